//
// Generated by NVIDIA NVVM Compiler
//
// Compiler Build ID: CL-36424714
// Cuda compilation tools, release 13.0, V13.0.88
// Based on NVVM 20.0.0
//

.version 9.0
.target sm_100
.address_size 64

	// .globl	_ZN3cub18CUB_300001_SM_10006detail11EmptyKernelIvEEvv
// _ZZN3cub18CUB_300001_SM_10006detail6reduce28DeviceReduceSingleTileKernelINS2_10policy_hubIfjN4cuda3std3__44plusIfEEE10Policy1000EN6thrust24THRUST_300001_SM_1000_NS6detail15normal_iteratorINSD_10device_ptrIfEEEEPfjS9_ffNS7_10__identityEEEvT0_T1_T2_T3_T4_T6_E12temp_storage has been demoted
// _ZZN3cub18CUB_300001_SM_10006detail6reduce18DeviceReduceKernelINS2_10policy_hubIfjN4cuda3std3__44plusIfEEE10Policy1000EN6thrust24THRUST_300001_SM_1000_NS6detail15normal_iteratorINSD_10device_ptrIfEEEEjS9_fNS7_10__identityEEEvT0_PT3_T1_NS0_13GridEvenShareISN_EET2_T4_E12temp_storage has been demoted
// _ZZN3cub18CUB_300001_SM_10006detail6reduce28DeviceReduceSingleTileKernelINS2_10policy_hubIfjN4cuda3std3__44plusIfEEE10Policy1000EPfSC_iS9_ffNS7_10__identityEEEvT0_T1_T2_T3_T4_T6_E12temp_storage has been demoted
// _ZZN3cub18CUB_300001_SM_10006detail6reduce28DeviceReduceSingleTileKernelINS2_10policy_hubIfyN4cuda3std3__44plusIfEEE10Policy1000EN6thrust24THRUST_300001_SM_1000_NS6detail15normal_iteratorINSD_10device_ptrIfEEEEPfyS9_ffNS7_10__identityEEEvT0_T1_T2_T3_T4_T6_E12temp_storage has been demoted
// _ZZN3cub18CUB_300001_SM_10006detail6reduce18DeviceReduceKernelINS2_10policy_hubIfyN4cuda3std3__44plusIfEEE10Policy1000EN6thrust24THRUST_300001_SM_1000_NS6detail15normal_iteratorINSD_10device_ptrIfEEEEyS9_fNS7_10__identityEEEvT0_PT3_T1_NS0_13GridEvenShareISN_EET2_T4_E12temp_storage has been demoted
// _ZZN3cub18CUB_300001_SM_10006detail6reduce28DeviceReduceSingleTileKernelINS2_10policy_hubIfyN4cuda3std3__44plusIfEEE10Policy1000EPfSC_iS9_ffNS7_10__identityEEEvT0_T1_T2_T3_T4_T6_E12temp_storage has been demoted
.global .align 1 .b8 _ZN34_INTERNAL_59c3c4c5_4_k_cu_8304f0d24cuda3std3__45__cpo5beginE[1];
.global .align 1 .b8 _ZN34_INTERNAL_59c3c4c5_4_k_cu_8304f0d24cuda3std3__45__cpo3endE[1];
.global .align 1 .b8 _ZN34_INTERNAL_59c3c4c5_4_k_cu_8304f0d24cuda3std3__45__cpo6cbeginE[1];
.global .align 1 .b8 _ZN34_INTERNAL_59c3c4c5_4_k_cu_8304f0d24cuda3std3__45__cpo4cendE[1];
.global .align 1 .b8 _ZN34_INTERNAL_59c3c4c5_4_k_cu_8304f0d24cuda3std3__45__cpo6rbeginE[1];
.global .align 1 .b8 _ZN34_INTERNAL_59c3c4c5_4_k_cu_8304f0d24cuda3std3__45__cpo4rendE[1];
.global .align 1 .b8 _ZN34_INTERNAL_59c3c4c5_4_k_cu_8304f0d24cuda3std3__45__cpo7crbeginE[1];
.global .align 1 .b8 _ZN34_INTERNAL_59c3c4c5_4_k_cu_8304f0d24cuda3std3__45__cpo5crendE[1];
.global .align 1 .b8 _ZN34_INTERNAL_59c3c4c5_4_k_cu_8304f0d24cuda3std3__436_GLOBAL__N__59c3c4c5_4_k_cu_8304f0d26ignoreE[1];
.global .align 1 .b8 _ZN34_INTERNAL_59c3c4c5_4_k_cu_8304f0d24cuda3std3__419piecewise_constructE[1];
.global .align 1 .b8 _ZN34_INTERNAL_59c3c4c5_4_k_cu_8304f0d24cuda3std3__48in_placeE[1];
.global .align 1 .b8 _ZN34_INTERNAL_59c3c4c5_4_k_cu_8304f0d24cuda3std3__420unreachable_sentinelE[1];
.global .align 1 .b8 _ZN34_INTERNAL_59c3c4c5_4_k_cu_8304f0d24cuda3std3__47nulloptE[1];
.global .align 1 .b8 _ZN34_INTERNAL_59c3c4c5_4_k_cu_8304f0d24cuda3std3__48unexpectE[1];
.global .align 1 .b8 _ZN34_INTERNAL_59c3c4c5_4_k_cu_8304f0d24cuda3std6ranges3__45__cpo4swapE[1];
.global .align 1 .b8 _ZN34_INTERNAL_59c3c4c5_4_k_cu_8304f0d24cuda3std6ranges3__45__cpo9iter_moveE[1];
.global .align 1 .b8 _ZN34_INTERNAL_59c3c4c5_4_k_cu_8304f0d24cuda3std6ranges3__45__cpo5beginE[1];
.global .align 1 .b8 _ZN34_INTERNAL_59c3c4c5_4_k_cu_8304f0d24cuda3std6ranges3__45__cpo3endE[1];
.global .align 1 .b8 _ZN34_INTERNAL_59c3c4c5_4_k_cu_8304f0d24cuda3std6ranges3__45__cpo6cbeginE[1];
.global .align 1 .b8 _ZN34_INTERNAL_59c3c4c5_4_k_cu_8304f0d24cuda3std6ranges3__45__cpo4cendE[1];
.global .align 1 .b8 _ZN34_INTERNAL_59c3c4c5_4_k_cu_8304f0d24cuda3std6ranges3__45__cpo7advanceE[1];
.global .align 1 .b8 _ZN34_INTERNAL_59c3c4c5_4_k_cu_8304f0d24cuda3std6ranges3__45__cpo9iter_swapE[1];
.global .align 1 .b8 _ZN34_INTERNAL_59c3c4c5_4_k_cu_8304f0d24cuda3std6ranges3__45__cpo4nextE[1];
.global .align 1 .b8 _ZN34_INTERNAL_59c3c4c5_4_k_cu_8304f0d24cuda3std6ranges3__45__cpo4prevE[1];
.global .align 1 .b8 _ZN34_INTERNAL_59c3c4c5_4_k_cu_8304f0d24cuda3std6ranges3__45__cpo4dataE[1];
.global .align 1 .b8 _ZN34_INTERNAL_59c3c4c5_4_k_cu_8304f0d24cuda3std6ranges3__45__cpo5cdataE[1];
.global .align 1 .b8 _ZN34_INTERNAL_59c3c4c5_4_k_cu_8304f0d24cuda3std6ranges3__45__cpo4sizeE[1];
.global .align 1 .b8 _ZN34_INTERNAL_59c3c4c5_4_k_cu_8304f0d24cuda3std6ranges3__45__cpo5ssizeE[1];
.global .align 1 .b8 _ZN34_INTERNAL_59c3c4c5_4_k_cu_8304f0d24cuda3std6ranges3__45__cpo8distanceE[1];
.global .align 1 .b8 _ZN34_INTERNAL_59c3c4c5_4_k_cu_8304f0d26thrust24THRUST_300001_SM_1000_NS8cuda_cub3parE[1];
.global .align 1 .b8 _ZN34_INTERNAL_59c3c4c5_4_k_cu_8304f0d26thrust24THRUST_300001_SM_1000_NS8cuda_cub10par_nosyncE[1];
.global .align 1 .b8 _ZN34_INTERNAL_59c3c4c5_4_k_cu_8304f0d26thrust24THRUST_300001_SM_1000_NS6system6detail10sequential3seqE[1];
.global .align 1 .b8 _ZN34_INTERNAL_59c3c4c5_4_k_cu_8304f0d26thrust24THRUST_300001_SM_1000_NS12placeholders2_1E[1];
.global .align 1 .b8 _ZN34_INTERNAL_59c3c4c5_4_k_cu_8304f0d26thrust24THRUST_300001_SM_1000_NS12placeholders2_2E[1];
.global .align 1 .b8 _ZN34_INTERNAL_59c3c4c5_4_k_cu_8304f0d26thrust24THRUST_300001_SM_1000_NS12placeholders2_3E[1];
.global .align 1 .b8 _ZN34_INTERNAL_59c3c4c5_4_k_cu_8304f0d26thrust24THRUST_300001_SM_1000_NS12placeholders2_4E[1];
.global .align 1 .b8 _ZN34_INTERNAL_59c3c4c5_4_k_cu_8304f0d26thrust24THRUST_300001_SM_1000_NS12placeholders2_5E[1];
.global .align 1 .b8 _ZN34_INTERNAL_59c3c4c5_4_k_cu_8304f0d26thrust24THRUST_300001_SM_1000_NS12placeholders2_6E[1];
.global .align 1 .b8 _ZN34_INTERNAL_59c3c4c5_4_k_cu_8304f0d26thrust24THRUST_300001_SM_1000_NS12placeholders2_7E[1];
.global .align 1 .b8 _ZN34_INTERNAL_59c3c4c5_4_k_cu_8304f0d26thrust24THRUST_300001_SM_1000_NS12placeholders2_8E[1];
.global .align 1 .b8 _ZN34_INTERNAL_59c3c4c5_4_k_cu_8304f0d26thrust24THRUST_300001_SM_1000_NS12placeholders2_9E[1];
.global .align 1 .b8 _ZN34_INTERNAL_59c3c4c5_4_k_cu_8304f0d26thrust24THRUST_300001_SM_1000_NS12placeholders3_10E[1];
.global .align 1 .b8 _ZN34_INTERNAL_59c3c4c5_4_k_cu_8304f0d26thrust24THRUST_300001_SM_1000_NS3seqE[1];

.visible .entry _ZN3cub18CUB_300001_SM_10006detail11EmptyKernelIvEEvv()
{


	ret;

}
	// .globl	_ZN3cub18CUB_300001_SM_10006detail8for_each13static_kernelINS2_12policy_hub_t12policy_500_tEmN6thrust24THRUST_300001_SM_1000_NS8cuda_cub6__fill7functorINS7_6detail15normal_iteratorINS7_10device_ptrIfEEEEfEEEEvT0_T1_
.visible .entry _ZN3cub18CUB_300001_SM_10006detail8for_each13static_kernelINS2_12policy_hub_t12policy_500_tEmN6thrust24THRUST_300001_SM_1000_NS8cuda_cub6__fill7functorINS7_6detail15normal_iteratorINS7_10device_ptrIfEEEEfEEEEvT0_T1_(
	.param .u64 _ZN3cub18CUB_300001_SM_10006detail8for_each13static_kernelINS2_12policy_hub_t12policy_500_tEmN6thrust24THRUST_300001_SM_1000_NS8cuda_cub6__fill7functorINS7_6detail15normal_iteratorINS7_10device_ptrIfEEEEfEEEEvT0_T1__param_0,
	.param .align 8 .b8 _ZN3cub18CUB_300001_SM_10006detail8for_each13static_kernelINS2_12policy_hub_t12policy_500_tEmN6thrust24THRUST_300001_SM_1000_NS8cuda_cub6__fill7functorINS7_6detail15normal_iteratorINS7_10device_ptrIfEEEEfEEEEvT0_T1__param_1[16]
)
.maxntid 256
{
	.reg .pred 	%p<4>;
	.reg .b16 	%rs<5>;
	.reg .b32 	%r<10>;
	.reg .b32 	%f<3>;
	.reg .b64 	%rd<16>;

	ld.param.f32 	%f2, [_ZN3cub18CUB_300001_SM_10006detail8for_each13static_kernelINS2_12policy_hub_t12policy_500_tEmN6thrust24THRUST_300001_SM_1000_NS8cuda_cub6__fill7functorINS7_6detail15normal_iteratorINS7_10device_ptrIfEEEEfEEEEvT0_T1__param_1+8];
	ld.param.u64 	%rd4, [_ZN3cub18CUB_300001_SM_10006detail8for_each13static_kernelINS2_12policy_hub_t12policy_500_tEmN6thrust24THRUST_300001_SM_1000_NS8cuda_cub6__fill7functorINS7_6detail15normal_iteratorINS7_10device_ptrIfEEEEfEEEEvT0_T1__param_1];
	ld.param.u64 	%rd5, [_ZN3cub18CUB_300001_SM_10006detail8for_each13static_kernelINS2_12policy_hub_t12policy_500_tEmN6thrust24THRUST_300001_SM_1000_NS8cuda_cub6__fill7functorINS7_6detail15normal_iteratorINS7_10device_ptrIfEEEEfEEEEvT0_T1__param_0];
	mov.u32 	%r7, %ctaid.x;
	mul.wide.u32 	%rd1, %r7, 512;
	sub.s64 	%rd2, %rd5, %rd1;
	setp.lt.u64 	%p1, %rd2, 512;
	@%p1 bra 	$L__BB1_2;
	mov.u32 	%r9, %tid.x;
	cvta.to.global.u64 	%rd11, %rd4;
	cvt.u64.u32 	%rd12, %r9;
	add.s64 	%rd13, %rd1, %rd12;
	shl.b64 	%rd14, %rd13, 2;
	add.s64 	%rd15, %rd11, %rd14;
	st.global.f32 	[%rd15], %f2;
	st.global.f32 	[%rd15+1024], %f2;
	bra.uni 	$L__BB1_6;
$L__BB1_2:
	cvta.to.global.u64 	%rd6, %rd4;
	mov.u32 	%r1, %tid.x;
	cvt.u64.u32 	%rd7, %r1;
	setp.le.u64 	%p2, %rd2, %rd7;
	add.s64 	%rd8, %rd1, %rd7;
	shl.b64 	%rd9, %rd8, 2;
	add.s64 	%rd3, %rd6, %rd9;
	@%p2 bra 	$L__BB1_4;
	st.global.f32 	[%rd3], %f2;
$L__BB1_4:
	add.s32 	%r8, %r1, 256;
	cvt.u64.u32 	%rd10, %r8;
	setp.le.u64 	%p3, %rd2, %rd10;
	@%p3 bra 	$L__BB1_6;
	st.global.f32 	[%rd3+1024], %f2;
$L__BB1_6:
	ret;

}
	// .globl	_ZN3cub18CUB_300001_SM_10006detail8for_each13static_kernelINS2_12policy_hub_t12policy_500_tEmN6thrust24THRUST_300001_SM_1000_NS8cuda_cub20__uninitialized_fill7functorINS7_10device_ptrIfEEfEEEEvT0_T1_
.visible .entry _ZN3cub18CUB_300001_SM_10006detail8for_each13static_kernelINS2_12policy_hub_t12policy_500_tEmN6thrust24THRUST_300001_SM_1000_NS8cuda_cub20__uninitialized_fill7functorINS7_10device_ptrIfEEfEEEEvT0_T1_(
	.param .u64 _ZN3cub18CUB_300001_SM_10006detail8for_each13static_kernelINS2_12policy_hub_t12policy_500_tEmN6thrust24THRUST_300001_SM_1000_NS8cuda_cub20__uninitialized_fill7functorINS7_10device_ptrIfEEfEEEEvT0_T1__param_0,
	.param .align 8 .b8 _ZN3cub18CUB_300001_SM_10006detail8for_each13static_kernelINS2_12policy_hub_t12policy_500_tEmN6thrust24THRUST_300001_SM_1000_NS8cuda_cub20__uninitialized_fill7functorINS7_10device_ptrIfEEfEEEEvT0_T1__param_1[16]
)
.maxntid 256
{
	.reg .pred 	%p<4>;
	.reg .b16 	%rs<5>;
	.reg .b32 	%r<10>;
	.reg .b32 	%f<3>;
	.reg .b64 	%rd<16>;

	ld.param.f32 	%f2, [_ZN3cub18CUB_300001_SM_10006detail8for_each13static_kernelINS2_12policy_hub_t12policy_500_tEmN6thrust24THRUST_300001_SM_1000_NS8cuda_cub20__uninitialized_fill7functorINS7_10device_ptrIfEEfEEEEvT0_T1__param_1+8];
	ld.param.u64 	%rd4, [_ZN3cub18CUB_300001_SM_10006detail8for_each13static_kernelINS2_12policy_hub_t12policy_500_tEmN6thrust24THRUST_300001_SM_1000_NS8cuda_cub20__uninitialized_fill7functorINS7_10device_ptrIfEEfEEEEvT0_T1__param_1];
	ld.param.u64 	%rd5, [_ZN3cub18CUB_300001_SM_10006detail8for_each13static_kernelINS2_12policy_hub_t12policy_500_tEmN6thrust24THRUST_300001_SM_1000_NS8cuda_cub20__uninitialized_fill7functorINS7_10device_ptrIfEEfEEEEvT0_T1__param_0];
	mov.u32 	%r7, %ctaid.x;
	mul.wide.u32 	%rd1, %r7, 512;
	sub.s64 	%rd2, %rd5, %rd1;
	setp.lt.u64 	%p1, %rd2, 512;
	@%p1 bra 	$L__BB2_2;
	mov.u32 	%r9, %tid.x;
	cvta.to.global.u64 	%rd11, %rd4;
	cvt.u64.u32 	%rd12, %r9;
	add.s64 	%rd13, %rd1, %rd12;
	shl.b64 	%rd14, %rd13, 2;
	add.s64 	%rd15, %rd11, %rd14;
	st.global.f32 	[%rd15], %f2;
	st.global.f32 	[%rd15+1024], %f2;
	bra.uni 	$L__BB2_6;
$L__BB2_2:
	cvta.to.global.u64 	%rd6, %rd4;
	mov.u32 	%r1, %tid.x;
	cvt.u64.u32 	%rd7, %r1;
	setp.le.u64 	%p2, %rd2, %rd7;
	add.s64 	%rd8, %rd1, %rd7;
	shl.b64 	%rd9, %rd8, 2;
	add.s64 	%rd3, %rd6, %rd9;
	@%p2 bra 	$L__BB2_4;
	st.global.f32 	[%rd3], %f2;
$L__BB2_4:
	add.s32 	%r8, %r1, 256;
	cvt.u64.u32 	%rd10, %r8;
	setp.le.u64 	%p3, %rd2, %rd10;
	@%p3 bra 	$L__BB2_6;
	st.global.f32 	[%rd3+1024], %f2;
$L__BB2_6:
	ret;

}
	// .globl	_ZN3cub18CUB_300001_SM_10006detail8for_each13static_kernelINS2_12policy_hub_t12policy_500_tElN6thrust24THRUST_300001_SM_1000_NS8cuda_cub6__fill7functorINS7_6detail15normal_iteratorINS7_10device_ptrIfEEEEfEEEEvT0_T1_
.visible .entry _ZN3cub18CUB_300001_SM_10006detail8for_each13static_kernelINS2_12policy_hub_t12policy_500_tElN6thrust24THRUST_300001_SM_1000_NS8cuda_cub6__fill7functorINS7_6detail15normal_iteratorINS7_10device_ptrIfEEEEfEEEEvT0_T1_(
	.param .u64 _ZN3cub18CUB_300001_SM_10006detail8for_each13static_kernelINS2_12policy_hub_t12policy_500_tElN6thrust24THRUST_300001_SM_1000_NS8cuda_cub6__fill7functorINS7_6detail15normal_iteratorINS7_10device_ptrIfEEEEfEEEEvT0_T1__param_0,
	.param .align 8 .b8 _ZN3cub18CUB_300001_SM_10006detail8for_each13static_kernelINS2_12policy_hub_t12policy_500_tElN6thrust24THRUST_300001_SM_1000_NS8cuda_cub6__fill7functorINS7_6detail15normal_iteratorINS7_10device_ptrIfEEEEfEEEEvT0_T1__param_1[16]
)
.maxntid 256
{
	.reg .pred 	%p<4>;
	.reg .b16 	%rs<5>;
	.reg .b32 	%r<10>;
	.reg .b32 	%f<3>;
	.reg .b64 	%rd<17>;

	ld.param.f32 	%f2, [_ZN3cub18CUB_300001_SM_10006detail8for_each13static_kernelINS2_12policy_hub_t12policy_500_tElN6thrust24THRUST_300001_SM_1000_NS8cuda_cub6__fill7functorINS7_6detail15normal_iteratorINS7_10device_ptrIfEEEEfEEEEvT0_T1__param_1+8];
	ld.param.u64 	%rd5, [_ZN3cub18CUB_300001_SM_10006detail8for_each13static_kernelINS2_12policy_hub_t12policy_500_tElN6thrust24THRUST_300001_SM_1000_NS8cuda_cub6__fill7functorINS7_6detail15normal_iteratorINS7_10device_ptrIfEEEEfEEEEvT0_T1__param_1];
	ld.param.u64 	%rd6, [_ZN3cub18CUB_300001_SM_10006detail8for_each13static_kernelINS2_12policy_hub_t12policy_500_tElN6thrust24THRUST_300001_SM_1000_NS8cuda_cub6__fill7functorINS7_6detail15normal_iteratorINS7_10device_ptrIfEEEEfEEEEvT0_T1__param_0];
	mov.u32 	%r7, %ctaid.x;
	mul.wide.u32 	%rd1, %r7, 512;
	sub.s64 	%rd2, %rd6, %rd1;
	setp.lt.s64 	%p1, %rd2, 512;
	@%p1 bra 	$L__BB3_2;
	mov.u32 	%r9, %tid.x;
	cvta.to.global.u64 	%rd12, %rd5;
	cvt.u64.u32 	%rd13, %r9;
	add.s64 	%rd14, %rd1, %rd13;
	shl.b64 	%rd15, %rd14, 2;
	add.s64 	%rd16, %rd12, %rd15;
	st.global.f32 	[%rd16], %f2;
	st.global.f32 	[%rd16+1024], %f2;
	bra.uni 	$L__BB3_6;
$L__BB3_2:
	cvta.to.global.u64 	%rd7, %rd5;
	mov.u32 	%r1, %tid.x;
	cvt.s64.s32 	%rd3, %rd2;
	cvt.u64.u32 	%rd8, %r1;
	setp.le.s64 	%p2, %rd3, %rd8;
	add.s64 	%rd9, %rd1, %rd8;
	shl.b64 	%rd10, %rd9, 2;
	add.s64 	%rd4, %rd7, %rd10;
	@%p2 bra 	$L__BB3_4;
	st.global.f32 	[%rd4], %f2;
$L__BB3_4:
	add.s32 	%r8, %r1, 256;
	cvt.u64.u32 	%rd11, %r8;
	setp.le.s64 	%p3, %rd3, %rd11;
	@%p3 bra 	$L__BB3_6;
	st.global.f32 	[%rd4+1024], %f2;
$L__BB3_6:
	ret;

}
	// .globl	_ZN3cub18CUB_300001_SM_10006detail9transform16transform_kernelINS2_10policy_hubILb1EN4cuda3std3__45tupleIJN6thrust24THRUST_300001_SM_1000_NS6detail15normal_iteratorINSA_10device_ptrIfEEEESF_EEEE10policy1000Ei16multiply_functorSF_JPfSK_EEEvT0_iT1_T2_DpNS2_10kernel_argIT3_EE
.visible .entry _ZN3cub18CUB_300001_SM_10006detail9transform16transform_kernelINS2_10policy_hubILb1EN4cuda3std3__45tupleIJN6thrust24THRUST_300001_SM_1000_NS6detail15normal_iteratorINSA_10device_ptrIfEEEESF_EEEE10policy1000Ei16multiply_functorSF_JPfSK_EEEvT0_iT1_T2_DpNS2_10kernel_argIT3_EE(
	.param .u32 _ZN3cub18CUB_300001_SM_10006detail9transform16transform_kernelINS2_10policy_hubILb1EN4cuda3std3__45tupleIJN6thrust24THRUST_300001_SM_1000_NS6detail15normal_iteratorINSA_10device_ptrIfEEEESF_EEEE10policy1000Ei16multiply_functorSF_JPfSK_EEEvT0_iT1_T2_DpNS2_10kernel_argIT3_EE_param_0,
	.param .u32 _ZN3cub18CUB_300001_SM_10006detail9transform16transform_kernelINS2_10policy_hubILb1EN4cuda3std3__45tupleIJN6thrust24THRUST_300001_SM_1000_NS6detail15normal_iteratorINSA_10device_ptrIfEEEESF_EEEE10policy1000Ei16multiply_functorSF_JPfSK_EEEvT0_iT1_T2_DpNS2_10kernel_argIT3_EE_param_1,
	.param .align 4 .b8 _ZN3cub18CUB_300001_SM_10006detail9transform16transform_kernelINS2_10policy_hubILb1EN4cuda3std3__45tupleIJN6thrust24THRUST_300001_SM_1000_NS6detail15normal_iteratorINSA_10device_ptrIfEEEESF_EEEE10policy1000Ei16multiply_functorSF_JPfSK_EEEvT0_iT1_T2_DpNS2_10kernel_argIT3_EE_param_2[4],
	.param .align 8 .b8 _ZN3cub18CUB_300001_SM_10006detail9transform16transform_kernelINS2_10policy_hubILb1EN4cuda3std3__45tupleIJN6thrust24THRUST_300001_SM_1000_NS6detail15normal_iteratorINSA_10device_ptrIfEEEESF_EEEE10policy1000Ei16multiply_functorSF_JPfSK_EEEvT0_iT1_T2_DpNS2_10kernel_argIT3_EE_param_3[8],
	.param .align 8 .b8 _ZN3cub18CUB_300001_SM_10006detail9transform16transform_kernelINS2_10policy_hubILb1EN4cuda3std3__45tupleIJN6thrust24THRUST_300001_SM_1000_NS6detail15normal_iteratorINSA_10device_ptrIfEEEESF_EEEE10policy1000Ei16multiply_functorSF_JPfSK_EEEvT0_iT1_T2_DpNS2_10kernel_argIT3_EE_param_4[16],
	.param .align 8 .b8 _ZN3cub18CUB_300001_SM_10006detail9transform16transform_kernelINS2_10policy_hubILb1EN4cuda3std3__45tupleIJN6thrust24THRUST_300001_SM_1000_NS6detail15normal_iteratorINSA_10device_ptrIfEEEESF_EEEE10policy1000Ei16multiply_functorSF_JPfSK_EEEvT0_iT1_T2_DpNS2_10kernel_argIT3_EE_param_5[16]
)
.maxntid 128
{
	.reg .pred 	%p<38>;
	.reg .b32 	%r<81>;
	.reg .b32 	%f<123>;
	.reg .b64 	%rd<97>;

	ld.param.f32 	%f2, [_ZN3cub18CUB_300001_SM_10006detail9transform16transform_kernelINS2_10policy_hubILb1EN4cuda3std3__45tupleIJN6thrust24THRUST_300001_SM_1000_NS6detail15normal_iteratorINSA_10device_ptrIfEEEESF_EEEE10policy1000Ei16multiply_functorSF_JPfSK_EEEvT0_iT1_T2_DpNS2_10kernel_argIT3_EE_param_2];
	ld.param.u32 	%r45, [_ZN3cub18CUB_300001_SM_10006detail9transform16transform_kernelINS2_10policy_hubILb1EN4cuda3std3__45tupleIJN6thrust24THRUST_300001_SM_1000_NS6detail15normal_iteratorINSA_10device_ptrIfEEEESF_EEEE10policy1000Ei16multiply_functorSF_JPfSK_EEEvT0_iT1_T2_DpNS2_10kernel_argIT3_EE_param_0];
	ld.param.u64 	%rd27, [_ZN3cub18CUB_300001_SM_10006detail9transform16transform_kernelINS2_10policy_hubILb1EN4cuda3std3__45tupleIJN6thrust24THRUST_300001_SM_1000_NS6detail15normal_iteratorINSA_10device_ptrIfEEEESF_EEEE10policy1000Ei16multiply_functorSF_JPfSK_EEEvT0_iT1_T2_DpNS2_10kernel_argIT3_EE_param_5];
	ld.param.u64 	%rd25, [_ZN3cub18CUB_300001_SM_10006detail9transform16transform_kernelINS2_10policy_hubILb1EN4cuda3std3__45tupleIJN6thrust24THRUST_300001_SM_1000_NS6detail15normal_iteratorINSA_10device_ptrIfEEEESF_EEEE10policy1000Ei16multiply_functorSF_JPfSK_EEEvT0_iT1_T2_DpNS2_10kernel_argIT3_EE_param_4];
	ld.param.u64 	%rd29, [_ZN3cub18CUB_300001_SM_10006detail9transform16transform_kernelINS2_10policy_hubILb1EN4cuda3std3__45tupleIJN6thrust24THRUST_300001_SM_1000_NS6detail15normal_iteratorINSA_10device_ptrIfEEEESF_EEEE10policy1000Ei16multiply_functorSF_JPfSK_EEEvT0_iT1_T2_DpNS2_10kernel_argIT3_EE_param_3];
	ld.param.u32 	%r44, [_ZN3cub18CUB_300001_SM_10006detail9transform16transform_kernelINS2_10policy_hubILb1EN4cuda3std3__45tupleIJN6thrust24THRUST_300001_SM_1000_NS6detail15normal_iteratorINSA_10device_ptrIfEEEESF_EEEE10policy1000Ei16multiply_functorSF_JPfSK_EEEvT0_iT1_T2_DpNS2_10kernel_argIT3_EE_param_1];
	cvta.to.global.u64 	%rd1, %rd29;
	cvta.to.global.u64 	%rd2, %rd25;
	cvta.to.global.u64 	%rd3, %rd27;
	shl.b32 	%r1, %r44, 7;
	mov.u32 	%r46, %ctaid.x;
	mul.lo.s32 	%r2, %r1, %r46;
	sub.s32 	%r3, %r45, %r2;
	min.s32 	%r4, %r1, %r3;
	shl.b32 	%r5, %r4, 2;
	mov.u32 	%r6, %tid.x;
	shl.b32 	%r71, %r6, 7;
	setp.ge.s32 	%p1, %r71, %r5;
	@%p1 bra 	$L__BB4_5;
	mul.wide.u32 	%rd4, %r6, 128;
	add.s64 	%rd30, %rd2, %rd4;
	mul.wide.s32 	%rd5, %r2, 4;
	add.s64 	%rd94, %rd30, %rd5;
	mov.u32 	%r70, %r71;
$L__BB4_2:
	.pragma "nounroll";
	// begin inline asm
	prefetch.global.L2 [%rd94];
	// end inline asm
	add.s32 	%r70, %r70, 16384;
	add.s64 	%rd94, %rd94, 16384;
	setp.lt.s32 	%p2, %r70, %r5;
	@%p2 bra 	$L__BB4_2;
	add.s64 	%rd32, %rd3, %rd4;
	add.s64 	%rd95, %rd32, %rd5;
$L__BB4_4:
	.pragma "nounroll";
	// begin inline asm
	prefetch.global.L2 [%rd95];
	// end inline asm
	add.s32 	%r71, %r71, 16384;
	add.s64 	%rd95, %rd95, 16384;
	setp.lt.s32 	%p3, %r71, %r5;
	@%p3 bra 	$L__BB4_4;
$L__BB4_5:
	mul.wide.s32 	%rd96, %r2, 4;
	add.s64 	%rd12, %rd2, %rd96;
	add.s64 	%rd13, %rd3, %rd96;
	add.s64 	%rd14, %rd1, %rd96;
	setp.gt.s32 	%p4, %r1, %r3;
	@%p4 bra 	$L__BB4_18;
	setp.lt.s32 	%p5, %r44, 1;
	@%p5 bra 	$L__BB4_59;
	setp.lt.u32 	%p6, %r44, 8;
	mov.b32 	%r79, 0;
	@%p6 bra 	$L__BB4_10;
	and.b32  	%r48, %r44, 2147483640;
	neg.s32 	%r73, %r48;
	mul.wide.u32 	%rd35, %r6, 4;
	add.s64 	%rd15, %rd1, %rd35;
	add.s64 	%rd36, %rd96, 1536;
	add.s64 	%rd17, %rd2, %rd36;
	add.s32 	%r72, %r6, 128;
	add.s64 	%rd18, %rd3, %rd36;
	add.s64 	%rd19, %rd1, %rd36;
$L__BB4_9:
	.pragma "nounroll";
	and.b32  	%r79, %r44, 2147483640;
	mul.wide.s32 	%rd37, %r72, 4;
	add.s64 	%rd38, %rd17, %rd37;
	add.s64 	%rd39, %rd18, %rd37;
	add.s64 	%rd40, %rd19, %rd37;
	cvta.to.global.u64 	%rd41, %rd25;
	mul.wide.u32 	%rd42, %r6, 4;
	add.s64 	%rd43, %rd41, %rd42;
	add.s64 	%rd44, %rd43, %rd96;
	cvta.to.global.u64 	%rd45, %rd27;
	add.s64 	%rd46, %rd45, %rd42;
	add.s64 	%rd47, %rd46, %rd96;
	ld.global.f32 	%f3, [%rd44];
	mul.f32 	%f4, %f2, %f3;
	ld.global.f32 	%f5, [%rd47];
	mul.f32 	%f6, %f4, %f5;
	add.s64 	%rd48, %rd15, %rd96;
	st.global.f32 	[%rd48], %f6;
	ld.global.f32 	%f7, [%rd38+-1536];
	mul.f32 	%f8, %f2, %f7;
	ld.global.f32 	%f9, [%rd39+-1536];
	mul.f32 	%f10, %f8, %f9;
	st.global.f32 	[%rd40+-1536], %f10;
	ld.global.f32 	%f11, [%rd38+-1024];
	mul.f32 	%f12, %f2, %f11;
	ld.global.f32 	%f13, [%rd39+-1024];
	mul.f32 	%f14, %f12, %f13;
	st.global.f32 	[%rd40+-1024], %f14;
	ld.global.f32 	%f15, [%rd38+-512];
	mul.f32 	%f16, %f2, %f15;
	ld.global.f32 	%f17, [%rd39+-512];
	mul.f32 	%f18, %f16, %f17;
	st.global.f32 	[%rd40+-512], %f18;
	ld.global.f32 	%f19, [%rd38];
	mul.f32 	%f20, %f2, %f19;
	ld.global.f32 	%f21, [%rd39];
	mul.f32 	%f22, %f20, %f21;
	st.global.f32 	[%rd40], %f22;
	ld.global.f32 	%f23, [%rd38+512];
	mul.f32 	%f24, %f2, %f23;
	ld.global.f32 	%f25, [%rd39+512];
	mul.f32 	%f26, %f24, %f25;
	st.global.f32 	[%rd40+512], %f26;
	ld.global.f32 	%f27, [%rd38+1024];
	mul.f32 	%f28, %f2, %f27;
	ld.global.f32 	%f29, [%rd39+1024];
	mul.f32 	%f30, %f28, %f29;
	st.global.f32 	[%rd40+1024], %f30;
	ld.global.f32 	%f31, [%rd38+1536];
	mul.f32 	%f32, %f2, %f31;
	ld.global.f32 	%f33, [%rd39+1536];
	mul.f32 	%f34, %f32, %f33;
	st.global.f32 	[%rd40+1536], %f34;
	add.s32 	%r73, %r73, 8;
	add.s64 	%rd96, %rd96, 4096;
	add.s32 	%r72, %r72, 1024;
	setp.eq.s32 	%p7, %r73, 0;
	@%p7 bra 	$L__BB4_10;
	bra.uni 	$L__BB4_9;
$L__BB4_10:
	and.b32  	%r38, %r44, 7;
	setp.eq.s32 	%p8, %r38, 0;
	@%p8 bra 	$L__BB4_59;
	and.b32  	%r39, %r44, 3;
	setp.lt.u32 	%p9, %r38, 4;
	@%p9 bra 	$L__BB4_13;
	shl.b32 	%r49, %r79, 7;
	add.s32 	%r50, %r49, %r6;
	mul.wide.s32 	%rd49, %r50, 4;
	add.s64 	%rd50, %rd12, %rd49;
	add.s64 	%rd51, %rd13, %rd49;
	ld.global.f32 	%f35, [%rd50];
	mul.f32 	%f36, %f2, %f35;
	ld.global.f32 	%f37, [%rd51];
	mul.f32 	%f38, %f36, %f37;
	add.s64 	%rd52, %rd14, %rd49;
	st.global.f32 	[%rd52], %f38;
	ld.global.f32 	%f39, [%rd50+512];
	mul.f32 	%f40, %f2, %f39;
	ld.global.f32 	%f41, [%rd51+512];
	mul.f32 	%f42, %f40, %f41;
	st.global.f32 	[%rd52+512], %f42;
	ld.global.f32 	%f43, [%rd50+1024];
	mul.f32 	%f44, %f2, %f43;
	ld.global.f32 	%f45, [%rd51+1024];
	mul.f32 	%f46, %f44, %f45;
	st.global.f32 	[%rd52+1024], %f46;
	ld.global.f32 	%f47, [%rd50+1536];
	mul.f32 	%f48, %f2, %f47;
	ld.global.f32 	%f49, [%rd51+1536];
	mul.f32 	%f50, %f48, %f49;
	st.global.f32 	[%rd52+1536], %f50;
	add.s32 	%r79, %r79, 4;
$L__BB4_13:
	setp.eq.s32 	%p10, %r39, 0;
	@%p10 bra 	$L__BB4_59;
	setp.eq.s32 	%p11, %r39, 1;
	@%p11 bra 	$L__BB4_16;
	shl.b32 	%r51, %r79, 7;
	add.s32 	%r52, %r51, %r6;
	mul.wide.s32 	%rd53, %r52, 4;
	add.s64 	%rd54, %rd12, %rd53;
	add.s64 	%rd55, %rd13, %rd53;
	ld.global.f32 	%f51, [%rd54];
	mul.f32 	%f52, %f2, %f51;
	ld.global.f32 	%f53, [%rd55];
	mul.f32 	%f54, %f52, %f53;
	add.s64 	%rd56, %rd14, %rd53;
	st.global.f32 	[%rd56], %f54;
	ld.global.f32 	%f55, [%rd54+512];
	mul.f32 	%f56, %f2, %f55;
	ld.global.f32 	%f57, [%rd55+512];
	mul.f32 	%f58, %f56, %f57;
	st.global.f32 	[%rd56+512], %f58;
	add.s32 	%r79, %r79, 2;
$L__BB4_16:
	and.b32  	%r53, %r44, 1;
	setp.eq.b32 	%p12, %r53, 1;
	not.pred 	%p13, %p12;
	@%p13 bra 	$L__BB4_59;
	shl.b32 	%r54, %r79, 7;
	add.s32 	%r55, %r54, %r6;
	mul.wide.s32 	%rd57, %r55, 4;
	add.s64 	%rd58, %rd12, %rd57;
	add.s64 	%rd59, %rd13, %rd57;
	ld.global.f32 	%f59, [%rd58];
	mul.f32 	%f60, %f2, %f59;
	ld.global.f32 	%f61, [%rd59];
	mul.f32 	%f62, %f60, %f61;
	add.s64 	%rd60, %rd14, %rd57;
	st.global.f32 	[%rd60], %f62;
	bra.uni 	$L__BB4_59;
$L__BB4_18:
	setp.lt.s32 	%p14, %r44, 1;
	@%p14 bra 	$L__BB4_59;
	and.b32  	%r14, %r44, 7;
	setp.lt.u32 	%p15, %r44, 8;
	mov.b32 	%r75, 0;
	@%p15 bra 	$L__BB4_38;
	and.b32  	%r75, %r44, 2147483640;
	mov.b32 	%r74, 0;
$L__BB4_21:
	.pragma "nounroll";
	shl.b32 	%r58, %r74, 7;
	add.s32 	%r22, %r58, %r6;
	setp.ge.s32 	%p16, %r22, %r4;
	@%p16 bra 	$L__BB4_23;
	mul.wide.u32 	%rd61, %r22, 4;
	add.s64 	%rd62, %rd12, %rd61;
	add.s64 	%rd63, %rd13, %rd61;
	ld.global.f32 	%f63, [%rd62];
	mul.f32 	%f64, %f2, %f63;
	ld.global.f32 	%f65, [%rd63];
	mul.f32 	%f66, %f64, %f65;
	add.s64 	%rd64, %rd14, %rd61;
	st.global.f32 	[%rd64], %f66;
$L__BB4_23:
	add.s32 	%r59, %r22, 128;
	setp.ge.s32 	%p17, %r59, %r4;
	mul.wide.s32 	%rd65, %r59, 4;
	add.s64 	%rd22, %rd12, %rd65;
	add.s64 	%rd23, %rd13, %rd65;
	add.s64 	%rd24, %rd14, %rd65;
	@%p17 bra 	$L__BB4_25;
	ld.global.f32 	%f67, [%rd22];
	mul.f32 	%f68, %f2, %f67;
	ld.global.f32 	%f69, [%rd23];
	mul.f32 	%f70, %f68, %f69;
	st.global.f32 	[%rd24], %f70;
$L__BB4_25:
	add.s32 	%r60, %r22, 256;
	setp.ge.s32 	%p18, %r60, %r4;
	@%p18 bra 	$L__BB4_27;
	ld.global.f32 	%f71, [%rd22+512];
	mul.f32 	%f72, %f2, %f71;
	ld.global.f32 	%f73, [%rd23+512];
	mul.f32 	%f74, %f72, %f73;
	st.global.f32 	[%rd24+512], %f74;
$L__BB4_27:
	add.s32 	%r61, %r22, 384;
	setp.ge.s32 	%p19, %r61, %r4;
	@%p19 bra 	$L__BB4_29;
	ld.global.f32 	%f75, [%rd22+1024];
	mul.f32 	%f76, %f2, %f75;
	ld.global.f32 	%f77, [%rd23+1024];
	mul.f32 	%f78, %f76, %f77;
	st.global.f32 	[%rd24+1024], %f78;
$L__BB4_29:
	add.s32 	%r62, %r22, 512;
	setp.ge.s32 	%p20, %r62, %r4;
	@%p20 bra 	$L__BB4_31;
	ld.global.f32 	%f79, [%rd22+1536];
	mul.f32 	%f80, %f2, %f79;
	ld.global.f32 	%f81, [%rd23+1536];
	mul.f32 	%f82, %f80, %f81;
	st.global.f32 	[%rd24+1536], %f82;
$L__BB4_31:
	add.s32 	%r63, %r22, 640;
	setp.ge.s32 	%p21, %r63, %r4;
	@%p21 bra 	$L__BB4_33;
	ld.global.f32 	%f83, [%rd22+2048];
	mul.f32 	%f84, %f2, %f83;
	ld.global.f32 	%f85, [%rd23+2048];
	mul.f32 	%f86, %f84, %f85;
	st.global.f32 	[%rd24+2048], %f86;
$L__BB4_33:
	add.s32 	%r64, %r22, 768;
	setp.ge.s32 	%p22, %r64, %r4;
	@%p22 bra 	$L__BB4_35;
	ld.global.f32 	%f87, [%rd22+2560];
	mul.f32 	%f88, %f2, %f87;
	ld.global.f32 	%f89, [%rd23+2560];
	mul.f32 	%f90, %f88, %f89;
	st.global.f32 	[%rd24+2560], %f90;
$L__BB4_35:
	add.s32 	%r65, %r22, 896;
	setp.ge.s32 	%p23, %r65, %r4;
	@%p23 bra 	$L__BB4_37;
	ld.global.f32 	%f91, [%rd22+3072];
	mul.f32 	%f92, %f2, %f91;
	ld.global.f32 	%f93, [%rd23+3072];
	mul.f32 	%f94, %f92, %f93;
	st.global.f32 	[%rd24+3072], %f94;
$L__BB4_37:
	add.s32 	%r74, %r74, 8;
	setp.ne.s32 	%p24, %r74, %r75;
	@%p24 bra 	$L__BB4_21;
$L__BB4_38:
	setp.eq.s32 	%p25, %r14, 0;
	@%p25 bra 	$L__BB4_59;
	and.b32  	%r25, %r44, 3;
	setp.lt.u32 	%p26, %r14, 4;
	@%p26 bra 	$L__BB4_49;
	shl.b32 	%r66, %r75, 7;
	add.s32 	%r26, %r66, %r6;
	setp.ge.s32 	%p27, %r26, %r4;
	@%p27 bra 	$L__BB4_42;
	mul.wide.s32 	%rd66, %r26, 4;
	add.s64 	%rd67, %rd12, %rd66;
	add.s64 	%rd68, %rd13, %rd66;
	ld.global.f32 	%f95, [%rd67];
	mul.f32 	%f96, %f2, %f95;
	ld.global.f32 	%f97, [%rd68];
	mul.f32 	%f98, %f96, %f97;
	add.s64 	%rd69, %rd14, %rd66;
	st.global.f32 	[%rd69], %f98;
$L__BB4_42:
	add.s32 	%r27, %r26, 128;
	setp.ge.s32 	%p28, %r27, %r4;
	@%p28 bra 	$L__BB4_44;
	mul.wide.s32 	%rd70, %r27, 4;
	add.s64 	%rd71, %rd12, %rd70;
	add.s64 	%rd72, %rd13, %rd70;
	ld.global.f32 	%f99, [%rd71];
	mul.f32 	%f100, %f2, %f99;
	ld.global.f32 	%f101, [%rd72];
	mul.f32 	%f102, %f100, %f101;
	add.s64 	%rd73, %rd14, %rd70;
	st.global.f32 	[%rd73], %f102;
$L__BB4_44:
	add.s32 	%r28, %r26, 256;
	setp.ge.s32 	%p29, %r28, %r4;
	@%p29 bra 	$L__BB4_46;
	mul.wide.s32 	%rd74, %r28, 4;
	add.s64 	%rd75, %rd12, %rd74;
	add.s64 	%rd76, %rd13, %rd74;
	ld.global.f32 	%f103, [%rd75];
	mul.f32 	%f104, %f2, %f103;
	ld.global.f32 	%f105, [%rd76];
	mul.f32 	%f106, %f104, %f105;
	add.s64 	%rd77, %rd14, %rd74;
	st.global.f32 	[%rd77], %f106;
$L__BB4_46:
	add.s32 	%r29, %r26, 384;
	setp.ge.s32 	%p30, %r29, %r4;
	@%p30 bra 	$L__BB4_48;
	mul.wide.s32 	%rd78, %r29, 4;
	add.s64 	%rd79, %rd12, %rd78;
	add.s64 	%rd80, %rd13, %rd78;
	ld.global.f32 	%f107, [%rd79];
	mul.f32 	%f108, %f2, %f107;
	ld.global.f32 	%f109, [%rd80];
	mul.f32 	%f110, %f108, %f109;
	add.s64 	%rd81, %rd14, %rd78;
	st.global.f32 	[%rd81], %f110;
$L__BB4_48:
	add.s32 	%r75, %r75, 4;
$L__BB4_49:
	setp.eq.s32 	%p31, %r25, 0;
	@%p31 bra 	$L__BB4_59;
	setp.eq.s32 	%p32, %r25, 1;
	@%p32 bra 	$L__BB4_56;
	shl.b32 	%r67, %r75, 7;
	add.s32 	%r32, %r67, %r6;
	setp.ge.s32 	%p33, %r32, %r4;
	@%p33 bra 	$L__BB4_53;
	mul.wide.s32 	%rd82, %r32, 4;
	add.s64 	%rd83, %rd12, %rd82;
	add.s64 	%rd84, %rd13, %rd82;
	ld.global.f32 	%f111, [%rd83];
	mul.f32 	%f112, %f2, %f111;
	ld.global.f32 	%f113, [%rd84];
	mul.f32 	%f114, %f112, %f113;
	add.s64 	%rd85, %rd14, %rd82;
	st.global.f32 	[%rd85], %f114;
$L__BB4_53:
	add.s32 	%r33, %r32, 128;
	setp.ge.s32 	%p34, %r33, %r4;
	@%p34 bra 	$L__BB4_55;
	mul.wide.s32 	%rd86, %r33, 4;
	add.s64 	%rd87, %rd12, %rd86;
	add.s64 	%rd88, %rd13, %rd86;
	ld.global.f32 	%f115, [%rd87];
	mul.f32 	%f116, %f2, %f115;
	ld.global.f32 	%f117, [%rd88];
	mul.f32 	%f118, %f116, %f117;
	add.s64 	%rd89, %rd14, %rd86;
	st.global.f32 	[%rd89], %f118;
$L__BB4_55:
	add.s32 	%r75, %r75, 2;
$L__BB4_56:
	and.b32  	%r68, %r44, 1;
	setp.eq.b32 	%p35, %r68, 1;
	not.pred 	%p36, %p35;
	@%p36 bra 	$L__BB4_59;
	shl.b32 	%r69, %r75, 7;
	add.s32 	%r36, %r69, %r6;
	setp.ge.s32 	%p37, %r36, %r4;
	@%p37 bra 	$L__BB4_59;
	mul.wide.s32 	%rd90, %r36, 4;
	add.s64 	%rd91, %rd12, %rd90;
	add.s64 	%rd92, %rd13, %rd90;
	ld.global.f32 	%f119, [%rd91];
	mul.f32 	%f120, %f2, %f119;
	ld.global.f32 	%f121, [%rd92];
	mul.f32 	%f122, %f120, %f121;
	add.s64 	%rd93, %rd14, %rd90;
	st.global.f32 	[%rd93], %f122;
$L__BB4_59:
	ret;

}
	// .globl	_ZN3cub18CUB_300001_SM_10006detail9transform16transform_kernelINS2_10policy_hubILb1EN4cuda3std3__45tupleIJN6thrust24THRUST_300001_SM_1000_NS6detail15normal_iteratorINSA_10device_ptrIfEEEESF_EEEE10policy1000El16multiply_functorSF_JPfSK_EEEvT0_iT1_T2_DpNS2_10kernel_argIT3_EE
.visible .entry _ZN3cub18CUB_300001_SM_10006detail9transform16transform_kernelINS2_10policy_hubILb1EN4cuda3std3__45tupleIJN6thrust24THRUST_300001_SM_1000_NS6detail15normal_iteratorINSA_10device_ptrIfEEEESF_EEEE10policy1000El16multiply_functorSF_JPfSK_EEEvT0_iT1_T2_DpNS2_10kernel_argIT3_EE(
	.param .u64 _ZN3cub18CUB_300001_SM_10006detail9transform16transform_kernelINS2_10policy_hubILb1EN4cuda3std3__45tupleIJN6thrust24THRUST_300001_SM_1000_NS6detail15normal_iteratorINSA_10device_ptrIfEEEESF_EEEE10policy1000El16multiply_functorSF_JPfSK_EEEvT0_iT1_T2_DpNS2_10kernel_argIT3_EE_param_0,
	.param .u32 _ZN3cub18CUB_300001_SM_10006detail9transform16transform_kernelINS2_10policy_hubILb1EN4cuda3std3__45tupleIJN6thrust24THRUST_300001_SM_1000_NS6detail15normal_iteratorINSA_10device_ptrIfEEEESF_EEEE10policy1000El16multiply_functorSF_JPfSK_EEEvT0_iT1_T2_DpNS2_10kernel_argIT3_EE_param_1,
	.param .align 4 .b8 _ZN3cub18CUB_300001_SM_10006detail9transform16transform_kernelINS2_10policy_hubILb1EN4cuda3std3__45tupleIJN6thrust24THRUST_300001_SM_1000_NS6detail15normal_iteratorINSA_10device_ptrIfEEEESF_EEEE10policy1000El16multiply_functorSF_JPfSK_EEEvT0_iT1_T2_DpNS2_10kernel_argIT3_EE_param_2[4],
	.param .align 8 .b8 _ZN3cub18CUB_300001_SM_10006detail9transform16transform_kernelINS2_10policy_hubILb1EN4cuda3std3__45tupleIJN6thrust24THRUST_300001_SM_1000_NS6detail15normal_iteratorINSA_10device_ptrIfEEEESF_EEEE10policy1000El16multiply_functorSF_JPfSK_EEEvT0_iT1_T2_DpNS2_10kernel_argIT3_EE_param_3[8],
	.param .align 8 .b8 _ZN3cub18CUB_300001_SM_10006detail9transform16transform_kernelINS2_10policy_hubILb1EN4cuda3std3__45tupleIJN6thrust24THRUST_300001_SM_1000_NS6detail15normal_iteratorINSA_10device_ptrIfEEEESF_EEEE10policy1000El16multiply_functorSF_JPfSK_EEEvT0_iT1_T2_DpNS2_10kernel_argIT3_EE_param_4[16],
	.param .align 8 .b8 _ZN3cub18CUB_300001_SM_10006detail9transform16transform_kernelINS2_10policy_hubILb1EN4cuda3std3__45tupleIJN6thrust24THRUST_300001_SM_1000_NS6detail15normal_iteratorINSA_10device_ptrIfEEEESF_EEEE10policy1000El16multiply_functorSF_JPfSK_EEEvT0_iT1_T2_DpNS2_10kernel_argIT3_EE_param_5[16]
)
.maxntid 128
{
	.reg .pred 	%p<38>;
	.reg .b32 	%r<78>;
	.reg .b32 	%f<123>;
	.reg .b64 	%rd<103>;

	ld.param.f32 	%f2, [_ZN3cub18CUB_300001_SM_10006detail9transform16transform_kernelINS2_10policy_hubILb1EN4cuda3std3__45tupleIJN6thrust24THRUST_300001_SM_1000_NS6detail15normal_iteratorINSA_10device_ptrIfEEEESF_EEEE10policy1000El16multiply_functorSF_JPfSK_EEEvT0_iT1_T2_DpNS2_10kernel_argIT3_EE_param_2];
	ld.param.u64 	%rd30, [_ZN3cub18CUB_300001_SM_10006detail9transform16transform_kernelINS2_10policy_hubILb1EN4cuda3std3__45tupleIJN6thrust24THRUST_300001_SM_1000_NS6detail15normal_iteratorINSA_10device_ptrIfEEEESF_EEEE10policy1000El16multiply_functorSF_JPfSK_EEEvT0_iT1_T2_DpNS2_10kernel_argIT3_EE_param_0];
	ld.param.u64 	%rd28, [_ZN3cub18CUB_300001_SM_10006detail9transform16transform_kernelINS2_10policy_hubILb1EN4cuda3std3__45tupleIJN6thrust24THRUST_300001_SM_1000_NS6detail15normal_iteratorINSA_10device_ptrIfEEEESF_EEEE10policy1000El16multiply_functorSF_JPfSK_EEEvT0_iT1_T2_DpNS2_10kernel_argIT3_EE_param_5];
	ld.param.u64 	%rd26, [_ZN3cub18CUB_300001_SM_10006detail9transform16transform_kernelINS2_10policy_hubILb1EN4cuda3std3__45tupleIJN6thrust24THRUST_300001_SM_1000_NS6detail15normal_iteratorINSA_10device_ptrIfEEEESF_EEEE10policy1000El16multiply_functorSF_JPfSK_EEEvT0_iT1_T2_DpNS2_10kernel_argIT3_EE_param_4];
	ld.param.u64 	%rd31, [_ZN3cub18CUB_300001_SM_10006detail9transform16transform_kernelINS2_10policy_hubILb1EN4cuda3std3__45tupleIJN6thrust24THRUST_300001_SM_1000_NS6detail15normal_iteratorINSA_10device_ptrIfEEEESF_EEEE10policy1000El16multiply_functorSF_JPfSK_EEEvT0_iT1_T2_DpNS2_10kernel_argIT3_EE_param_3];
	ld.param.u32 	%r42, [_ZN3cub18CUB_300001_SM_10006detail9transform16transform_kernelINS2_10policy_hubILb1EN4cuda3std3__45tupleIJN6thrust24THRUST_300001_SM_1000_NS6detail15normal_iteratorINSA_10device_ptrIfEEEESF_EEEE10policy1000El16multiply_functorSF_JPfSK_EEEvT0_iT1_T2_DpNS2_10kernel_argIT3_EE_param_1];
	cvta.to.global.u64 	%rd1, %rd31;
	cvta.to.global.u64 	%rd2, %rd26;
	cvta.to.global.u64 	%rd3, %rd28;
	shl.b32 	%r1, %r42, 7;
	mov.u32 	%r43, %ctaid.x;
	cvt.u64.u32 	%rd32, %r43;
	cvt.s64.s32 	%rd33, %r1;
	mul.lo.s64 	%rd4, %rd33, %rd32;
	sub.s64 	%rd34, %rd30, %rd4;
	min.s64 	%rd35, %rd34, %rd33;
	cvt.u32.u64 	%r2, %rd35;
	shl.b32 	%r3, %r2, 2;
	mov.u32 	%r4, %tid.x;
	shl.b32 	%r68, %r4, 7;
	setp.ge.s32 	%p1, %r68, %r3;
	@%p1 bra 	$L__BB5_5;
	shl.b64 	%rd5, %rd4, 2;
	add.s64 	%rd36, %rd2, %rd5;
	mul.wide.u32 	%rd6, %r4, 128;
	add.s64 	%rd100, %rd36, %rd6;
	mov.u32 	%r67, %r68;
$L__BB5_2:
	.pragma "nounroll";
	// begin inline asm
	prefetch.global.L2 [%rd100];
	// end inline asm
	add.s32 	%r67, %r67, 16384;
	add.s64 	%rd100, %rd100, 16384;
	setp.lt.s32 	%p2, %r67, %r3;
	@%p2 bra 	$L__BB5_2;
	add.s64 	%rd38, %rd3, %rd5;
	add.s64 	%rd101, %rd38, %rd6;
$L__BB5_4:
	.pragma "nounroll";
	// begin inline asm
	prefetch.global.L2 [%rd101];
	// end inline asm
	add.s32 	%r68, %r68, 16384;
	add.s64 	%rd101, %rd101, 16384;
	setp.lt.s32 	%p3, %r68, %r3;
	@%p3 bra 	$L__BB5_4;
$L__BB5_5:
	shl.b64 	%rd102, %rd4, 2;
	add.s64 	%rd13, %rd2, %rd102;
	add.s64 	%rd14, %rd3, %rd102;
	add.s64 	%rd15, %rd1, %rd102;
	setp.eq.s32 	%p4, %r1, %r2;
	@%p4 bra 	$L__BB5_47;
	setp.lt.s32 	%p5, %r42, 1;
	@%p5 bra 	$L__BB5_59;
	and.b32  	%r10, %r42, 7;
	setp.lt.u32 	%p6, %r42, 8;
	mov.b32 	%r75, 0;
	@%p6 bra 	$L__BB5_26;
	and.b32  	%r75, %r42, 2147483640;
	mov.b32 	%r71, 0;
$L__BB5_9:
	.pragma "nounroll";
	shl.b32 	%r46, %r71, 7;
	add.s32 	%r20, %r46, %r4;
	setp.ge.s32 	%p7, %r20, %r2;
	@%p7 bra 	$L__BB5_11;
	mul.wide.u32 	%rd41, %r20, 4;
	add.s64 	%rd42, %rd13, %rd41;
	add.s64 	%rd43, %rd14, %rd41;
	ld.global.f32 	%f3, [%rd42];
	mul.f32 	%f4, %f2, %f3;
	ld.global.f32 	%f5, [%rd43];
	mul.f32 	%f6, %f4, %f5;
	add.s64 	%rd44, %rd15, %rd41;
	st.global.f32 	[%rd44], %f6;
$L__BB5_11:
	add.s32 	%r47, %r20, 128;
	setp.ge.s32 	%p8, %r47, %r2;
	mul.wide.s32 	%rd45, %r47, 4;
	add.s64 	%rd23, %rd13, %rd45;
	add.s64 	%rd24, %rd14, %rd45;
	add.s64 	%rd25, %rd15, %rd45;
	@%p8 bra 	$L__BB5_13;
	ld.global.f32 	%f7, [%rd23];
	mul.f32 	%f8, %f2, %f7;
	ld.global.f32 	%f9, [%rd24];
	mul.f32 	%f10, %f8, %f9;
	st.global.f32 	[%rd25], %f10;
$L__BB5_13:
	add.s32 	%r48, %r20, 256;
	setp.ge.s32 	%p9, %r48, %r2;
	@%p9 bra 	$L__BB5_15;
	ld.global.f32 	%f11, [%rd23+512];
	mul.f32 	%f12, %f2, %f11;
	ld.global.f32 	%f13, [%rd24+512];
	mul.f32 	%f14, %f12, %f13;
	st.global.f32 	[%rd25+512], %f14;
$L__BB5_15:
	add.s32 	%r49, %r20, 384;
	setp.ge.s32 	%p10, %r49, %r2;
	@%p10 bra 	$L__BB5_17;
	ld.global.f32 	%f15, [%rd23+1024];
	mul.f32 	%f16, %f2, %f15;
	ld.global.f32 	%f17, [%rd24+1024];
	mul.f32 	%f18, %f16, %f17;
	st.global.f32 	[%rd25+1024], %f18;
$L__BB5_17:
	add.s32 	%r50, %r20, 512;
	setp.ge.s32 	%p11, %r50, %r2;
	@%p11 bra 	$L__BB5_19;
	ld.global.f32 	%f19, [%rd23+1536];
	mul.f32 	%f20, %f2, %f19;
	ld.global.f32 	%f21, [%rd24+1536];
	mul.f32 	%f22, %f20, %f21;
	st.global.f32 	[%rd25+1536], %f22;
$L__BB5_19:
	add.s32 	%r51, %r20, 640;
	setp.ge.s32 	%p12, %r51, %r2;
	@%p12 bra 	$L__BB5_21;
	ld.global.f32 	%f23, [%rd23+2048];
	mul.f32 	%f24, %f2, %f23;
	ld.global.f32 	%f25, [%rd24+2048];
	mul.f32 	%f26, %f24, %f25;
	st.global.f32 	[%rd25+2048], %f26;
$L__BB5_21:
	add.s32 	%r52, %r20, 768;
	setp.ge.s32 	%p13, %r52, %r2;
	@%p13 bra 	$L__BB5_23;
	ld.global.f32 	%f27, [%rd23+2560];
	mul.f32 	%f28, %f2, %f27;
	ld.global.f32 	%f29, [%rd24+2560];
	mul.f32 	%f30, %f28, %f29;
	st.global.f32 	[%rd25+2560], %f30;
$L__BB5_23:
	add.s32 	%r53, %r20, 896;
	setp.ge.s32 	%p14, %r53, %r2;
	@%p14 bra 	$L__BB5_25;
	ld.global.f32 	%f31, [%rd23+3072];
	mul.f32 	%f32, %f2, %f31;
	ld.global.f32 	%f33, [%rd24+3072];
	mul.f32 	%f34, %f32, %f33;
	st.global.f32 	[%rd25+3072], %f34;
$L__BB5_25:
	add.s32 	%r71, %r71, 8;
	setp.eq.s32 	%p15, %r71, %r75;
	@%p15 bra 	$L__BB5_26;
	bra.uni 	$L__BB5_9;
$L__BB5_26:
	setp.eq.s32 	%p16, %r10, 0;
	@%p16 bra 	$L__BB5_59;
	and.b32  	%r30, %r42, 3;
	setp.lt.u32 	%p17, %r10, 4;
	@%p17 bra 	$L__BB5_37;
	shl.b32 	%r54, %r75, 7;
	add.s32 	%r31, %r54, %r4;
	setp.ge.s32 	%p18, %r31, %r2;
	@%p18 bra 	$L__BB5_30;
	mul.wide.s32 	%rd46, %r31, 4;
	add.s64 	%rd47, %rd13, %rd46;
	add.s64 	%rd48, %rd14, %rd46;
	ld.global.f32 	%f35, [%rd47];
	mul.f32 	%f36, %f2, %f35;
	ld.global.f32 	%f37, [%rd48];
	mul.f32 	%f38, %f36, %f37;
	add.s64 	%rd49, %rd15, %rd46;
	st.global.f32 	[%rd49], %f38;
$L__BB5_30:
	add.s32 	%r32, %r31, 128;
	setp.ge.s32 	%p19, %r32, %r2;
	@%p19 bra 	$L__BB5_32;
	mul.wide.s32 	%rd50, %r32, 4;
	add.s64 	%rd51, %rd13, %rd50;
	add.s64 	%rd52, %rd14, %rd50;
	ld.global.f32 	%f39, [%rd51];
	mul.f32 	%f40, %f2, %f39;
	ld.global.f32 	%f41, [%rd52];
	mul.f32 	%f42, %f40, %f41;
	add.s64 	%rd53, %rd15, %rd50;
	st.global.f32 	[%rd53], %f42;
$L__BB5_32:
	add.s32 	%r33, %r31, 256;
	setp.ge.s32 	%p20, %r33, %r2;
	@%p20 bra 	$L__BB5_34;
	mul.wide.s32 	%rd54, %r33, 4;
	add.s64 	%rd55, %rd13, %rd54;
	add.s64 	%rd56, %rd14, %rd54;
	ld.global.f32 	%f43, [%rd55];
	mul.f32 	%f44, %f2, %f43;
	ld.global.f32 	%f45, [%rd56];
	mul.f32 	%f46, %f44, %f45;
	add.s64 	%rd57, %rd15, %rd54;
	st.global.f32 	[%rd57], %f46;
$L__BB5_34:
	add.s32 	%r34, %r31, 384;
	setp.ge.s32 	%p21, %r34, %r2;
	@%p21 bra 	$L__BB5_36;
	mul.wide.s32 	%rd58, %r34, 4;
	add.s64 	%rd59, %rd13, %rd58;
	add.s64 	%rd60, %rd14, %rd58;
	ld.global.f32 	%f47, [%rd59];
	mul.f32 	%f48, %f2, %f47;
	ld.global.f32 	%f49, [%rd60];
	mul.f32 	%f50, %f48, %f49;
	add.s64 	%rd61, %rd15, %rd58;
	st.global.f32 	[%rd61], %f50;
$L__BB5_36:
	add.s32 	%r75, %r75, 4;
$L__BB5_37:
	setp.eq.s32 	%p22, %r30, 0;
	@%p22 bra 	$L__BB5_59;
	setp.eq.s32 	%p23, %r30, 1;
	@%p23 bra 	$L__BB5_44;
	shl.b32 	%r55, %r75, 7;
	add.s32 	%r37, %r55, %r4;
	setp.ge.s32 	%p24, %r37, %r2;
	@%p24 bra 	$L__BB5_41;
	mul.wide.s32 	%rd62, %r37, 4;
	add.s64 	%rd63, %rd13, %rd62;
	add.s64 	%rd64, %rd14, %rd62;
	ld.global.f32 	%f51, [%rd63];
	mul.f32 	%f52, %f2, %f51;
	ld.global.f32 	%f53, [%rd64];
	mul.f32 	%f54, %f52, %f53;
	add.s64 	%rd65, %rd15, %rd62;
	st.global.f32 	[%rd65], %f54;
$L__BB5_41:
	add.s32 	%r38, %r37, 128;
	setp.ge.s32 	%p25, %r38, %r2;
	@%p25 bra 	$L__BB5_43;
	mul.wide.s32 	%rd66, %r38, 4;
	add.s64 	%rd67, %rd13, %rd66;
	add.s64 	%rd68, %rd14, %rd66;
	ld.global.f32 	%f55, [%rd67];
	mul.f32 	%f56, %f2, %f55;
	ld.global.f32 	%f57, [%rd68];
	mul.f32 	%f58, %f56, %f57;
	add.s64 	%rd69, %rd15, %rd66;
	st.global.f32 	[%rd69], %f58;
$L__BB5_43:
	add.s32 	%r75, %r75, 2;
$L__BB5_44:
	and.b32  	%r56, %r42, 1;
	setp.eq.b32 	%p26, %r56, 1;
	not.pred 	%p27, %p26;
	@%p27 bra 	$L__BB5_59;
	shl.b32 	%r57, %r75, 7;
	add.s32 	%r41, %r57, %r4;
	setp.ge.s32 	%p28, %r41, %r2;
	@%p28 bra 	$L__BB5_59;
	mul.wide.s32 	%rd70, %r41, 4;
	add.s64 	%rd71, %rd13, %rd70;
	add.s64 	%rd72, %rd14, %rd70;
	ld.global.f32 	%f59, [%rd71];
	mul.f32 	%f60, %f2, %f59;
	ld.global.f32 	%f61, [%rd72];
	mul.f32 	%f62, %f60, %f61;
	add.s64 	%rd73, %rd15, %rd70;
	st.global.f32 	[%rd73], %f62;
	bra.uni 	$L__BB5_59;
$L__BB5_47:
	setp.lt.s32 	%p29, %r42, 1;
	@%p29 bra 	$L__BB5_59;
	setp.lt.u32 	%p30, %r42, 8;
	mov.b32 	%r73, 0;
	@%p30 bra 	$L__BB5_51;
	and.b32  	%r73, %r42, 2147483640;
	neg.s32 	%r70, %r73;
	mul.wide.u32 	%rd74, %r4, 4;
	add.s64 	%rd16, %rd1, %rd74;
	add.s64 	%rd75, %rd102, 1536;
	add.s64 	%rd18, %rd2, %rd75;
	add.s32 	%r69, %r4, 128;
	add.s64 	%rd19, %rd3, %rd75;
	add.s64 	%rd20, %rd1, %rd75;
$L__BB5_50:
	.pragma "nounroll";
	mul.wide.s32 	%rd76, %r69, 4;
	add.s64 	%rd77, %rd18, %rd76;
	add.s64 	%rd78, %rd19, %rd76;
	add.s64 	%rd79, %rd20, %rd76;
	cvta.to.global.u64 	%rd80, %rd26;
	mul.wide.u32 	%rd81, %r4, 4;
	add.s64 	%rd82, %rd80, %rd81;
	add.s64 	%rd83, %rd82, %rd102;
	cvta.to.global.u64 	%rd84, %rd28;
	add.s64 	%rd85, %rd84, %rd81;
	add.s64 	%rd86, %rd85, %rd102;
	ld.global.f32 	%f63, [%rd83];
	mul.f32 	%f64, %f2, %f63;
	ld.global.f32 	%f65, [%rd86];
	mul.f32 	%f66, %f64, %f65;
	add.s64 	%rd87, %rd16, %rd102;
	st.global.f32 	[%rd87], %f66;
	ld.global.f32 	%f67, [%rd77+-1536];
	mul.f32 	%f68, %f2, %f67;
	ld.global.f32 	%f69, [%rd78+-1536];
	mul.f32 	%f70, %f68, %f69;
	st.global.f32 	[%rd79+-1536], %f70;
	ld.global.f32 	%f71, [%rd77+-1024];
	mul.f32 	%f72, %f2, %f71;
	ld.global.f32 	%f73, [%rd78+-1024];
	mul.f32 	%f74, %f72, %f73;
	st.global.f32 	[%rd79+-1024], %f74;
	ld.global.f32 	%f75, [%rd77+-512];
	mul.f32 	%f76, %f2, %f75;
	ld.global.f32 	%f77, [%rd78+-512];
	mul.f32 	%f78, %f76, %f77;
	st.global.f32 	[%rd79+-512], %f78;
	ld.global.f32 	%f79, [%rd77];
	mul.f32 	%f80, %f2, %f79;
	ld.global.f32 	%f81, [%rd78];
	mul.f32 	%f82, %f80, %f81;
	st.global.f32 	[%rd79], %f82;
	ld.global.f32 	%f83, [%rd77+512];
	mul.f32 	%f84, %f2, %f83;
	ld.global.f32 	%f85, [%rd78+512];
	mul.f32 	%f86, %f84, %f85;
	st.global.f32 	[%rd79+512], %f86;
	ld.global.f32 	%f87, [%rd77+1024];
	mul.f32 	%f88, %f2, %f87;
	ld.global.f32 	%f89, [%rd78+1024];
	mul.f32 	%f90, %f88, %f89;
	st.global.f32 	[%rd79+1024], %f90;
	ld.global.f32 	%f91, [%rd77+1536];
	mul.f32 	%f92, %f2, %f91;
	ld.global.f32 	%f93, [%rd78+1536];
	mul.f32 	%f94, %f92, %f93;
	st.global.f32 	[%rd79+1536], %f94;
	add.s32 	%r70, %r70, 8;
	add.s64 	%rd102, %rd102, 4096;
	add.s32 	%r69, %r69, 1024;
	setp.eq.s32 	%p31, %r70, 0;
	@%p31 bra 	$L__BB5_51;
	bra.uni 	$L__BB5_50;
$L__BB5_51:
	and.b32  	%r23, %r42, 7;
	setp.eq.s32 	%p32, %r23, 0;
	@%p32 bra 	$L__BB5_59;
	and.b32  	%r24, %r42, 3;
	setp.lt.u32 	%p33, %r23, 4;
	@%p33 bra 	$L__BB5_54;
	shl.b32 	%r60, %r73, 7;
	add.s32 	%r61, %r60, %r4;
	mul.wide.s32 	%rd88, %r61, 4;
	add.s64 	%rd89, %rd13, %rd88;
	add.s64 	%rd90, %rd14, %rd88;
	ld.global.f32 	%f95, [%rd89];
	mul.f32 	%f96, %f2, %f95;
	ld.global.f32 	%f97, [%rd90];
	mul.f32 	%f98, %f96, %f97;
	add.s64 	%rd91, %rd15, %rd88;
	st.global.f32 	[%rd91], %f98;
	ld.global.f32 	%f99, [%rd89+512];
	mul.f32 	%f100, %f2, %f99;
	ld.global.f32 	%f101, [%rd90+512];
	mul.f32 	%f102, %f100, %f101;
	st.global.f32 	[%rd91+512], %f102;
	ld.global.f32 	%f103, [%rd89+1024];
	mul.f32 	%f104, %f2, %f103;
	ld.global.f32 	%f105, [%rd90+1024];
	mul.f32 	%f106, %f104, %f105;
	st.global.f32 	[%rd91+1024], %f106;
	ld.global.f32 	%f107, [%rd89+1536];
	mul.f32 	%f108, %f2, %f107;
	ld.global.f32 	%f109, [%rd90+1536];
	mul.f32 	%f110, %f108, %f109;
	st.global.f32 	[%rd91+1536], %f110;
	add.s32 	%r73, %r73, 4;
$L__BB5_54:
	setp.eq.s32 	%p34, %r24, 0;
	@%p34 bra 	$L__BB5_59;
	setp.eq.s32 	%p35, %r24, 1;
	@%p35 bra 	$L__BB5_57;
	shl.b32 	%r62, %r73, 7;
	add.s32 	%r63, %r62, %r4;
	mul.wide.s32 	%rd92, %r63, 4;
	add.s64 	%rd93, %rd13, %rd92;
	add.s64 	%rd94, %rd14, %rd92;
	ld.global.f32 	%f111, [%rd93];
	mul.f32 	%f112, %f2, %f111;
	ld.global.f32 	%f113, [%rd94];
	mul.f32 	%f114, %f112, %f113;
	add.s64 	%rd95, %rd15, %rd92;
	st.global.f32 	[%rd95], %f114;
	ld.global.f32 	%f115, [%rd93+512];
	mul.f32 	%f116, %f2, %f115;
	ld.global.f32 	%f117, [%rd94+512];
	mul.f32 	%f118, %f116, %f117;
	st.global.f32 	[%rd95+512], %f118;
	add.s32 	%r73, %r73, 2;
$L__BB5_57:
	and.b32  	%r64, %r42, 1;
	setp.eq.b32 	%p36, %r64, 1;
	not.pred 	%p37, %p36;
	@%p37 bra 	$L__BB5_59;
	shl.b32 	%r65, %r73, 7;
	add.s32 	%r66, %r65, %r4;
	mul.wide.s32 	%rd96, %r66, 4;
	add.s64 	%rd97, %rd13, %rd96;
	add.s64 	%rd98, %rd14, %rd96;
	ld.global.f32 	%f119, [%rd97];
	mul.f32 	%f120, %f2, %f119;
	ld.global.f32 	%f121, [%rd98];
	mul.f32 	%f122, %f120, %f121;
	add.s64 	%rd99, %rd15, %rd96;
	st.global.f32 	[%rd99], %f122;
$L__BB5_59:
	ret;

}
	// .globl	_ZN3cub18CUB_300001_SM_10006detail6reduce28DeviceReduceSingleTileKernelINS2_10policy_hubIfjN4cuda3std3__44plusIfEEE10Policy1000EN6thrust24THRUST_300001_SM_1000_NS6detail15normal_iteratorINSD_10device_ptrIfEEEEPfjS9_ffNS7_10__identityEEEvT0_T1_T2_T3_T4_T6_
.visible .entry _ZN3cub18CUB_300001_SM_10006detail6reduce28DeviceReduceSingleTileKernelINS2_10policy_hubIfjN4cuda3std3__44plusIfEEE10Policy1000EN6thrust24THRUST_300001_SM_1000_NS6detail15normal_iteratorINSD_10device_ptrIfEEEEPfjS9_ffNS7_10__identityEEEvT0_T1_T2_T3_T4_T6_(
	.param .align 8 .b8 _ZN3cub18CUB_300001_SM_10006detail6reduce28DeviceReduceSingleTileKernelINS2_10policy_hubIfjN4cuda3std3__44plusIfEEE10Policy1000EN6thrust24THRUST_300001_SM_1000_NS6detail15normal_iteratorINSD_10device_ptrIfEEEEPfjS9_ffNS7_10__identityEEEvT0_T1_T2_T3_T4_T6__param_0[8],
	.param .u64 .ptr .align 1 _ZN3cub18CUB_300001_SM_10006detail6reduce28DeviceReduceSingleTileKernelINS2_10policy_hubIfjN4cuda3std3__44plusIfEEE10Policy1000EN6thrust24THRUST_300001_SM_1000_NS6detail15normal_iteratorINSD_10device_ptrIfEEEEPfjS9_ffNS7_10__identityEEEvT0_T1_T2_T3_T4_T6__param_1,
	.param .u32 _ZN3cub18CUB_300001_SM_10006detail6reduce28DeviceReduceSingleTileKernelINS2_10policy_hubIfjN4cuda3std3__44plusIfEEE10Policy1000EN6thrust24THRUST_300001_SM_1000_NS6detail15normal_iteratorINSD_10device_ptrIfEEEEPfjS9_ffNS7_10__identityEEEvT0_T1_T2_T3_T4_T6__param_2,
	.param .align 1 .b8 _ZN3cub18CUB_300001_SM_10006detail6reduce28DeviceReduceSingleTileKernelINS2_10policy_hubIfjN4cuda3std3__44plusIfEEE10Policy1000EN6thrust24THRUST_300001_SM_1000_NS6detail15normal_iteratorINSD_10device_ptrIfEEEEPfjS9_ffNS7_10__identityEEEvT0_T1_T2_T3_T4_T6__param_3[1],
	.param .f32 _ZN3cub18CUB_300001_SM_10006detail6reduce28DeviceReduceSingleTileKernelINS2_10policy_hubIfjN4cuda3std3__44plusIfEEE10Policy1000EN6thrust24THRUST_300001_SM_1000_NS6detail15normal_iteratorINSD_10device_ptrIfEEEEPfjS9_ffNS7_10__identityEEEvT0_T1_T2_T3_T4_T6__param_4,
	.param .align 1 .b8 _ZN3cub18CUB_300001_SM_10006detail6reduce28DeviceReduceSingleTileKernelINS2_10policy_hubIfjN4cuda3std3__44plusIfEEE10Policy1000EN6thrust24THRUST_300001_SM_1000_NS6detail15normal_iteratorINSD_10device_ptrIfEEEEPfjS9_ffNS7_10__identityEEEvT0_T1_T2_T3_T4_T6__param_5[1]
)
.maxntid 512
.minnctapersm 1
{
	.reg .pred 	%p<67>;
	.reg .b32 	%r<211>;
	.reg .b32 	%f<384>;
	.reg .b64 	%rd<84>;
	// demoted variable
	.shared .align 4 .b8 _ZZN3cub18CUB_300001_SM_10006detail6reduce28DeviceReduceSingleTileKernelINS2_10policy_hubIfjN4cuda3std3__44plusIfEEE10Policy1000EN6thrust24THRUST_300001_SM_1000_NS6detail15normal_iteratorINSD_10device_ptrIfEEEEPfjS9_ffNS7_10__identityEEEvT0_T1_T2_T3_T4_T6_E12temp_storage[84];
	ld.param.u64 	%rd9, [_ZN3cub18CUB_300001_SM_10006detail6reduce28DeviceReduceSingleTileKernelINS2_10policy_hubIfjN4cuda3std3__44plusIfEEE10Policy1000EN6thrust24THRUST_300001_SM_1000_NS6detail15normal_iteratorINSD_10device_ptrIfEEEEPfjS9_ffNS7_10__identityEEEvT0_T1_T2_T3_T4_T6__param_0];
	ld.param.u64 	%rd10, [_ZN3cub18CUB_300001_SM_10006detail6reduce28DeviceReduceSingleTileKernelINS2_10policy_hubIfjN4cuda3std3__44plusIfEEE10Policy1000EN6thrust24THRUST_300001_SM_1000_NS6detail15normal_iteratorINSD_10device_ptrIfEEEEPfjS9_ffNS7_10__identityEEEvT0_T1_T2_T3_T4_T6__param_1];
	ld.param.u32 	%r51, [_ZN3cub18CUB_300001_SM_10006detail6reduce28DeviceReduceSingleTileKernelINS2_10policy_hubIfjN4cuda3std3__44plusIfEEE10Policy1000EN6thrust24THRUST_300001_SM_1000_NS6detail15normal_iteratorINSD_10device_ptrIfEEEEPfjS9_ffNS7_10__identityEEEvT0_T1_T2_T3_T4_T6__param_2];
	ld.param.f32 	%f42, [_ZN3cub18CUB_300001_SM_10006detail6reduce28DeviceReduceSingleTileKernelINS2_10policy_hubIfjN4cuda3std3__44plusIfEEE10Policy1000EN6thrust24THRUST_300001_SM_1000_NS6detail15normal_iteratorINSD_10device_ptrIfEEEEPfjS9_ffNS7_10__identityEEEvT0_T1_T2_T3_T4_T6__param_4];
	cvta.to.global.u64 	%rd1, %rd10;
	setp.ne.s32 	%p1, %r51, 0;
	@%p1 bra 	$L__BB6_3;
	mov.u32 	%r193, %tid.x;
	setp.ne.s32 	%p66, %r193, 0;
	@%p66 bra 	$L__BB6_52;
	st.global.f32 	[%rd1], %f42;
	bra.uni 	$L__BB6_52;
$L__BB6_3:
	cvta.to.global.u64 	%rd2, %rd9;
	setp.gt.u32 	%p2, %r51, 8191;
	@%p2 bra 	$L__BB6_28;
	mov.u32 	%r1, %tid.x;
	setp.ge.u32 	%p24, %r1, %r51;
	mov.f32 	%f371, 0f00000000;
	mov.u32 	%r197, %r1;
	@%p24 bra 	$L__BB6_6;
	mul.wide.u32 	%rd73, %r1, 4;
	add.s64 	%rd74, %rd2, %rd73;
	ld.global.f32 	%f371, [%rd74];
	add.s32 	%r197, %r1, 512;
$L__BB6_6:
	setp.ge.u32 	%p25, %r197, %r51;
	@%p25 bra 	$L__BB6_19;
	not.b32 	%r120, %r197;
	add.s32 	%r121, %r51, %r120;
	shr.u32 	%r122, %r121, 9;
	add.s32 	%r4, %r122, 1;
	and.b32  	%r5, %r4, 15;
	setp.lt.u32 	%p26, %r121, 7680;
	@%p26 bra 	$L__BB6_10;
	and.b32  	%r123, %r4, 16777200;
	neg.s32 	%r195, %r123;
	mul.wide.u32 	%rd75, %r197, 4;
	add.s64 	%rd76, %rd75, %rd2;
	add.s64 	%rd82, %rd76, 16384;
$L__BB6_9:
	.pragma "nounroll";
	ld.global.f32 	%f205, [%rd82+-16384];
	add.f32 	%f206, %f371, %f205;
	ld.global.f32 	%f207, [%rd82+-14336];
	add.f32 	%f208, %f206, %f207;
	ld.global.f32 	%f209, [%rd82+-12288];
	add.f32 	%f210, %f208, %f209;
	ld.global.f32 	%f211, [%rd82+-10240];
	add.f32 	%f212, %f210, %f211;
	ld.global.f32 	%f213, [%rd82+-8192];
	add.f32 	%f214, %f212, %f213;
	ld.global.f32 	%f215, [%rd82+-6144];
	add.f32 	%f216, %f214, %f215;
	ld.global.f32 	%f217, [%rd82+-4096];
	add.f32 	%f218, %f216, %f217;
	ld.global.f32 	%f219, [%rd82+-2048];
	add.f32 	%f220, %f218, %f219;
	ld.global.f32 	%f221, [%rd82];
	add.f32 	%f222, %f220, %f221;
	ld.global.f32 	%f223, [%rd82+2048];
	add.f32 	%f224, %f222, %f223;
	ld.global.f32 	%f225, [%rd82+4096];
	add.f32 	%f226, %f224, %f225;
	ld.global.f32 	%f227, [%rd82+6144];
	add.f32 	%f228, %f226, %f227;
	ld.global.f32 	%f229, [%rd82+8192];
	add.f32 	%f230, %f228, %f229;
	ld.global.f32 	%f231, [%rd82+10240];
	add.f32 	%f232, %f230, %f231;
	ld.global.f32 	%f233, [%rd82+12288];
	add.f32 	%f234, %f232, %f233;
	ld.global.f32 	%f235, [%rd82+14336];
	add.f32 	%f371, %f234, %f235;
	add.s32 	%r197, %r197, 8192;
	add.s32 	%r195, %r195, 16;
	add.s64 	%rd82, %rd82, 32768;
	setp.ne.s32 	%p27, %r195, 0;
	@%p27 bra 	$L__BB6_9;
$L__BB6_10:
	setp.eq.s32 	%p28, %r5, 0;
	@%p28 bra 	$L__BB6_19;
	and.b32  	%r12, %r4, 7;
	setp.lt.u32 	%p29, %r5, 8;
	@%p29 bra 	$L__BB6_13;
	mul.wide.u32 	%rd77, %r197, 4;
	add.s64 	%rd78, %rd2, %rd77;
	ld.global.f32 	%f237, [%rd78];
	add.f32 	%f238, %f371, %f237;
	ld.global.f32 	%f239, [%rd78+2048];
	add.f32 	%f240, %f238, %f239;
	ld.global.f32 	%f241, [%rd78+4096];
	add.f32 	%f242, %f240, %f241;
	ld.global.f32 	%f243, [%rd78+6144];
	add.f32 	%f244, %f242, %f243;
	ld.global.f32 	%f245, [%rd78+8192];
	add.f32 	%f246, %f244, %f245;
	ld.global.f32 	%f247, [%rd78+10240];
	add.f32 	%f248, %f246, %f247;
	ld.global.f32 	%f249, [%rd78+12288];
	add.f32 	%f250, %f248, %f249;
	ld.global.f32 	%f251, [%rd78+14336];
	add.f32 	%f371, %f250, %f251;
	add.s32 	%r197, %r197, 4096;
$L__BB6_13:
	setp.eq.s32 	%p30, %r12, 0;
	@%p30 bra 	$L__BB6_19;
	and.b32  	%r15, %r4, 3;
	setp.lt.u32 	%p31, %r12, 4;
	@%p31 bra 	$L__BB6_16;
	mul.wide.u32 	%rd79, %r197, 4;
	add.s64 	%rd80, %rd2, %rd79;
	ld.global.f32 	%f253, [%rd80];
	add.f32 	%f254, %f371, %f253;
	ld.global.f32 	%f255, [%rd80+2048];
	add.f32 	%f256, %f254, %f255;
	ld.global.f32 	%f257, [%rd80+4096];
	add.f32 	%f258, %f256, %f257;
	ld.global.f32 	%f259, [%rd80+6144];
	add.f32 	%f371, %f258, %f259;
	add.s32 	%r197, %r197, 2048;
$L__BB6_16:
	setp.eq.s32 	%p32, %r15, 0;
	@%p32 bra 	$L__BB6_19;
	mul.wide.u32 	%rd81, %r197, 4;
	add.s64 	%rd83, %rd2, %rd81;
	neg.s32 	%r200, %r15;
$L__BB6_18:
	.pragma "nounroll";
	ld.global.f32 	%f260, [%rd83];
	add.f32 	%f371, %f371, %f260;
	add.s64 	%rd83, %rd83, 2048;
	add.s32 	%r200, %r200, 1;
	setp.ne.s32 	%p33, %r200, 0;
	@%p33 bra 	$L__BB6_18;
$L__BB6_19:
	setp.lt.u32 	%p34, %r51, 512;
	@%p34 bra 	$L__BB6_24;
	// begin inline asm
	mov.u32 %r162, %laneid;
	// end inline asm
	mov.b32 	%r164, %f371;
	mov.b32 	%r165, 1;
	mov.b32 	%r186, 31;
	mov.b32 	%r187, -1;
	// begin inline asm
	shfl.sync.down.b32 %r163, %r164, %r165, %r186, %r187;
	// end inline asm
	setp.gt.s32 	%p58, %r162, 30;
	mov.b32 	%f319, %r163;
	add.f32 	%f320, %f371, %f319;
	selp.f32 	%f321, %f371, %f320, %p58;
	mov.b32 	%r169, %f321;
	mov.b32 	%r170, 2;
	// begin inline asm
	shfl.sync.down.b32 %r168, %r169, %r170, %r186, %r187;
	// end inline asm
	setp.gt.s32 	%p59, %r162, 29;
	mov.b32 	%f322, %r168;
	add.f32 	%f323, %f321, %f322;
	selp.f32 	%f324, %f321, %f323, %p59;
	mov.b32 	%r174, %f324;
	mov.b32 	%r175, 4;
	// begin inline asm
	shfl.sync.down.b32 %r173, %r174, %r175, %r186, %r187;
	// end inline asm
	setp.gt.s32 	%p60, %r162, 27;
	mov.b32 	%f325, %r173;
	add.f32 	%f326, %f324, %f325;
	selp.f32 	%f327, %f324, %f326, %p60;
	mov.b32 	%r179, %f327;
	mov.b32 	%r180, 8;
	// begin inline asm
	shfl.sync.down.b32 %r178, %r179, %r180, %r186, %r187;
	// end inline asm
	setp.gt.s32 	%p61, %r162, 23;
	mov.b32 	%f328, %r178;
	add.f32 	%f329, %f327, %f328;
	selp.f32 	%f330, %f327, %f329, %p61;
	mov.b32 	%r184, %f330;
	mov.b32 	%r185, 16;
	// begin inline asm
	shfl.sync.down.b32 %r183, %r184, %r185, %r186, %r187;
	// end inline asm
	setp.gt.s32 	%p62, %r162, 15;
	mov.b32 	%f331, %r183;
	add.f32 	%f16, %f330, %f331;
	selp.f32 	%f383, %f330, %f16, %p62;
	setp.ne.s32 	%p63, %r162, 0;
	@%p63 bra 	$L__BB6_22;
	shr.u32 	%r188, %r1, 3;
	and.b32  	%r189, %r188, 124;
	mov.u32 	%r190, _ZZN3cub18CUB_300001_SM_10006detail6reduce28DeviceReduceSingleTileKernelINS2_10policy_hubIfjN4cuda3std3__44plusIfEEE10Policy1000EN6thrust24THRUST_300001_SM_1000_NS6detail15normal_iteratorINSD_10device_ptrIfEEEEPfjS9_ffNS7_10__identityEEEvT0_T1_T2_T3_T4_T6_E12temp_storage;
	add.s32 	%r191, %r190, %r189;
	st.shared.f32 	[%r191+16], %f16;
$L__BB6_22:
	bar.sync 	0;
	setp.ne.s32 	%p64, %r1, 0;
	@%p64 bra 	$L__BB6_50;
	ld.shared.f32 	%f332, [_ZZN3cub18CUB_300001_SM_10006detail6reduce28DeviceReduceSingleTileKernelINS2_10policy_hubIfjN4cuda3std3__44plusIfEEE10Policy1000EN6thrust24THRUST_300001_SM_1000_NS6detail15normal_iteratorINSD_10device_ptrIfEEEEPfjS9_ffNS7_10__identityEEEvT0_T1_T2_T3_T4_T6_E12temp_storage+20];
	add.f32 	%f333, %f383, %f332;
	ld.shared.f32 	%f334, [_ZZN3cub18CUB_300001_SM_10006detail6reduce28DeviceReduceSingleTileKernelINS2_10policy_hubIfjN4cuda3std3__44plusIfEEE10Policy1000EN6thrust24THRUST_300001_SM_1000_NS6detail15normal_iteratorINSD_10device_ptrIfEEEEPfjS9_ffNS7_10__identityEEEvT0_T1_T2_T3_T4_T6_E12temp_storage+24];
	add.f32 	%f335, %f333, %f334;
	ld.shared.f32 	%f336, [_ZZN3cub18CUB_300001_SM_10006detail6reduce28DeviceReduceSingleTileKernelINS2_10policy_hubIfjN4cuda3std3__44plusIfEEE10Policy1000EN6thrust24THRUST_300001_SM_1000_NS6detail15normal_iteratorINSD_10device_ptrIfEEEEPfjS9_ffNS7_10__identityEEEvT0_T1_T2_T3_T4_T6_E12temp_storage+28];
	add.f32 	%f337, %f335, %f336;
	ld.shared.f32 	%f338, [_ZZN3cub18CUB_300001_SM_10006detail6reduce28DeviceReduceSingleTileKernelINS2_10policy_hubIfjN4cuda3std3__44plusIfEEE10Policy1000EN6thrust24THRUST_300001_SM_1000_NS6detail15normal_iteratorINSD_10device_ptrIfEEEEPfjS9_ffNS7_10__identityEEEvT0_T1_T2_T3_T4_T6_E12temp_storage+32];
	add.f32 	%f339, %f337, %f338;
	ld.shared.f32 	%f340, [_ZZN3cub18CUB_300001_SM_10006detail6reduce28DeviceReduceSingleTileKernelINS2_10policy_hubIfjN4cuda3std3__44plusIfEEE10Policy1000EN6thrust24THRUST_300001_SM_1000_NS6detail15normal_iteratorINSD_10device_ptrIfEEEEPfjS9_ffNS7_10__identityEEEvT0_T1_T2_T3_T4_T6_E12temp_storage+36];
	add.f32 	%f341, %f339, %f340;
	ld.shared.f32 	%f342, [_ZZN3cub18CUB_300001_SM_10006detail6reduce28DeviceReduceSingleTileKernelINS2_10policy_hubIfjN4cuda3std3__44plusIfEEE10Policy1000EN6thrust24THRUST_300001_SM_1000_NS6detail15normal_iteratorINSD_10device_ptrIfEEEEPfjS9_ffNS7_10__identityEEEvT0_T1_T2_T3_T4_T6_E12temp_storage+40];
	add.f32 	%f343, %f341, %f342;
	ld.shared.f32 	%f344, [_ZZN3cub18CUB_300001_SM_10006detail6reduce28DeviceReduceSingleTileKernelINS2_10policy_hubIfjN4cuda3std3__44plusIfEEE10Policy1000EN6thrust24THRUST_300001_SM_1000_NS6detail15normal_iteratorINSD_10device_ptrIfEEEEPfjS9_ffNS7_10__identityEEEvT0_T1_T2_T3_T4_T6_E12temp_storage+44];
	add.f32 	%f345, %f343, %f344;
	ld.shared.f32 	%f346, [_ZZN3cub18CUB_300001_SM_10006detail6reduce28DeviceReduceSingleTileKernelINS2_10policy_hubIfjN4cuda3std3__44plusIfEEE10Policy1000EN6thrust24THRUST_300001_SM_1000_NS6detail15normal_iteratorINSD_10device_ptrIfEEEEPfjS9_ffNS7_10__identityEEEvT0_T1_T2_T3_T4_T6_E12temp_storage+48];
	add.f32 	%f347, %f345, %f346;
	ld.shared.f32 	%f348, [_ZZN3cub18CUB_300001_SM_10006detail6reduce28DeviceReduceSingleTileKernelINS2_10policy_hubIfjN4cuda3std3__44plusIfEEE10Policy1000EN6thrust24THRUST_300001_SM_1000_NS6detail15normal_iteratorINSD_10device_ptrIfEEEEPfjS9_ffNS7_10__identityEEEvT0_T1_T2_T3_T4_T6_E12temp_storage+52];
	add.f32 	%f349, %f347, %f348;
	ld.shared.f32 	%f350, [_ZZN3cub18CUB_300001_SM_10006detail6reduce28DeviceReduceSingleTileKernelINS2_10policy_hubIfjN4cuda3std3__44plusIfEEE10Policy1000EN6thrust24THRUST_300001_SM_1000_NS6detail15normal_iteratorINSD_10device_ptrIfEEEEPfjS9_ffNS7_10__identityEEEvT0_T1_T2_T3_T4_T6_E12temp_storage+56];
	add.f32 	%f351, %f349, %f350;
	ld.shared.f32 	%f352, [_ZZN3cub18CUB_300001_SM_10006detail6reduce28DeviceReduceSingleTileKernelINS2_10policy_hubIfjN4cuda3std3__44plusIfEEE10Policy1000EN6thrust24THRUST_300001_SM_1000_NS6detail15normal_iteratorINSD_10device_ptrIfEEEEPfjS9_ffNS7_10__identityEEEvT0_T1_T2_T3_T4_T6_E12temp_storage+60];
	add.f32 	%f353, %f351, %f352;
	ld.shared.f32 	%f354, [_ZZN3cub18CUB_300001_SM_10006detail6reduce28DeviceReduceSingleTileKernelINS2_10policy_hubIfjN4cuda3std3__44plusIfEEE10Policy1000EN6thrust24THRUST_300001_SM_1000_NS6detail15normal_iteratorINSD_10device_ptrIfEEEEPfjS9_ffNS7_10__identityEEEvT0_T1_T2_T3_T4_T6_E12temp_storage+64];
	add.f32 	%f355, %f353, %f354;
	ld.shared.f32 	%f356, [_ZZN3cub18CUB_300001_SM_10006detail6reduce28DeviceReduceSingleTileKernelINS2_10policy_hubIfjN4cuda3std3__44plusIfEEE10Policy1000EN6thrust24THRUST_300001_SM_1000_NS6detail15normal_iteratorINSD_10device_ptrIfEEEEPfjS9_ffNS7_10__identityEEEvT0_T1_T2_T3_T4_T6_E12temp_storage+68];
	add.f32 	%f357, %f355, %f356;
	ld.shared.f32 	%f358, [_ZZN3cub18CUB_300001_SM_10006detail6reduce28DeviceReduceSingleTileKernelINS2_10policy_hubIfjN4cuda3std3__44plusIfEEE10Policy1000EN6thrust24THRUST_300001_SM_1000_NS6detail15normal_iteratorINSD_10device_ptrIfEEEEPfjS9_ffNS7_10__identityEEEvT0_T1_T2_T3_T4_T6_E12temp_storage+72];
	add.f32 	%f359, %f357, %f358;
	ld.shared.f32 	%f360, [_ZZN3cub18CUB_300001_SM_10006detail6reduce28DeviceReduceSingleTileKernelINS2_10policy_hubIfjN4cuda3std3__44plusIfEEE10Policy1000EN6thrust24THRUST_300001_SM_1000_NS6detail15normal_iteratorINSD_10device_ptrIfEEEEPfjS9_ffNS7_10__identityEEEvT0_T1_T2_T3_T4_T6_E12temp_storage+76];
	add.f32 	%f383, %f359, %f360;
	bra.uni 	$L__BB6_50;
$L__BB6_24:
	// begin inline asm
	mov.u32 %r124, %laneid;
	// end inline asm
	and.b32  	%r150, %r1, 992;
	add.s32 	%r151, %r150, 32;
	setp.gt.u32 	%p35, %r151, %r51;
	not.b32 	%r152, %r150;
	add.s32 	%r153, %r51, %r152;
	selp.b32 	%r148, %r153, 31, %p35;
	mov.b32 	%r126, %f371;
	mov.b32 	%r127, 1;
	mov.b32 	%r149, -1;
	// begin inline asm
	shfl.sync.down.b32 %r125, %r126, %r127, %r148, %r149;
	// end inline asm
	setp.lt.s32 	%p36, %r124, %r148;
	mov.b32 	%f261, %r125;
	add.f32 	%f262, %f371, %f261;
	selp.f32 	%f263, %f262, %f371, %p36;
	mov.b32 	%r131, %f263;
	mov.b32 	%r132, 2;
	// begin inline asm
	shfl.sync.down.b32 %r130, %r131, %r132, %r148, %r149;
	// end inline asm
	add.s32 	%r154, %r124, 2;
	setp.gt.s32 	%p37, %r154, %r148;
	mov.b32 	%f264, %r130;
	add.f32 	%f265, %f263, %f264;
	selp.f32 	%f266, %f263, %f265, %p37;
	mov.b32 	%r136, %f266;
	mov.b32 	%r137, 4;
	// begin inline asm
	shfl.sync.down.b32 %r135, %r136, %r137, %r148, %r149;
	// end inline asm
	add.s32 	%r155, %r124, 4;
	setp.gt.s32 	%p38, %r155, %r148;
	mov.b32 	%f267, %r135;
	add.f32 	%f268, %f266, %f267;
	selp.f32 	%f269, %f266, %f268, %p38;
	mov.b32 	%r141, %f269;
	mov.b32 	%r142, 8;
	// begin inline asm
	shfl.sync.down.b32 %r140, %r141, %r142, %r148, %r149;
	// end inline asm
	add.s32 	%r156, %r124, 8;
	setp.gt.s32 	%p39, %r156, %r148;
	mov.b32 	%f270, %r140;
	add.f32 	%f271, %f269, %f270;
	selp.f32 	%f272, %f269, %f271, %p39;
	mov.b32 	%r146, %f272;
	mov.b32 	%r147, 16;
	// begin inline asm
	shfl.sync.down.b32 %r145, %r146, %r147, %r148, %r149;
	// end inline asm
	add.s32 	%r157, %r124, 16;
	setp.gt.s32 	%p40, %r157, %r148;
	mov.b32 	%f273, %r145;
	add.f32 	%f274, %f272, %f273;
	selp.f32 	%f383, %f272, %f274, %p40;
	setp.ne.s32 	%p41, %r124, 0;
	@%p41 bra 	$L__BB6_26;
	shr.u32 	%r158, %r1, 3;
	and.b32  	%r159, %r158, 124;
	mov.u32 	%r160, _ZZN3cub18CUB_300001_SM_10006detail6reduce28DeviceReduceSingleTileKernelINS2_10policy_hubIfjN4cuda3std3__44plusIfEEE10Policy1000EN6thrust24THRUST_300001_SM_1000_NS6detail15normal_iteratorINSD_10device_ptrIfEEEEPfjS9_ffNS7_10__identityEEEvT0_T1_T2_T3_T4_T6_E12temp_storage;
	add.s32 	%r161, %r160, %r159;
	st.shared.f32 	[%r161+16], %f383;
$L__BB6_26:
	bar.sync 	0;
	setp.ne.s32 	%p42, %r1, 0;
	@%p42 bra 	$L__BB6_50;
	setp.gt.u32 	%p43, %r51, 32;
	ld.shared.f32 	%f275, [_ZZN3cub18CUB_300001_SM_10006detail6reduce28DeviceReduceSingleTileKernelINS2_10policy_hubIfjN4cuda3std3__44plusIfEEE10Policy1000EN6thrust24THRUST_300001_SM_1000_NS6detail15normal_iteratorINSD_10device_ptrIfEEEEPfjS9_ffNS7_10__identityEEEvT0_T1_T2_T3_T4_T6_E12temp_storage+20];
	add.f32 	%f276, %f383, %f275;
	selp.f32 	%f277, %f276, %f383, %p43;
	setp.gt.u32 	%p44, %r51, 64;
	ld.shared.f32 	%f278, [_ZZN3cub18CUB_300001_SM_10006detail6reduce28DeviceReduceSingleTileKernelINS2_10policy_hubIfjN4cuda3std3__44plusIfEEE10Policy1000EN6thrust24THRUST_300001_SM_1000_NS6detail15normal_iteratorINSD_10device_ptrIfEEEEPfjS9_ffNS7_10__identityEEEvT0_T1_T2_T3_T4_T6_E12temp_storage+24];
	add.f32 	%f279, %f278, %f277;
	selp.f32 	%f280, %f279, %f277, %p44;
	setp.gt.u32 	%p45, %r51, 96;
	ld.shared.f32 	%f281, [_ZZN3cub18CUB_300001_SM_10006detail6reduce28DeviceReduceSingleTileKernelINS2_10policy_hubIfjN4cuda3std3__44plusIfEEE10Policy1000EN6thrust24THRUST_300001_SM_1000_NS6detail15normal_iteratorINSD_10device_ptrIfEEEEPfjS9_ffNS7_10__identityEEEvT0_T1_T2_T3_T4_T6_E12temp_storage+28];
	add.f32 	%f282, %f281, %f280;
	selp.f32 	%f283, %f282, %f280, %p45;
	setp.gt.u32 	%p46, %r51, 128;
	ld.shared.f32 	%f284, [_ZZN3cub18CUB_300001_SM_10006detail6reduce28DeviceReduceSingleTileKernelINS2_10policy_hubIfjN4cuda3std3__44plusIfEEE10Policy1000EN6thrust24THRUST_300001_SM_1000_NS6detail15normal_iteratorINSD_10device_ptrIfEEEEPfjS9_ffNS7_10__identityEEEvT0_T1_T2_T3_T4_T6_E12temp_storage+32];
	add.f32 	%f285, %f284, %f283;
	selp.f32 	%f286, %f285, %f283, %p46;
	setp.gt.u32 	%p47, %r51, 160;
	ld.shared.f32 	%f287, [_ZZN3cub18CUB_300001_SM_10006detail6reduce28DeviceReduceSingleTileKernelINS2_10policy_hubIfjN4cuda3std3__44plusIfEEE10Policy1000EN6thrust24THRUST_300001_SM_1000_NS6detail15normal_iteratorINSD_10device_ptrIfEEEEPfjS9_ffNS7_10__identityEEEvT0_T1_T2_T3_T4_T6_E12temp_storage+36];
	add.f32 	%f288, %f287, %f286;
	selp.f32 	%f289, %f288, %f286, %p47;
	setp.gt.u32 	%p48, %r51, 192;
	ld.shared.f32 	%f290, [_ZZN3cub18CUB_300001_SM_10006detail6reduce28DeviceReduceSingleTileKernelINS2_10policy_hubIfjN4cuda3std3__44plusIfEEE10Policy1000EN6thrust24THRUST_300001_SM_1000_NS6detail15normal_iteratorINSD_10device_ptrIfEEEEPfjS9_ffNS7_10__identityEEEvT0_T1_T2_T3_T4_T6_E12temp_storage+40];
	add.f32 	%f291, %f290, %f289;
	selp.f32 	%f292, %f291, %f289, %p48;
	setp.gt.u32 	%p49, %r51, 224;
	ld.shared.f32 	%f293, [_ZZN3cub18CUB_300001_SM_10006detail6reduce28DeviceReduceSingleTileKernelINS2_10policy_hubIfjN4cuda3std3__44plusIfEEE10Policy1000EN6thrust24THRUST_300001_SM_1000_NS6detail15normal_iteratorINSD_10device_ptrIfEEEEPfjS9_ffNS7_10__identityEEEvT0_T1_T2_T3_T4_T6_E12temp_storage+44];
	add.f32 	%f294, %f293, %f292;
	selp.f32 	%f295, %f294, %f292, %p49;
	setp.gt.u32 	%p50, %r51, 256;
	ld.shared.f32 	%f296, [_ZZN3cub18CUB_300001_SM_10006detail6reduce28DeviceReduceSingleTileKernelINS2_10policy_hubIfjN4cuda3std3__44plusIfEEE10Policy1000EN6thrust24THRUST_300001_SM_1000_NS6detail15normal_iteratorINSD_10device_ptrIfEEEEPfjS9_ffNS7_10__identityEEEvT0_T1_T2_T3_T4_T6_E12temp_storage+48];
	add.f32 	%f297, %f296, %f295;
	selp.f32 	%f298, %f297, %f295, %p50;
	setp.gt.u32 	%p51, %r51, 288;
	ld.shared.f32 	%f299, [_ZZN3cub18CUB_300001_SM_10006detail6reduce28DeviceReduceSingleTileKernelINS2_10policy_hubIfjN4cuda3std3__44plusIfEEE10Policy1000EN6thrust24THRUST_300001_SM_1000_NS6detail15normal_iteratorINSD_10device_ptrIfEEEEPfjS9_ffNS7_10__identityEEEvT0_T1_T2_T3_T4_T6_E12temp_storage+52];
	add.f32 	%f300, %f299, %f298;
	selp.f32 	%f301, %f300, %f298, %p51;
	setp.gt.u32 	%p52, %r51, 320;
	ld.shared.f32 	%f302, [_ZZN3cub18CUB_300001_SM_10006detail6reduce28DeviceReduceSingleTileKernelINS2_10policy_hubIfjN4cuda3std3__44plusIfEEE10Policy1000EN6thrust24THRUST_300001_SM_1000_NS6detail15normal_iteratorINSD_10device_ptrIfEEEEPfjS9_ffNS7_10__identityEEEvT0_T1_T2_T3_T4_T6_E12temp_storage+56];
	add.f32 	%f303, %f302, %f301;
	selp.f32 	%f304, %f303, %f301, %p52;
	setp.gt.u32 	%p53, %r51, 352;
	ld.shared.f32 	%f305, [_ZZN3cub18CUB_300001_SM_10006detail6reduce28DeviceReduceSingleTileKernelINS2_10policy_hubIfjN4cuda3std3__44plusIfEEE10Policy1000EN6thrust24THRUST_300001_SM_1000_NS6detail15normal_iteratorINSD_10device_ptrIfEEEEPfjS9_ffNS7_10__identityEEEvT0_T1_T2_T3_T4_T6_E12temp_storage+60];
	add.f32 	%f306, %f305, %f304;
	selp.f32 	%f307, %f306, %f304, %p53;
	setp.gt.u32 	%p54, %r51, 384;
	ld.shared.f32 	%f308, [_ZZN3cub18CUB_300001_SM_10006detail6reduce28DeviceReduceSingleTileKernelINS2_10policy_hubIfjN4cuda3std3__44plusIfEEE10Policy1000EN6thrust24THRUST_300001_SM_1000_NS6detail15normal_iteratorINSD_10device_ptrIfEEEEPfjS9_ffNS7_10__identityEEEvT0_T1_T2_T3_T4_T6_E12temp_storage+64];
	add.f32 	%f309, %f308, %f307;
	selp.f32 	%f310, %f309, %f307, %p54;
	setp.gt.u32 	%p55, %r51, 416;
	ld.shared.f32 	%f311, [_ZZN3cub18CUB_300001_SM_10006detail6reduce28DeviceReduceSingleTileKernelINS2_10policy_hubIfjN4cuda3std3__44plusIfEEE10Policy1000EN6thrust24THRUST_300001_SM_1000_NS6detail15normal_iteratorINSD_10device_ptrIfEEEEPfjS9_ffNS7_10__identityEEEvT0_T1_T2_T3_T4_T6_E12temp_storage+68];
	add.f32 	%f312, %f311, %f310;
	selp.f32 	%f313, %f312, %f310, %p55;
	setp.gt.u32 	%p56, %r51, 448;
	ld.shared.f32 	%f314, [_ZZN3cub18CUB_300001_SM_10006detail6reduce28DeviceReduceSingleTileKernelINS2_10policy_hubIfjN4cuda3std3__44plusIfEEE10Policy1000EN6thrust24THRUST_300001_SM_1000_NS6detail15normal_iteratorINSD_10device_ptrIfEEEEPfjS9_ffNS7_10__identityEEEvT0_T1_T2_T3_T4_T6_E12temp_storage+72];
	add.f32 	%f315, %f314, %f313;
	selp.f32 	%f316, %f315, %f313, %p56;
	setp.gt.u32 	%p57, %r51, 480;
	ld.shared.f32 	%f317, [_ZZN3cub18CUB_300001_SM_10006detail6reduce28DeviceReduceSingleTileKernelINS2_10policy_hubIfjN4cuda3std3__44plusIfEEE10Policy1000EN6thrust24THRUST_300001_SM_1000_NS6detail15normal_iteratorINSD_10device_ptrIfEEEEPfjS9_ffNS7_10__identityEEEvT0_T1_T2_T3_T4_T6_E12temp_storage+76];
	add.f32 	%f318, %f317, %f316;
	selp.f32 	%f383, %f318, %f316, %p57;
	bra.uni 	$L__BB6_50;
$L__BB6_28:
	mov.u32 	%r21, %tid.x;
	mul.wide.u32 	%rd11, %r21, 4;
	add.s64 	%rd12, %rd2, %rd11;
	ld.global.f32 	%f43, [%rd12];
	ld.global.f32 	%f44, [%rd12+2048];
	ld.global.f32 	%f45, [%rd12+4096];
	ld.global.f32 	%f46, [%rd12+6144];
	ld.global.f32 	%f47, [%rd12+8192];
	ld.global.f32 	%f48, [%rd12+10240];
	ld.global.f32 	%f49, [%rd12+12288];
	ld.global.f32 	%f50, [%rd12+14336];
	ld.global.f32 	%f51, [%rd12+16384];
	ld.global.f32 	%f52, [%rd12+18432];
	ld.global.f32 	%f53, [%rd12+20480];
	ld.global.f32 	%f54, [%rd12+22528];
	ld.global.f32 	%f55, [%rd12+24576];
	ld.global.f32 	%f56, [%rd12+26624];
	ld.global.f32 	%f57, [%rd12+28672];
	ld.global.f32 	%f58, [%rd12+30720];
	add.f32 	%f59, %f43, %f44;
	add.f32 	%f60, %f45, %f46;
	add.f32 	%f61, %f47, %f48;
	add.f32 	%f62, %f49, %f50;
	add.f32 	%f63, %f51, %f52;
	add.f32 	%f64, %f53, %f54;
	add.f32 	%f65, %f55, %f56;
	add.f32 	%f66, %f57, %f58;
	add.f32 	%f67, %f59, %f60;
	add.f32 	%f68, %f61, %f62;
	add.f32 	%f69, %f63, %f64;
	add.f32 	%f70, %f65, %f66;
	add.f32 	%f71, %f67, %f68;
	add.f32 	%f72, %f69, %f70;
	add.f32 	%f382, %f71, %f72;
	add.s32 	%r22, %r51, -8192;
	setp.lt.u32 	%p3, %r22, 8192;
	mov.b32 	%r202, 8192;
	@%p3 bra 	$L__BB6_32;
	mov.b32 	%r202, 8192;
$L__BB6_30:
	add.s32 	%r54, %r21, %r202;
	mul.wide.u32 	%rd13, %r54, 4;
	add.s64 	%rd14, %rd2, %rd13;
	ld.global.f32 	%f73, [%rd14];
	ld.global.f32 	%f74, [%rd14+2048];
	ld.global.f32 	%f75, [%rd14+4096];
	ld.global.f32 	%f76, [%rd14+6144];
	ld.global.f32 	%f77, [%rd14+8192];
	ld.global.f32 	%f78, [%rd14+10240];
	ld.global.f32 	%f79, [%rd14+12288];
	ld.global.f32 	%f80, [%rd14+14336];
	ld.global.f32 	%f81, [%rd14+16384];
	ld.global.f32 	%f82, [%rd14+18432];
	ld.global.f32 	%f83, [%rd14+20480];
	ld.global.f32 	%f84, [%rd14+22528];
	ld.global.f32 	%f85, [%rd14+24576];
	ld.global.f32 	%f86, [%rd14+26624];
	ld.global.f32 	%f87, [%rd14+28672];
	ld.global.f32 	%f88, [%rd14+30720];
	add.f32 	%f89, %f382, %f73;
	add.f32 	%f90, %f74, %f75;
	add.f32 	%f91, %f76, %f77;
	add.f32 	%f92, %f78, %f79;
	add.f32 	%f93, %f80, %f81;
	add.f32 	%f94, %f82, %f83;
	add.f32 	%f95, %f84, %f85;
	add.f32 	%f96, %f86, %f87;
	add.f32 	%f97, %f89, %f90;
	add.f32 	%f98, %f91, %f92;
	add.f32 	%f99, %f93, %f94;
	add.f32 	%f100, %f95, %f96;
	add.f32 	%f101, %f97, %f98;
	add.f32 	%f102, %f99, %f100;
	add.f32 	%f103, %f101, %f102;
	add.f32 	%f382, %f103, %f88;
	sub.s32 	%r55, %r51, %r202;
	setp.lt.u32 	%p4, %r55, 8192;
	@%p4 bra 	$L__BB6_46;
	add.s32 	%r202, %r202, 8192;
	setp.le.u32 	%p5, %r202, %r22;
	@%p5 bra 	$L__BB6_30;
$L__BB6_32:
	setp.le.u32 	%p6, %r51, %r202;
	sub.s32 	%r56, %r51, %r202;
	setp.ge.s32 	%p7, %r21, %r56;
	or.pred  	%p8, %p6, %p7;
	@%p8 bra 	$L__BB6_46;
	not.b32 	%r58, %r21;
	add.s32 	%r59, %r51, %r58;
	sub.s32 	%r60, %r59, %r202;
	shr.u32 	%r61, %r60, 9;
	add.s32 	%r26, %r61, 1;
	and.b32  	%r27, %r26, 15;
	setp.lt.u32 	%p9, %r60, 7680;
	mov.u32 	%r207, %r21;
	@%p9 bra 	$L__BB6_37;
	or.b32  	%r205, %r21, 4096;
	add.s32 	%r204, %r21, %r202;
	and.b32  	%r62, %r26, 16777200;
	neg.s32 	%r203, %r62;
$L__BB6_35:
	.pragma "nounroll";
	mul.wide.u32 	%rd15, %r204, 4;
	add.s64 	%rd16, %rd2, %rd15;
	ld.global.f32 	%f105, [%rd16];
	add.f32 	%f106, %f382, %f105;
	add.s32 	%r63, %r204, 512;
	mul.wide.u32 	%rd17, %r63, 4;
	add.s64 	%rd18, %rd2, %rd17;
	ld.global.f32 	%f107, [%rd18];
	add.f32 	%f108, %f106, %f107;
	add.s32 	%r64, %r204, 1024;
	mul.wide.u32 	%rd19, %r64, 4;
	add.s64 	%rd20, %rd2, %rd19;
	ld.global.f32 	%f109, [%rd20];
	add.f32 	%f110, %f108, %f109;
	add.s32 	%r65, %r204, 1536;
	mul.wide.u32 	%rd21, %r65, 4;
	add.s64 	%rd22, %rd2, %rd21;
	ld.global.f32 	%f111, [%rd22];
	add.f32 	%f112, %f110, %f111;
	add.s32 	%r66, %r204, 2048;
	mul.wide.u32 	%rd23, %r66, 4;
	add.s64 	%rd24, %rd2, %rd23;
	ld.global.f32 	%f113, [%rd24];
	add.f32 	%f114, %f112, %f113;
	add.s32 	%r67, %r204, 2560;
	mul.wide.u32 	%rd25, %r67, 4;
	add.s64 	%rd26, %rd2, %rd25;
	ld.global.f32 	%f115, [%rd26];
	add.f32 	%f116, %f114, %f115;
	add.s32 	%r68, %r204, 3072;
	mul.wide.u32 	%rd27, %r68, 4;
	add.s64 	%rd28, %rd2, %rd27;
	ld.global.f32 	%f117, [%rd28];
	add.f32 	%f118, %f116, %f117;
	add.s32 	%r69, %r204, 3584;
	mul.wide.u32 	%rd29, %r69, 4;
	add.s64 	%rd30, %rd2, %rd29;
	ld.global.f32 	%f119, [%rd30];
	add.f32 	%f120, %f118, %f119;
	add.s32 	%r70, %r204, 4096;
	mul.wide.u32 	%rd31, %r70, 4;
	add.s64 	%rd32, %rd2, %rd31;
	ld.global.f32 	%f121, [%rd32];
	add.f32 	%f122, %f120, %f121;
	add.s32 	%r71, %r204, 4608;
	mul.wide.u32 	%rd33, %r71, 4;
	add.s64 	%rd34, %rd2, %rd33;
	ld.global.f32 	%f123, [%rd34];
	add.f32 	%f124, %f122, %f123;
	add.s32 	%r72, %r204, 5120;
	mul.wide.u32 	%rd35, %r72, 4;
	add.s64 	%rd36, %rd2, %rd35;
	ld.global.f32 	%f125, [%rd36];
	add.f32 	%f126, %f124, %f125;
	add.s32 	%r73, %r204, 5632;
	mul.wide.u32 	%rd37, %r73, 4;
	add.s64 	%rd38, %rd2, %rd37;
	ld.global.f32 	%f127, [%rd38];
	add.f32 	%f128, %f126, %f127;
	add.s32 	%r74, %r204, 6144;
	mul.wide.u32 	%rd39, %r74, 4;
	add.s64 	%rd40, %rd2, %rd39;
	ld.global.f32 	%f129, [%rd40];
	add.f32 	%f130, %f128, %f129;
	add.s32 	%r75, %r204, 6656;
	mul.wide.u32 	%rd41, %r75, 4;
	add.s64 	%rd42, %rd2, %rd41;
	ld.global.f32 	%f131, [%rd42];
	add.f32 	%f132, %f130, %f131;
	add.s32 	%r76, %r204, 7168;
	mul.wide.u32 	%rd43, %r76, 4;
	add.s64 	%rd44, %rd2, %rd43;
	ld.global.f32 	%f133, [%rd44];
	add.f32 	%f134, %f132, %f133;
	add.s32 	%r77, %r204, 7680;
	mul.wide.u32 	%rd45, %r77, 4;
	add.s64 	%rd46, %rd2, %rd45;
	ld.global.f32 	%f135, [%rd46];
	add.f32 	%f382, %f134, %f135;
	add.s32 	%r205, %r205, 8192;
	add.s32 	%r204, %r204, 8192;
	add.s32 	%r203, %r203, 16;
	setp.ne.s32 	%p10, %r203, 0;
	@%p10 bra 	$L__BB6_35;
	add.s32 	%r207, %r205, -4096;
$L__BB6_37:
	setp.eq.s32 	%p11, %r27, 0;
	@%p11 bra 	$L__BB6_46;
	and.b32  	%r39, %r26, 7;
	setp.lt.u32 	%p12, %r27, 8;
	@%p12 bra 	$L__BB6_40;
	add.s32 	%r78, %r207, %r202;
	mul.wide.u32 	%rd47, %r78, 4;
	add.s64 	%rd48, %rd2, %rd47;
	ld.global.f32 	%f137, [%rd48];
	add.f32 	%f138, %f382, %f137;
	add.s32 	%r79, %r78, 512;
	mul.wide.u32 	%rd49, %r79, 4;
	add.s64 	%rd50, %rd2, %rd49;
	ld.global.f32 	%f139, [%rd50];
	add.f32 	%f140, %f138, %f139;
	add.s32 	%r80, %r78, 1024;
	mul.wide.u32 	%rd51, %r80, 4;
	add.s64 	%rd52, %rd2, %rd51;
	ld.global.f32 	%f141, [%rd52];
	add.f32 	%f142, %f140, %f141;
	add.s32 	%r81, %r78, 1536;
	mul.wide.u32 	%rd53, %r81, 4;
	add.s64 	%rd54, %rd2, %rd53;
	ld.global.f32 	%f143, [%rd54];
	add.f32 	%f144, %f142, %f143;
	add.s32 	%r82, %r78, 2048;
	mul.wide.u32 	%rd55, %r82, 4;
	add.s64 	%rd56, %rd2, %rd55;
	ld.global.f32 	%f145, [%rd56];
	add.f32 	%f146, %f144, %f145;
	add.s32 	%r83, %r78, 2560;
	mul.wide.u32 	%rd57, %r83, 4;
	add.s64 	%rd58, %rd2, %rd57;
	ld.global.f32 	%f147, [%rd58];
	add.f32 	%f148, %f146, %f147;
	add.s32 	%r84, %r78, 3072;
	mul.wide.u32 	%rd59, %r84, 4;
	add.s64 	%rd60, %rd2, %rd59;
	ld.global.f32 	%f149, [%rd60];
	add.f32 	%f150, %f148, %f149;
	add.s32 	%r85, %r78, 3584;
	mul.wide.u32 	%rd61, %r85, 4;
	add.s64 	%rd62, %rd2, %rd61;
	ld.global.f32 	%f151, [%rd62];
	add.f32 	%f382, %f150, %f151;
	add.s32 	%r207, %r207, 4096;
$L__BB6_40:
	setp.eq.s32 	%p13, %r39, 0;
	@%p13 bra 	$L__BB6_46;
	and.b32  	%r42, %r26, 3;
	setp.lt.u32 	%p14, %r39, 4;
	@%p14 bra 	$L__BB6_43;
	add.s32 	%r86, %r207, %r202;
	mul.wide.u32 	%rd63, %r86, 4;
	add.s64 	%rd64, %rd2, %rd63;
	ld.global.f32 	%f153, [%rd64];
	add.f32 	%f154, %f382, %f153;
	add.s32 	%r87, %r86, 512;
	mul.wide.u32 	%rd65, %r87, 4;
	add.s64 	%rd66, %rd2, %rd65;
	ld.global.f32 	%f155, [%rd66];
	add.f32 	%f156, %f154, %f155;
	add.s32 	%r88, %r86, 1024;
	mul.wide.u32 	%rd67, %r88, 4;
	add.s64 	%rd68, %rd2, %rd67;
	ld.global.f32 	%f157, [%rd68];
	add.f32 	%f158, %f156, %f157;
	add.s32 	%r89, %r86, 1536;
	mul.wide.u32 	%rd69, %r89, 4;
	add.s64 	%rd70, %rd2, %rd69;
	ld.global.f32 	%f159, [%rd70];
	add.f32 	%f382, %f158, %f159;
	add.s32 	%r207, %r207, 2048;
$L__BB6_43:
	setp.eq.s32 	%p15, %r42, 0;
	@%p15 bra 	$L__BB6_46;
	add.s32 	%r210, %r207, %r202;
	neg.s32 	%r209, %r42;
$L__BB6_45:
	.pragma "nounroll";
	mul.wide.u32 	%rd71, %r210, 4;
	add.s64 	%rd72, %rd2, %rd71;
	ld.global.f32 	%f160, [%rd72];
	add.f32 	%f382, %f382, %f160;
	add.s32 	%r210, %r210, 512;
	add.s32 	%r209, %r209, 1;
	setp.ne.s32 	%p16, %r209, 0;
	@%p16 bra 	$L__BB6_45;
$L__BB6_46:
	// begin inline asm
	mov.u32 %r90, %laneid;
	// end inline asm
	mov.b32 	%r92, %f382;
	mov.b32 	%r93, 1;
	mov.b32 	%r114, 31;
	mov.b32 	%r115, -1;
	// begin inline asm
	shfl.sync.down.b32 %r91, %r92, %r93, %r114, %r115;
	// end inline asm
	setp.gt.s32 	%p17, %r90, 30;
	mov.b32 	%f161, %r91;
	add.f32 	%f162, %f382, %f161;
	selp.f32 	%f163, %f382, %f162, %p17;
	mov.b32 	%r97, %f163;
	mov.b32 	%r98, 2;
	// begin inline asm
	shfl.sync.down.b32 %r96, %r97, %r98, %r114, %r115;
	// end inline asm
	setp.gt.s32 	%p18, %r90, 29;
	mov.b32 	%f164, %r96;
	add.f32 	%f165, %f163, %f164;
	selp.f32 	%f166, %f163, %f165, %p18;
	mov.b32 	%r102, %f166;
	mov.b32 	%r103, 4;
	// begin inline asm
	shfl.sync.down.b32 %r101, %r102, %r103, %r114, %r115;
	// end inline asm
	setp.gt.s32 	%p19, %r90, 27;
	mov.b32 	%f167, %r101;
	add.f32 	%f168, %f166, %f167;
	selp.f32 	%f169, %f166, %f168, %p19;
	mov.b32 	%r107, %f169;
	mov.b32 	%r108, 8;
	// begin inline asm
	shfl.sync.down.b32 %r106, %r107, %r108, %r114, %r115;
	// end inline asm
	setp.gt.s32 	%p20, %r90, 23;
	mov.b32 	%f170, %r106;
	add.f32 	%f171, %f169, %f170;
	selp.f32 	%f172, %f169, %f171, %p20;
	mov.b32 	%r112, %f172;
	mov.b32 	%r113, 16;
	// begin inline asm
	shfl.sync.down.b32 %r111, %r112, %r113, %r114, %r115;
	// end inline asm
	setp.gt.s32 	%p21, %r90, 15;
	mov.b32 	%f173, %r111;
	add.f32 	%f38, %f172, %f173;
	selp.f32 	%f383, %f172, %f38, %p21;
	setp.ne.s32 	%p22, %r90, 0;
	@%p22 bra 	$L__BB6_48;
	shr.u32 	%r116, %r21, 3;
	and.b32  	%r117, %r116, 124;
	mov.u32 	%r118, _ZZN3cub18CUB_300001_SM_10006detail6reduce28DeviceReduceSingleTileKernelINS2_10policy_hubIfjN4cuda3std3__44plusIfEEE10Policy1000EN6thrust24THRUST_300001_SM_1000_NS6detail15normal_iteratorINSD_10device_ptrIfEEEEPfjS9_ffNS7_10__identityEEEvT0_T1_T2_T3_T4_T6_E12temp_storage;
	add.s32 	%r119, %r118, %r117;
	st.shared.f32 	[%r119+16], %f38;
$L__BB6_48:
	bar.sync 	0;
	setp.ne.s32 	%p23, %r21, 0;
	@%p23 bra 	$L__BB6_50;
	ld.shared.f32 	%f174, [_ZZN3cub18CUB_300001_SM_10006detail6reduce28DeviceReduceSingleTileKernelINS2_10policy_hubIfjN4cuda3std3__44plusIfEEE10Policy1000EN6thrust24THRUST_300001_SM_1000_NS6detail15normal_iteratorINSD_10device_ptrIfEEEEPfjS9_ffNS7_10__identityEEEvT0_T1_T2_T3_T4_T6_E12temp_storage+20];
	add.f32 	%f175, %f383, %f174;
	ld.shared.f32 	%f176, [_ZZN3cub18CUB_300001_SM_10006detail6reduce28DeviceReduceSingleTileKernelINS2_10policy_hubIfjN4cuda3std3__44plusIfEEE10Policy1000EN6thrust24THRUST_300001_SM_1000_NS6detail15normal_iteratorINSD_10device_ptrIfEEEEPfjS9_ffNS7_10__identityEEEvT0_T1_T2_T3_T4_T6_E12temp_storage+24];
	add.f32 	%f177, %f175, %f176;
	ld.shared.f32 	%f178, [_ZZN3cub18CUB_300001_SM_10006detail6reduce28DeviceReduceSingleTileKernelINS2_10policy_hubIfjN4cuda3std3__44plusIfEEE10Policy1000EN6thrust24THRUST_300001_SM_1000_NS6detail15normal_iteratorINSD_10device_ptrIfEEEEPfjS9_ffNS7_10__identityEEEvT0_T1_T2_T3_T4_T6_E12temp_storage+28];
	add.f32 	%f179, %f177, %f178;
	ld.shared.f32 	%f180, [_ZZN3cub18CUB_300001_SM_10006detail6reduce28DeviceReduceSingleTileKernelINS2_10policy_hubIfjN4cuda3std3__44plusIfEEE10Policy1000EN6thrust24THRUST_300001_SM_1000_NS6detail15normal_iteratorINSD_10device_ptrIfEEEEPfjS9_ffNS7_10__identityEEEvT0_T1_T2_T3_T4_T6_E12temp_storage+32];
	add.f32 	%f181, %f179, %f180;
	ld.shared.f32 	%f182, [_ZZN3cub18CUB_300001_SM_10006detail6reduce28DeviceReduceSingleTileKernelINS2_10policy_hubIfjN4cuda3std3__44plusIfEEE10Policy1000EN6thrust24THRUST_300001_SM_1000_NS6detail15normal_iteratorINSD_10device_ptrIfEEEEPfjS9_ffNS7_10__identityEEEvT0_T1_T2_T3_T4_T6_E12temp_storage+36];
	add.f32 	%f183, %f181, %f182;
	ld.shared.f32 	%f184, [_ZZN3cub18CUB_300001_SM_10006detail6reduce28DeviceReduceSingleTileKernelINS2_10policy_hubIfjN4cuda3std3__44plusIfEEE10Policy1000EN6thrust24THRUST_300001_SM_1000_NS6detail15normal_iteratorINSD_10device_ptrIfEEEEPfjS9_ffNS7_10__identityEEEvT0_T1_T2_T3_T4_T6_E12temp_storage+40];
	add.f32 	%f185, %f183, %f184;
	ld.shared.f32 	%f186, [_ZZN3cub18CUB_300001_SM_10006detail6reduce28DeviceReduceSingleTileKernelINS2_10policy_hubIfjN4cuda3std3__44plusIfEEE10Policy1000EN6thrust24THRUST_300001_SM_1000_NS6detail15normal_iteratorINSD_10device_ptrIfEEEEPfjS9_ffNS7_10__identityEEEvT0_T1_T2_T3_T4_T6_E12temp_storage+44];
	add.f32 	%f187, %f185, %f186;
	ld.shared.f32 	%f188, [_ZZN3cub18CUB_300001_SM_10006detail6reduce28DeviceReduceSingleTileKernelINS2_10policy_hubIfjN4cuda3std3__44plusIfEEE10Policy1000EN6thrust24THRUST_300001_SM_1000_NS6detail15normal_iteratorINSD_10device_ptrIfEEEEPfjS9_ffNS7_10__identityEEEvT0_T1_T2_T3_T4_T6_E12temp_storage+48];
	add.f32 	%f189, %f187, %f188;
	ld.shared.f32 	%f190, [_ZZN3cub18CUB_300001_SM_10006detail6reduce28DeviceReduceSingleTileKernelINS2_10policy_hubIfjN4cuda3std3__44plusIfEEE10Policy1000EN6thrust24THRUST_300001_SM_1000_NS6detail15normal_iteratorINSD_10device_ptrIfEEEEPfjS9_ffNS7_10__identityEEEvT0_T1_T2_T3_T4_T6_E12temp_storage+52];
	add.f32 	%f191, %f189, %f190;
	ld.shared.f32 	%f192, [_ZZN3cub18CUB_300001_SM_10006detail6reduce28DeviceReduceSingleTileKernelINS2_10policy_hubIfjN4cuda3std3__44plusIfEEE10Policy1000EN6thrust24THRUST_300001_SM_1000_NS6detail15normal_iteratorINSD_10device_ptrIfEEEEPfjS9_ffNS7_10__identityEEEvT0_T1_T2_T3_T4_T6_E12temp_storage+56];
	add.f32 	%f193, %f191, %f192;
	ld.shared.f32 	%f194, [_ZZN3cub18CUB_300001_SM_10006detail6reduce28DeviceReduceSingleTileKernelINS2_10policy_hubIfjN4cuda3std3__44plusIfEEE10Policy1000EN6thrust24THRUST_300001_SM_1000_NS6detail15normal_iteratorINSD_10device_ptrIfEEEEPfjS9_ffNS7_10__identityEEEvT0_T1_T2_T3_T4_T6_E12temp_storage+60];
	add.f32 	%f195, %f193, %f194;
	ld.shared.f32 	%f196, [_ZZN3cub18CUB_300001_SM_10006detail6reduce28DeviceReduceSingleTileKernelINS2_10policy_hubIfjN4cuda3std3__44plusIfEEE10Policy1000EN6thrust24THRUST_300001_SM_1000_NS6detail15normal_iteratorINSD_10device_ptrIfEEEEPfjS9_ffNS7_10__identityEEEvT0_T1_T2_T3_T4_T6_E12temp_storage+64];
	add.f32 	%f197, %f195, %f196;
	ld.shared.f32 	%f198, [_ZZN3cub18CUB_300001_SM_10006detail6reduce28DeviceReduceSingleTileKernelINS2_10policy_hubIfjN4cuda3std3__44plusIfEEE10Policy1000EN6thrust24THRUST_300001_SM_1000_NS6detail15normal_iteratorINSD_10device_ptrIfEEEEPfjS9_ffNS7_10__identityEEEvT0_T1_T2_T3_T4_T6_E12temp_storage+68];
	add.f32 	%f199, %f197, %f198;
	ld.shared.f32 	%f200, [_ZZN3cub18CUB_300001_SM_10006detail6reduce28DeviceReduceSingleTileKernelINS2_10policy_hubIfjN4cuda3std3__44plusIfEEE10Policy1000EN6thrust24THRUST_300001_SM_1000_NS6detail15normal_iteratorINSD_10device_ptrIfEEEEPfjS9_ffNS7_10__identityEEEvT0_T1_T2_T3_T4_T6_E12temp_storage+72];
	add.f32 	%f201, %f199, %f200;
	ld.shared.f32 	%f202, [_ZZN3cub18CUB_300001_SM_10006detail6reduce28DeviceReduceSingleTileKernelINS2_10policy_hubIfjN4cuda3std3__44plusIfEEE10Policy1000EN6thrust24THRUST_300001_SM_1000_NS6detail15normal_iteratorINSD_10device_ptrIfEEEEPfjS9_ffNS7_10__identityEEEvT0_T1_T2_T3_T4_T6_E12temp_storage+76];
	add.f32 	%f383, %f201, %f202;
$L__BB6_50:
	mov.u32 	%r192, %tid.x;
	setp.ne.s32 	%p65, %r192, 0;
	@%p65 bra 	$L__BB6_52;
	add.f32 	%f361, %f42, %f383;
	st.global.f32 	[%rd1], %f361;
$L__BB6_52:
	ret;

}
	// .globl	_ZN3cub18CUB_300001_SM_10006detail6reduce18DeviceReduceKernelINS2_10policy_hubIfjN4cuda3std3__44plusIfEEE10Policy1000EN6thrust24THRUST_300001_SM_1000_NS6detail15normal_iteratorINSD_10device_ptrIfEEEEjS9_fNS7_10__identityEEEvT0_PT3_T1_NS0_13GridEvenShareISN_EET2_T4_
.visible .entry _ZN3cub18CUB_300001_SM_10006detail6reduce18DeviceReduceKernelINS2_10policy_hubIfjN4cuda3std3__44plusIfEEE10Policy1000EN6thrust24THRUST_300001_SM_1000_NS6detail15normal_iteratorINSD_10device_ptrIfEEEEjS9_fNS7_10__identityEEEvT0_PT3_T1_NS0_13GridEvenShareISN_EET2_T4_(
	.param .align 8 .b8 _ZN3cub18CUB_300001_SM_10006detail6reduce18DeviceReduceKernelINS2_10policy_hubIfjN4cuda3std3__44plusIfEEE10Policy1000EN6thrust24THRUST_300001_SM_1000_NS6detail15normal_iteratorINSD_10device_ptrIfEEEEjS9_fNS7_10__identityEEEvT0_PT3_T1_NS0_13GridEvenShareISN_EET2_T4__param_0[8],
	.param .u64 .ptr .align 1 _ZN3cub18CUB_300001_SM_10006detail6reduce18DeviceReduceKernelINS2_10policy_hubIfjN4cuda3std3__44plusIfEEE10Policy1000EN6thrust24THRUST_300001_SM_1000_NS6detail15normal_iteratorINSD_10device_ptrIfEEEEjS9_fNS7_10__identityEEEvT0_PT3_T1_NS0_13GridEvenShareISN_EET2_T4__param_1,
	.param .u32 _ZN3cub18CUB_300001_SM_10006detail6reduce18DeviceReduceKernelINS2_10policy_hubIfjN4cuda3std3__44plusIfEEE10Policy1000EN6thrust24THRUST_300001_SM_1000_NS6detail15normal_iteratorINSD_10device_ptrIfEEEEjS9_fNS7_10__identityEEEvT0_PT3_T1_NS0_13GridEvenShareISN_EET2_T4__param_2,
	.param .align 4 .b8 _ZN3cub18CUB_300001_SM_10006detail6reduce18DeviceReduceKernelINS2_10policy_hubIfjN4cuda3std3__44plusIfEEE10Policy1000EN6thrust24THRUST_300001_SM_1000_NS6detail15normal_iteratorINSD_10device_ptrIfEEEEjS9_fNS7_10__identityEEEvT0_PT3_T1_NS0_13GridEvenShareISN_EET2_T4__param_3[40],
	.param .align 1 .b8 _ZN3cub18CUB_300001_SM_10006detail6reduce18DeviceReduceKernelINS2_10policy_hubIfjN4cuda3std3__44plusIfEEE10Policy1000EN6thrust24THRUST_300001_SM_1000_NS6detail15normal_iteratorINSD_10device_ptrIfEEEEjS9_fNS7_10__identityEEEvT0_PT3_T1_NS0_13GridEvenShareISN_EET2_T4__param_4[1],
	.param .align 1 .b8 _ZN3cub18CUB_300001_SM_10006detail6reduce18DeviceReduceKernelINS2_10policy_hubIfjN4cuda3std3__44plusIfEEE10Policy1000EN6thrust24THRUST_300001_SM_1000_NS6detail15normal_iteratorINSD_10device_ptrIfEEEEjS9_fNS7_10__identityEEEvT0_PT3_T1_NS0_13GridEvenShareISN_EET2_T4__param_5[1]
)
.maxntid 512
{
	.reg .pred 	%p<65>;
	.reg .b16 	%rs<4>;
	.reg .b32 	%r<279>;
	.reg .b32 	%f<380>;
	.reg .b64 	%rd<130>;
	// demoted variable
	.shared .align 4 .b8 _ZZN3cub18CUB_300001_SM_10006detail6reduce18DeviceReduceKernelINS2_10policy_hubIfjN4cuda3std3__44plusIfEEE10Policy1000EN6thrust24THRUST_300001_SM_1000_NS6detail15normal_iteratorINSD_10device_ptrIfEEEEjS9_fNS7_10__identityEEEvT0_PT3_T1_NS0_13GridEvenShareISN_EET2_T4_E12temp_storage[84];
	ld.param.u32 	%r1, [_ZN3cub18CUB_300001_SM_10006detail6reduce18DeviceReduceKernelINS2_10policy_hubIfjN4cuda3std3__44plusIfEEE10Policy1000EN6thrust24THRUST_300001_SM_1000_NS6detail15normal_iteratorINSD_10device_ptrIfEEEEjS9_fNS7_10__identityEEEvT0_PT3_T1_NS0_13GridEvenShareISN_EET2_T4__param_3+20];
	ld.param.u32 	%r2, [_ZN3cub18CUB_300001_SM_10006detail6reduce18DeviceReduceKernelINS2_10policy_hubIfjN4cuda3std3__44plusIfEEE10Policy1000EN6thrust24THRUST_300001_SM_1000_NS6detail15normal_iteratorINSD_10device_ptrIfEEEEjS9_fNS7_10__identityEEEvT0_PT3_T1_NS0_13GridEvenShareISN_EET2_T4__param_3+24];
	ld.param.u64 	%rd3, [_ZN3cub18CUB_300001_SM_10006detail6reduce18DeviceReduceKernelINS2_10policy_hubIfjN4cuda3std3__44plusIfEEE10Policy1000EN6thrust24THRUST_300001_SM_1000_NS6detail15normal_iteratorINSD_10device_ptrIfEEEEjS9_fNS7_10__identityEEEvT0_PT3_T1_NS0_13GridEvenShareISN_EET2_T4__param_0];
	cvta.to.global.u64 	%rd1, %rd3;
	mov.u32 	%r3, %ctaid.x;
	shl.b32 	%r4, %r2, 13;
	shl.b32 	%r270, %r3, 13;
	sub.s32 	%r6, %r1, %r270;
	setp.gt.u32 	%p1, %r6, 8191;
	@%p1 bra 	$L__BB7_26;
	mov.u32 	%r7, %tid.x;
	setp.ge.u32 	%p23, %r7, %r6;
	mov.f32 	%f368, 0f00000000;
	mov.u32 	%r261, %r7;
	@%p23 bra 	$L__BB7_3;
	add.s32 	%r155, %r270, %r7;
	mul.wide.u32 	%rd66, %r155, 4;
	add.s64 	%rd67, %rd1, %rd66;
	ld.global.f32 	%f368, [%rd67];
	add.s32 	%r261, %r7, 512;
$L__BB7_3:
	setp.ge.u32 	%p24, %r261, %r6;
	@%p24 bra 	$L__BB7_17;
	not.b32 	%r156, %r261;
	add.s32 	%r157, %r1, %r156;
	sub.s32 	%r158, %r157, %r270;
	shr.u32 	%r159, %r158, 9;
	add.s32 	%r10, %r159, 1;
	and.b32  	%r11, %r10, 15;
	setp.lt.u32 	%p25, %r158, 7680;
	@%p25 bra 	$L__BB7_8;
	or.b32  	%r260, %r261, 4096;
	add.s32 	%r259, %r261, %r270;
	and.b32  	%r160, %r10, 16777200;
	neg.s32 	%r258, %r160;
$L__BB7_6:
	.pragma "nounroll";
	mul.wide.u32 	%rd68, %r259, 4;
	add.s64 	%rd69, %rd1, %rd68;
	ld.global.f32 	%f203, [%rd69];
	add.f32 	%f204, %f368, %f203;
	add.s32 	%r161, %r259, 512;
	mul.wide.u32 	%rd70, %r161, 4;
	add.s64 	%rd71, %rd1, %rd70;
	ld.global.f32 	%f205, [%rd71];
	add.f32 	%f206, %f204, %f205;
	add.s32 	%r162, %r259, 1024;
	mul.wide.u32 	%rd72, %r162, 4;
	add.s64 	%rd73, %rd1, %rd72;
	ld.global.f32 	%f207, [%rd73];
	add.f32 	%f208, %f206, %f207;
	add.s32 	%r163, %r259, 1536;
	mul.wide.u32 	%rd74, %r163, 4;
	add.s64 	%rd75, %rd1, %rd74;
	ld.global.f32 	%f209, [%rd75];
	add.f32 	%f210, %f208, %f209;
	add.s32 	%r164, %r259, 2048;
	mul.wide.u32 	%rd76, %r164, 4;
	add.s64 	%rd77, %rd1, %rd76;
	ld.global.f32 	%f211, [%rd77];
	add.f32 	%f212, %f210, %f211;
	add.s32 	%r165, %r259, 2560;
	mul.wide.u32 	%rd78, %r165, 4;
	add.s64 	%rd79, %rd1, %rd78;
	ld.global.f32 	%f213, [%rd79];
	add.f32 	%f214, %f212, %f213;
	add.s32 	%r166, %r259, 3072;
	mul.wide.u32 	%rd80, %r166, 4;
	add.s64 	%rd81, %rd1, %rd80;
	ld.global.f32 	%f215, [%rd81];
	add.f32 	%f216, %f214, %f215;
	add.s32 	%r167, %r259, 3584;
	mul.wide.u32 	%rd82, %r167, 4;
	add.s64 	%rd83, %rd1, %rd82;
	ld.global.f32 	%f217, [%rd83];
	add.f32 	%f218, %f216, %f217;
	add.s32 	%r168, %r259, 4096;
	mul.wide.u32 	%rd84, %r168, 4;
	add.s64 	%rd85, %rd1, %rd84;
	ld.global.f32 	%f219, [%rd85];
	add.f32 	%f220, %f218, %f219;
	add.s32 	%r169, %r259, 4608;
	mul.wide.u32 	%rd86, %r169, 4;
	add.s64 	%rd87, %rd1, %rd86;
	ld.global.f32 	%f221, [%rd87];
	add.f32 	%f222, %f220, %f221;
	add.s32 	%r170, %r259, 5120;
	mul.wide.u32 	%rd88, %r170, 4;
	add.s64 	%rd89, %rd1, %rd88;
	ld.global.f32 	%f223, [%rd89];
	add.f32 	%f224, %f222, %f223;
	add.s32 	%r171, %r259, 5632;
	mul.wide.u32 	%rd90, %r171, 4;
	add.s64 	%rd91, %rd1, %rd90;
	ld.global.f32 	%f225, [%rd91];
	add.f32 	%f226, %f224, %f225;
	add.s32 	%r172, %r259, 6144;
	mul.wide.u32 	%rd92, %r172, 4;
	add.s64 	%rd93, %rd1, %rd92;
	ld.global.f32 	%f227, [%rd93];
	add.f32 	%f228, %f226, %f227;
	add.s32 	%r173, %r259, 6656;
	mul.wide.u32 	%rd94, %r173, 4;
	add.s64 	%rd95, %rd1, %rd94;
	ld.global.f32 	%f229, [%rd95];
	add.f32 	%f230, %f228, %f229;
	add.s32 	%r174, %r259, 7168;
	mul.wide.u32 	%rd96, %r174, 4;
	add.s64 	%rd97, %rd1, %rd96;
	ld.global.f32 	%f231, [%rd97];
	add.f32 	%f232, %f230, %f231;
	add.s32 	%r175, %r259, 7680;
	mul.wide.u32 	%rd98, %r175, 4;
	add.s64 	%rd99, %rd1, %rd98;
	ld.global.f32 	%f233, [%rd99];
	add.f32 	%f368, %f232, %f233;
	add.s32 	%r260, %r260, 8192;
	add.s32 	%r259, %r259, 8192;
	add.s32 	%r258, %r258, 16;
	setp.ne.s32 	%p26, %r258, 0;
	@%p26 bra 	$L__BB7_6;
	add.s32 	%r261, %r260, -4096;
$L__BB7_8:
	setp.eq.s32 	%p27, %r11, 0;
	@%p27 bra 	$L__BB7_17;
	and.b32  	%r23, %r10, 7;
	setp.lt.u32 	%p28, %r11, 8;
	@%p28 bra 	$L__BB7_11;
	add.s32 	%r176, %r270, %r261;
	mul.wide.u32 	%rd100, %r176, 4;
	add.s64 	%rd101, %rd1, %rd100;
	ld.global.f32 	%f235, [%rd101];
	add.f32 	%f236, %f368, %f235;
	add.s32 	%r177, %r176, 512;
	mul.wide.u32 	%rd102, %r177, 4;
	add.s64 	%rd103, %rd1, %rd102;
	ld.global.f32 	%f237, [%rd103];
	add.f32 	%f238, %f236, %f237;
	add.s32 	%r178, %r176, 1024;
	mul.wide.u32 	%rd104, %r178, 4;
	add.s64 	%rd105, %rd1, %rd104;
	ld.global.f32 	%f239, [%rd105];
	add.f32 	%f240, %f238, %f239;
	add.s32 	%r179, %r176, 1536;
	mul.wide.u32 	%rd106, %r179, 4;
	add.s64 	%rd107, %rd1, %rd106;
	ld.global.f32 	%f241, [%rd107];
	add.f32 	%f242, %f240, %f241;
	add.s32 	%r180, %r176, 2048;
	mul.wide.u32 	%rd108, %r180, 4;
	add.s64 	%rd109, %rd1, %rd108;
	ld.global.f32 	%f243, [%rd109];
	add.f32 	%f244, %f242, %f243;
	add.s32 	%r181, %r176, 2560;
	mul.wide.u32 	%rd110, %r181, 4;
	add.s64 	%rd111, %rd1, %rd110;
	ld.global.f32 	%f245, [%rd111];
	add.f32 	%f246, %f244, %f245;
	add.s32 	%r182, %r176, 3072;
	mul.wide.u32 	%rd112, %r182, 4;
	add.s64 	%rd113, %rd1, %rd112;
	ld.global.f32 	%f247, [%rd113];
	add.f32 	%f248, %f246, %f247;
	add.s32 	%r183, %r176, 3584;
	mul.wide.u32 	%rd114, %r183, 4;
	add.s64 	%rd115, %rd1, %rd114;
	ld.global.f32 	%f249, [%rd115];
	add.f32 	%f368, %f248, %f249;
	add.s32 	%r261, %r261, 4096;
$L__BB7_11:
	setp.eq.s32 	%p29, %r23, 0;
	@%p29 bra 	$L__BB7_17;
	and.b32  	%r26, %r10, 3;
	setp.lt.u32 	%p30, %r23, 4;
	@%p30 bra 	$L__BB7_14;
	add.s32 	%r184, %r270, %r261;
	mul.wide.u32 	%rd116, %r184, 4;
	add.s64 	%rd117, %rd1, %rd116;
	ld.global.f32 	%f251, [%rd117];
	add.f32 	%f252, %f368, %f251;
	add.s32 	%r185, %r184, 512;
	mul.wide.u32 	%rd118, %r185, 4;
	add.s64 	%rd119, %rd1, %rd118;
	ld.global.f32 	%f253, [%rd119];
	add.f32 	%f254, %f252, %f253;
	add.s32 	%r186, %r184, 1024;
	mul.wide.u32 	%rd120, %r186, 4;
	add.s64 	%rd121, %rd1, %rd120;
	ld.global.f32 	%f255, [%rd121];
	add.f32 	%f256, %f254, %f255;
	add.s32 	%r187, %r184, 1536;
	mul.wide.u32 	%rd122, %r187, 4;
	add.s64 	%rd123, %rd1, %rd122;
	ld.global.f32 	%f257, [%rd123];
	add.f32 	%f368, %f256, %f257;
	add.s32 	%r261, %r261, 2048;
$L__BB7_14:
	setp.eq.s32 	%p31, %r26, 0;
	@%p31 bra 	$L__BB7_17;
	add.s32 	%r265, %r261, %r270;
	neg.s32 	%r264, %r26;
$L__BB7_16:
	.pragma "nounroll";
	mul.wide.u32 	%rd124, %r265, 4;
	add.s64 	%rd125, %rd1, %rd124;
	ld.global.f32 	%f258, [%rd125];
	add.f32 	%f368, %f368, %f258;
	add.s32 	%r265, %r265, 512;
	add.s32 	%r264, %r264, 1;
	setp.ne.s32 	%p32, %r264, 0;
	@%p32 bra 	$L__BB7_16;
$L__BB7_17:
	setp.lt.u32 	%p33, %r6, 512;
	@%p33 bra 	$L__BB7_22;
	// begin inline asm
	mov.u32 %r226, %laneid;
	// end inline asm
	mov.b32 	%r228, %f368;
	mov.b32 	%r229, 1;
	mov.b32 	%r250, 31;
	mov.b32 	%r251, -1;
	// begin inline asm
	shfl.sync.down.b32 %r227, %r228, %r229, %r250, %r251;
	// end inline asm
	setp.gt.s32 	%p57, %r226, 30;
	mov.b32 	%f317, %r227;
	add.f32 	%f318, %f368, %f317;
	selp.f32 	%f319, %f368, %f318, %p57;
	mov.b32 	%r233, %f319;
	mov.b32 	%r234, 2;
	// begin inline asm
	shfl.sync.down.b32 %r232, %r233, %r234, %r250, %r251;
	// end inline asm
	setp.gt.s32 	%p58, %r226, 29;
	mov.b32 	%f320, %r232;
	add.f32 	%f321, %f319, %f320;
	selp.f32 	%f322, %f319, %f321, %p58;
	mov.b32 	%r238, %f322;
	mov.b32 	%r239, 4;
	// begin inline asm
	shfl.sync.down.b32 %r237, %r238, %r239, %r250, %r251;
	// end inline asm
	setp.gt.s32 	%p59, %r226, 27;
	mov.b32 	%f323, %r237;
	add.f32 	%f324, %f322, %f323;
	selp.f32 	%f325, %f322, %f324, %p59;
	mov.b32 	%r243, %f325;
	mov.b32 	%r244, 8;
	// begin inline asm
	shfl.sync.down.b32 %r242, %r243, %r244, %r250, %r251;
	// end inline asm
	setp.gt.s32 	%p60, %r226, 23;
	mov.b32 	%f326, %r242;
	add.f32 	%f327, %f325, %f326;
	selp.f32 	%f328, %f325, %f327, %p60;
	mov.b32 	%r248, %f328;
	mov.b32 	%r249, 16;
	// begin inline asm
	shfl.sync.down.b32 %r247, %r248, %r249, %r250, %r251;
	// end inline asm
	setp.gt.s32 	%p61, %r226, 15;
	mov.b32 	%f329, %r247;
	add.f32 	%f16, %f328, %f329;
	selp.f32 	%f379, %f328, %f16, %p61;
	setp.ne.s32 	%p62, %r226, 0;
	@%p62 bra 	$L__BB7_20;
	shr.u32 	%r252, %r7, 3;
	and.b32  	%r253, %r252, 124;
	mov.u32 	%r254, _ZZN3cub18CUB_300001_SM_10006detail6reduce18DeviceReduceKernelINS2_10policy_hubIfjN4cuda3std3__44plusIfEEE10Policy1000EN6thrust24THRUST_300001_SM_1000_NS6detail15normal_iteratorINSD_10device_ptrIfEEEEjS9_fNS7_10__identityEEEvT0_PT3_T1_NS0_13GridEvenShareISN_EET2_T4_E12temp_storage;
	add.s32 	%r255, %r254, %r253;
	st.shared.f32 	[%r255+16], %f16;
$L__BB7_20:
	bar.sync 	0;
	setp.ne.s32 	%p63, %r7, 0;
	@%p63 bra 	$L__BB7_48;
	ld.shared.f32 	%f330, [_ZZN3cub18CUB_300001_SM_10006detail6reduce18DeviceReduceKernelINS2_10policy_hubIfjN4cuda3std3__44plusIfEEE10Policy1000EN6thrust24THRUST_300001_SM_1000_NS6detail15normal_iteratorINSD_10device_ptrIfEEEEjS9_fNS7_10__identityEEEvT0_PT3_T1_NS0_13GridEvenShareISN_EET2_T4_E12temp_storage+20];
	add.f32 	%f331, %f379, %f330;
	ld.shared.f32 	%f332, [_ZZN3cub18CUB_300001_SM_10006detail6reduce18DeviceReduceKernelINS2_10policy_hubIfjN4cuda3std3__44plusIfEEE10Policy1000EN6thrust24THRUST_300001_SM_1000_NS6detail15normal_iteratorINSD_10device_ptrIfEEEEjS9_fNS7_10__identityEEEvT0_PT3_T1_NS0_13GridEvenShareISN_EET2_T4_E12temp_storage+24];
	add.f32 	%f333, %f331, %f332;
	ld.shared.f32 	%f334, [_ZZN3cub18CUB_300001_SM_10006detail6reduce18DeviceReduceKernelINS2_10policy_hubIfjN4cuda3std3__44plusIfEEE10Policy1000EN6thrust24THRUST_300001_SM_1000_NS6detail15normal_iteratorINSD_10device_ptrIfEEEEjS9_fNS7_10__identityEEEvT0_PT3_T1_NS0_13GridEvenShareISN_EET2_T4_E12temp_storage+28];
	add.f32 	%f335, %f333, %f334;
	ld.shared.f32 	%f336, [_ZZN3cub18CUB_300001_SM_10006detail6reduce18DeviceReduceKernelINS2_10policy_hubIfjN4cuda3std3__44plusIfEEE10Policy1000EN6thrust24THRUST_300001_SM_1000_NS6detail15normal_iteratorINSD_10device_ptrIfEEEEjS9_fNS7_10__identityEEEvT0_PT3_T1_NS0_13GridEvenShareISN_EET2_T4_E12temp_storage+32];
	add.f32 	%f337, %f335, %f336;
	ld.shared.f32 	%f338, [_ZZN3cub18CUB_300001_SM_10006detail6reduce18DeviceReduceKernelINS2_10policy_hubIfjN4cuda3std3__44plusIfEEE10Policy1000EN6thrust24THRUST_300001_SM_1000_NS6detail15normal_iteratorINSD_10device_ptrIfEEEEjS9_fNS7_10__identityEEEvT0_PT3_T1_NS0_13GridEvenShareISN_EET2_T4_E12temp_storage+36];
	add.f32 	%f339, %f337, %f338;
	ld.shared.f32 	%f340, [_ZZN3cub18CUB_300001_SM_10006detail6reduce18DeviceReduceKernelINS2_10policy_hubIfjN4cuda3std3__44plusIfEEE10Policy1000EN6thrust24THRUST_300001_SM_1000_NS6detail15normal_iteratorINSD_10device_ptrIfEEEEjS9_fNS7_10__identityEEEvT0_PT3_T1_NS0_13GridEvenShareISN_EET2_T4_E12temp_storage+40];
	add.f32 	%f341, %f339, %f340;
	ld.shared.f32 	%f342, [_ZZN3cub18CUB_300001_SM_10006detail6reduce18DeviceReduceKernelINS2_10policy_hubIfjN4cuda3std3__44plusIfEEE10Policy1000EN6thrust24THRUST_300001_SM_1000_NS6detail15normal_iteratorINSD_10device_ptrIfEEEEjS9_fNS7_10__identityEEEvT0_PT3_T1_NS0_13GridEvenShareISN_EET2_T4_E12temp_storage+44];
	add.f32 	%f343, %f341, %f342;
	ld.shared.f32 	%f344, [_ZZN3cub18CUB_300001_SM_10006detail6reduce18DeviceReduceKernelINS2_10policy_hubIfjN4cuda3std3__44plusIfEEE10Policy1000EN6thrust24THRUST_300001_SM_1000_NS6detail15normal_iteratorINSD_10device_ptrIfEEEEjS9_fNS7_10__identityEEEvT0_PT3_T1_NS0_13GridEvenShareISN_EET2_T4_E12temp_storage+48];
	add.f32 	%f345, %f343, %f344;
	ld.shared.f32 	%f346, [_ZZN3cub18CUB_300001_SM_10006detail6reduce18DeviceReduceKernelINS2_10policy_hubIfjN4cuda3std3__44plusIfEEE10Policy1000EN6thrust24THRUST_300001_SM_1000_NS6detail15normal_iteratorINSD_10device_ptrIfEEEEjS9_fNS7_10__identityEEEvT0_PT3_T1_NS0_13GridEvenShareISN_EET2_T4_E12temp_storage+52];
	add.f32 	%f347, %f345, %f346;
	ld.shared.f32 	%f348, [_ZZN3cub18CUB_300001_SM_10006detail6reduce18DeviceReduceKernelINS2_10policy_hubIfjN4cuda3std3__44plusIfEEE10Policy1000EN6thrust24THRUST_300001_SM_1000_NS6detail15normal_iteratorINSD_10device_ptrIfEEEEjS9_fNS7_10__identityEEEvT0_PT3_T1_NS0_13GridEvenShareISN_EET2_T4_E12temp_storage+56];
	add.f32 	%f349, %f347, %f348;
	ld.shared.f32 	%f350, [_ZZN3cub18CUB_300001_SM_10006detail6reduce18DeviceReduceKernelINS2_10policy_hubIfjN4cuda3std3__44plusIfEEE10Policy1000EN6thrust24THRUST_300001_SM_1000_NS6detail15normal_iteratorINSD_10device_ptrIfEEEEjS9_fNS7_10__identityEEEvT0_PT3_T1_NS0_13GridEvenShareISN_EET2_T4_E12temp_storage+60];
	add.f32 	%f351, %f349, %f350;
	ld.shared.f32 	%f352, [_ZZN3cub18CUB_300001_SM_10006detail6reduce18DeviceReduceKernelINS2_10policy_hubIfjN4cuda3std3__44plusIfEEE10Policy1000EN6thrust24THRUST_300001_SM_1000_NS6detail15normal_iteratorINSD_10device_ptrIfEEEEjS9_fNS7_10__identityEEEvT0_PT3_T1_NS0_13GridEvenShareISN_EET2_T4_E12temp_storage+64];
	add.f32 	%f353, %f351, %f352;
	ld.shared.f32 	%f354, [_ZZN3cub18CUB_300001_SM_10006detail6reduce18DeviceReduceKernelINS2_10policy_hubIfjN4cuda3std3__44plusIfEEE10Policy1000EN6thrust24THRUST_300001_SM_1000_NS6detail15normal_iteratorINSD_10device_ptrIfEEEEjS9_fNS7_10__identityEEEvT0_PT3_T1_NS0_13GridEvenShareISN_EET2_T4_E12temp_storage+68];
	add.f32 	%f355, %f353, %f354;
	ld.shared.f32 	%f356, [_ZZN3cub18CUB_300001_SM_10006detail6reduce18DeviceReduceKernelINS2_10policy_hubIfjN4cuda3std3__44plusIfEEE10Policy1000EN6thrust24THRUST_300001_SM_1000_NS6detail15normal_iteratorINSD_10device_ptrIfEEEEjS9_fNS7_10__identityEEEvT0_PT3_T1_NS0_13GridEvenShareISN_EET2_T4_E12temp_storage+72];
	add.f32 	%f357, %f355, %f356;
	ld.shared.f32 	%f358, [_ZZN3cub18CUB_300001_SM_10006detail6reduce18DeviceReduceKernelINS2_10policy_hubIfjN4cuda3std3__44plusIfEEE10Policy1000EN6thrust24THRUST_300001_SM_1000_NS6detail15normal_iteratorINSD_10device_ptrIfEEEEjS9_fNS7_10__identityEEEvT0_PT3_T1_NS0_13GridEvenShareISN_EET2_T4_E12temp_storage+76];
	add.f32 	%f379, %f357, %f358;
	bra.uni 	$L__BB7_48;
$L__BB7_22:
	// begin inline asm
	mov.u32 %r188, %laneid;
	// end inline asm
	and.b32  	%r214, %r7, 992;
	add.s32 	%r215, %r214, 32;
	setp.gt.u32 	%p34, %r215, %r6;
	not.b32 	%r216, %r214;
	add.s32 	%r217, %r6, %r216;
	selp.b32 	%r212, %r217, 31, %p34;
	mov.b32 	%r190, %f368;
	mov.b32 	%r191, 1;
	mov.b32 	%r213, -1;
	// begin inline asm
	shfl.sync.down.b32 %r189, %r190, %r191, %r212, %r213;
	// end inline asm
	setp.lt.s32 	%p35, %r188, %r212;
	mov.b32 	%f259, %r189;
	add.f32 	%f260, %f368, %f259;
	selp.f32 	%f261, %f260, %f368, %p35;
	mov.b32 	%r195, %f261;
	mov.b32 	%r196, 2;
	// begin inline asm
	shfl.sync.down.b32 %r194, %r195, %r196, %r212, %r213;
	// end inline asm
	add.s32 	%r218, %r188, 2;
	setp.gt.s32 	%p36, %r218, %r212;
	mov.b32 	%f262, %r194;
	add.f32 	%f263, %f261, %f262;
	selp.f32 	%f264, %f261, %f263, %p36;
	mov.b32 	%r200, %f264;
	mov.b32 	%r201, 4;
	// begin inline asm
	shfl.sync.down.b32 %r199, %r200, %r201, %r212, %r213;
	// end inline asm
	add.s32 	%r219, %r188, 4;
	setp.gt.s32 	%p37, %r219, %r212;
	mov.b32 	%f265, %r199;
	add.f32 	%f266, %f264, %f265;
	selp.f32 	%f267, %f264, %f266, %p37;
	mov.b32 	%r205, %f267;
	mov.b32 	%r206, 8;
	// begin inline asm
	shfl.sync.down.b32 %r204, %r205, %r206, %r212, %r213;
	// end inline asm
	add.s32 	%r220, %r188, 8;
	setp.gt.s32 	%p38, %r220, %r212;
	mov.b32 	%f268, %r204;
	add.f32 	%f269, %f267, %f268;
	selp.f32 	%f270, %f267, %f269, %p38;
	mov.b32 	%r210, %f270;
	mov.b32 	%r211, 16;
	// begin inline asm
	shfl.sync.down.b32 %r209, %r210, %r211, %r212, %r213;
	// end inline asm
	add.s32 	%r221, %r188, 16;
	setp.gt.s32 	%p39, %r221, %r212;
	mov.b32 	%f271, %r209;
	add.f32 	%f272, %f270, %f271;
	selp.f32 	%f379, %f270, %f272, %p39;
	setp.ne.s32 	%p40, %r188, 0;
	@%p40 bra 	$L__BB7_24;
	shr.u32 	%r222, %r7, 3;
	and.b32  	%r223, %r222, 124;
	mov.u32 	%r224, _ZZN3cub18CUB_300001_SM_10006detail6reduce18DeviceReduceKernelINS2_10policy_hubIfjN4cuda3std3__44plusIfEEE10Policy1000EN6thrust24THRUST_300001_SM_1000_NS6detail15normal_iteratorINSD_10device_ptrIfEEEEjS9_fNS7_10__identityEEEvT0_PT3_T1_NS0_13GridEvenShareISN_EET2_T4_E12temp_storage;
	add.s32 	%r225, %r224, %r223;
	st.shared.f32 	[%r225+16], %f379;
$L__BB7_24:
	bar.sync 	0;
	setp.ne.s32 	%p41, %r7, 0;
	@%p41 bra 	$L__BB7_48;
	setp.gt.u32 	%p42, %r6, 32;
	ld.shared.f32 	%f273, [_ZZN3cub18CUB_300001_SM_10006detail6reduce18DeviceReduceKernelINS2_10policy_hubIfjN4cuda3std3__44plusIfEEE10Policy1000EN6thrust24THRUST_300001_SM_1000_NS6detail15normal_iteratorINSD_10device_ptrIfEEEEjS9_fNS7_10__identityEEEvT0_PT3_T1_NS0_13GridEvenShareISN_EET2_T4_E12temp_storage+20];
	add.f32 	%f274, %f379, %f273;
	selp.f32 	%f275, %f274, %f379, %p42;
	setp.gt.u32 	%p43, %r6, 64;
	ld.shared.f32 	%f276, [_ZZN3cub18CUB_300001_SM_10006detail6reduce18DeviceReduceKernelINS2_10policy_hubIfjN4cuda3std3__44plusIfEEE10Policy1000EN6thrust24THRUST_300001_SM_1000_NS6detail15normal_iteratorINSD_10device_ptrIfEEEEjS9_fNS7_10__identityEEEvT0_PT3_T1_NS0_13GridEvenShareISN_EET2_T4_E12temp_storage+24];
	add.f32 	%f277, %f276, %f275;
	selp.f32 	%f278, %f277, %f275, %p43;
	setp.gt.u32 	%p44, %r6, 96;
	ld.shared.f32 	%f279, [_ZZN3cub18CUB_300001_SM_10006detail6reduce18DeviceReduceKernelINS2_10policy_hubIfjN4cuda3std3__44plusIfEEE10Policy1000EN6thrust24THRUST_300001_SM_1000_NS6detail15normal_iteratorINSD_10device_ptrIfEEEEjS9_fNS7_10__identityEEEvT0_PT3_T1_NS0_13GridEvenShareISN_EET2_T4_E12temp_storage+28];
	add.f32 	%f280, %f279, %f278;
	selp.f32 	%f281, %f280, %f278, %p44;
	setp.gt.u32 	%p45, %r6, 128;
	ld.shared.f32 	%f282, [_ZZN3cub18CUB_300001_SM_10006detail6reduce18DeviceReduceKernelINS2_10policy_hubIfjN4cuda3std3__44plusIfEEE10Policy1000EN6thrust24THRUST_300001_SM_1000_NS6detail15normal_iteratorINSD_10device_ptrIfEEEEjS9_fNS7_10__identityEEEvT0_PT3_T1_NS0_13GridEvenShareISN_EET2_T4_E12temp_storage+32];
	add.f32 	%f283, %f282, %f281;
	selp.f32 	%f284, %f283, %f281, %p45;
	setp.gt.u32 	%p46, %r6, 160;
	ld.shared.f32 	%f285, [_ZZN3cub18CUB_300001_SM_10006detail6reduce18DeviceReduceKernelINS2_10policy_hubIfjN4cuda3std3__44plusIfEEE10Policy1000EN6thrust24THRUST_300001_SM_1000_NS6detail15normal_iteratorINSD_10device_ptrIfEEEEjS9_fNS7_10__identityEEEvT0_PT3_T1_NS0_13GridEvenShareISN_EET2_T4_E12temp_storage+36];
	add.f32 	%f286, %f285, %f284;
	selp.f32 	%f287, %f286, %f284, %p46;
	setp.gt.u32 	%p47, %r6, 192;
	ld.shared.f32 	%f288, [_ZZN3cub18CUB_300001_SM_10006detail6reduce18DeviceReduceKernelINS2_10policy_hubIfjN4cuda3std3__44plusIfEEE10Policy1000EN6thrust24THRUST_300001_SM_1000_NS6detail15normal_iteratorINSD_10device_ptrIfEEEEjS9_fNS7_10__identityEEEvT0_PT3_T1_NS0_13GridEvenShareISN_EET2_T4_E12temp_storage+40];
	add.f32 	%f289, %f288, %f287;
	selp.f32 	%f290, %f289, %f287, %p47;
	setp.gt.u32 	%p48, %r6, 224;
	ld.shared.f32 	%f291, [_ZZN3cub18CUB_300001_SM_10006detail6reduce18DeviceReduceKernelINS2_10policy_hubIfjN4cuda3std3__44plusIfEEE10Policy1000EN6thrust24THRUST_300001_SM_1000_NS6detail15normal_iteratorINSD_10device_ptrIfEEEEjS9_fNS7_10__identityEEEvT0_PT3_T1_NS0_13GridEvenShareISN_EET2_T4_E12temp_storage+44];
	add.f32 	%f292, %f291, %f290;
	selp.f32 	%f293, %f292, %f290, %p48;
	setp.gt.u32 	%p49, %r6, 256;
	ld.shared.f32 	%f294, [_ZZN3cub18CUB_300001_SM_10006detail6reduce18DeviceReduceKernelINS2_10policy_hubIfjN4cuda3std3__44plusIfEEE10Policy1000EN6thrust24THRUST_300001_SM_1000_NS6detail15normal_iteratorINSD_10device_ptrIfEEEEjS9_fNS7_10__identityEEEvT0_PT3_T1_NS0_13GridEvenShareISN_EET2_T4_E12temp_storage+48];
	add.f32 	%f295, %f294, %f293;
	selp.f32 	%f296, %f295, %f293, %p49;
	setp.gt.u32 	%p50, %r6, 288;
	ld.shared.f32 	%f297, [_ZZN3cub18CUB_300001_SM_10006detail6reduce18DeviceReduceKernelINS2_10policy_hubIfjN4cuda3std3__44plusIfEEE10Policy1000EN6thrust24THRUST_300001_SM_1000_NS6detail15normal_iteratorINSD_10device_ptrIfEEEEjS9_fNS7_10__identityEEEvT0_PT3_T1_NS0_13GridEvenShareISN_EET2_T4_E12temp_storage+52];
	add.f32 	%f298, %f297, %f296;
	selp.f32 	%f299, %f298, %f296, %p50;
	setp.gt.u32 	%p51, %r6, 320;
	ld.shared.f32 	%f300, [_ZZN3cub18CUB_300001_SM_10006detail6reduce18DeviceReduceKernelINS2_10policy_hubIfjN4cuda3std3__44plusIfEEE10Policy1000EN6thrust24THRUST_300001_SM_1000_NS6detail15normal_iteratorINSD_10device_ptrIfEEEEjS9_fNS7_10__identityEEEvT0_PT3_T1_NS0_13GridEvenShareISN_EET2_T4_E12temp_storage+56];
	add.f32 	%f301, %f300, %f299;
	selp.f32 	%f302, %f301, %f299, %p51;
	setp.gt.u32 	%p52, %r6, 352;
	ld.shared.f32 	%f303, [_ZZN3cub18CUB_300001_SM_10006detail6reduce18DeviceReduceKernelINS2_10policy_hubIfjN4cuda3std3__44plusIfEEE10Policy1000EN6thrust24THRUST_300001_SM_1000_NS6detail15normal_iteratorINSD_10device_ptrIfEEEEjS9_fNS7_10__identityEEEvT0_PT3_T1_NS0_13GridEvenShareISN_EET2_T4_E12temp_storage+60];
	add.f32 	%f304, %f303, %f302;
	selp.f32 	%f305, %f304, %f302, %p52;
	setp.gt.u32 	%p53, %r6, 384;
	ld.shared.f32 	%f306, [_ZZN3cub18CUB_300001_SM_10006detail6reduce18DeviceReduceKernelINS2_10policy_hubIfjN4cuda3std3__44plusIfEEE10Policy1000EN6thrust24THRUST_300001_SM_1000_NS6detail15normal_iteratorINSD_10device_ptrIfEEEEjS9_fNS7_10__identityEEEvT0_PT3_T1_NS0_13GridEvenShareISN_EET2_T4_E12temp_storage+64];
	add.f32 	%f307, %f306, %f305;
	selp.f32 	%f308, %f307, %f305, %p53;
	setp.gt.u32 	%p54, %r6, 416;
	ld.shared.f32 	%f309, [_ZZN3cub18CUB_300001_SM_10006detail6reduce18DeviceReduceKernelINS2_10policy_hubIfjN4cuda3std3__44plusIfEEE10Policy1000EN6thrust24THRUST_300001_SM_1000_NS6detail15normal_iteratorINSD_10device_ptrIfEEEEjS9_fNS7_10__identityEEEvT0_PT3_T1_NS0_13GridEvenShareISN_EET2_T4_E12temp_storage+68];
	add.f32 	%f310, %f309, %f308;
	selp.f32 	%f311, %f310, %f308, %p54;
	setp.gt.u32 	%p55, %r6, 448;
	ld.shared.f32 	%f312, [_ZZN3cub18CUB_300001_SM_10006detail6reduce18DeviceReduceKernelINS2_10policy_hubIfjN4cuda3std3__44plusIfEEE10Policy1000EN6thrust24THRUST_300001_SM_1000_NS6detail15normal_iteratorINSD_10device_ptrIfEEEEjS9_fNS7_10__identityEEEvT0_PT3_T1_NS0_13GridEvenShareISN_EET2_T4_E12temp_storage+72];
	add.f32 	%f313, %f312, %f311;
	selp.f32 	%f314, %f313, %f311, %p55;
	setp.gt.u32 	%p56, %r6, 480;
	ld.shared.f32 	%f315, [_ZZN3cub18CUB_300001_SM_10006detail6reduce18DeviceReduceKernelINS2_10policy_hubIfjN4cuda3std3__44plusIfEEE10Policy1000EN6thrust24THRUST_300001_SM_1000_NS6detail15normal_iteratorINSD_10device_ptrIfEEEEjS9_fNS7_10__identityEEEvT0_PT3_T1_NS0_13GridEvenShareISN_EET2_T4_E12temp_storage+76];
	add.f32 	%f316, %f315, %f314;
	selp.f32 	%f379, %f316, %f314, %p56;
	bra.uni 	$L__BB7_48;
$L__BB7_26:
	mov.u32 	%r35, %tid.x;
	add.s32 	%r72, %r35, %r270;
	mul.wide.u32 	%rd4, %r72, 4;
	add.s64 	%rd5, %rd1, %rd4;
	ld.global.f32 	%f41, [%rd5];
	ld.global.f32 	%f42, [%rd5+2048];
	ld.global.f32 	%f43, [%rd5+4096];
	ld.global.f32 	%f44, [%rd5+6144];
	ld.global.f32 	%f45, [%rd5+8192];
	ld.global.f32 	%f46, [%rd5+10240];
	ld.global.f32 	%f47, [%rd5+12288];
	ld.global.f32 	%f48, [%rd5+14336];
	ld.global.f32 	%f49, [%rd5+16384];
	ld.global.f32 	%f50, [%rd5+18432];
	ld.global.f32 	%f51, [%rd5+20480];
	ld.global.f32 	%f52, [%rd5+22528];
	ld.global.f32 	%f53, [%rd5+24576];
	ld.global.f32 	%f54, [%rd5+26624];
	ld.global.f32 	%f55, [%rd5+28672];
	ld.global.f32 	%f56, [%rd5+30720];
	add.f32 	%f57, %f41, %f42;
	add.f32 	%f58, %f43, %f44;
	add.f32 	%f59, %f45, %f46;
	add.f32 	%f60, %f47, %f48;
	add.f32 	%f61, %f49, %f50;
	add.f32 	%f62, %f51, %f52;
	add.f32 	%f63, %f53, %f54;
	add.f32 	%f64, %f55, %f56;
	add.f32 	%f65, %f57, %f58;
	add.f32 	%f66, %f59, %f60;
	add.f32 	%f67, %f61, %f62;
	add.f32 	%f68, %f63, %f64;
	add.f32 	%f69, %f65, %f66;
	add.f32 	%f70, %f67, %f68;
	add.f32 	%f378, %f69, %f70;
	setp.lt.u32 	%p2, %r6, %r4;
	@%p2 bra 	$L__BB7_44;
	add.s32 	%r36, %r4, %r270;
	not.b32 	%r74, %r35;
	add.s32 	%r75, %r74, %r1;
	sub.s32 	%r76, %r75, %r4;
	sub.s32 	%r267, %r76, %r270;
	add.s32 	%r77, %r36, %r35;
	add.s32 	%r266, %r77, 4096;
	mov.b32 	%r269, 0;
	mov.u32 	%r268, %r36;
$L__BB7_28:
	add.s32 	%r270, %r270, %r4;
	add.s32 	%r79, %r1, -8192;
	setp.gt.u32 	%p3, %r270, %r79;
	@%p3 bra 	$L__BB7_30;
	add.s32 	%r80, %r35, %r270;
	mul.wide.u32 	%rd6, %r80, 4;
	add.s64 	%rd7, %rd1, %rd6;
	ld.global.f32 	%f71, [%rd7];
	ld.global.f32 	%f72, [%rd7+2048];
	ld.global.f32 	%f73, [%rd7+4096];
	ld.global.f32 	%f74, [%rd7+6144];
	ld.global.f32 	%f75, [%rd7+8192];
	ld.global.f32 	%f76, [%rd7+10240];
	ld.global.f32 	%f77, [%rd7+12288];
	ld.global.f32 	%f78, [%rd7+14336];
	ld.global.f32 	%f79, [%rd7+16384];
	ld.global.f32 	%f80, [%rd7+18432];
	ld.global.f32 	%f81, [%rd7+20480];
	ld.global.f32 	%f82, [%rd7+22528];
	ld.global.f32 	%f83, [%rd7+24576];
	ld.global.f32 	%f84, [%rd7+26624];
	ld.global.f32 	%f85, [%rd7+28672];
	ld.global.f32 	%f86, [%rd7+30720];
	add.f32 	%f87, %f378, %f71;
	add.f32 	%f88, %f72, %f73;
	add.f32 	%f89, %f74, %f75;
	add.f32 	%f90, %f76, %f77;
	add.f32 	%f91, %f78, %f79;
	add.f32 	%f92, %f80, %f81;
	add.f32 	%f93, %f82, %f83;
	add.f32 	%f94, %f84, %f85;
	add.f32 	%f95, %f87, %f88;
	add.f32 	%f96, %f89, %f90;
	add.f32 	%f97, %f91, %f92;
	add.f32 	%f98, %f93, %f94;
	add.f32 	%f99, %f95, %f96;
	add.f32 	%f100, %f97, %f98;
	add.f32 	%f101, %f99, %f100;
	add.f32 	%f378, %f101, %f86;
	sub.s32 	%r81, %r1, %r270;
	setp.lt.u32 	%p4, %r81, %r4;
	add.s32 	%r269, %r269, 1;
	add.s32 	%r268, %r268, %r4;
	sub.s32 	%r267, %r267, %r4;
	add.s32 	%r266, %r266, %r4;
	@%p4 bra 	$L__BB7_44;
	bra.uni 	$L__BB7_28;
$L__BB7_30:
	setp.le.u32 	%p5, %r1, %r270;
	sub.s32 	%r83, %r1, %r270;
	setp.ge.s32 	%p6, %r35, %r83;
	or.pred  	%p7, %p5, %p6;
	@%p7 bra 	$L__BB7_44;
	not.b32 	%r85, %r35;
	add.s32 	%r86, %r1, %r85;
	sub.s32 	%r87, %r86, %r36;
	mul.lo.s32 	%r88, %r2, %r269;
	shl.b32 	%r89, %r88, 13;
	sub.s32 	%r90, %r87, %r89;
	shr.u32 	%r91, %r90, 9;
	add.s32 	%r49, %r91, 1;
	and.b32  	%r50, %r49, 15;
	setp.lt.u32 	%p8, %r90, 7680;
	mov.u32 	%r275, %r35;
	@%p8 bra 	$L__BB7_35;
	or.b32  	%r273, %r35, 4096;
	shr.u32 	%r92, %r267, 9;
	add.s32 	%r93, %r92, 1;
	and.b32  	%r94, %r93, 16777200;
	neg.s32 	%r271, %r94;
$L__BB7_33:
	.pragma "nounroll";
	add.s32 	%r95, %r266, -4096;
	mul.wide.u32 	%rd8, %r95, 4;
	add.s64 	%rd9, %rd1, %rd8;
	ld.global.f32 	%f103, [%rd9];
	add.f32 	%f104, %f378, %f103;
	add.s32 	%r96, %r266, -3584;
	mul.wide.u32 	%rd10, %r96, 4;
	add.s64 	%rd11, %rd1, %rd10;
	ld.global.f32 	%f105, [%rd11];
	add.f32 	%f106, %f104, %f105;
	add.s32 	%r97, %r266, -3072;
	mul.wide.u32 	%rd12, %r97, 4;
	add.s64 	%rd13, %rd1, %rd12;
	ld.global.f32 	%f107, [%rd13];
	add.f32 	%f108, %f106, %f107;
	add.s32 	%r98, %r266, -2560;
	mul.wide.u32 	%rd14, %r98, 4;
	add.s64 	%rd15, %rd1, %rd14;
	ld.global.f32 	%f109, [%rd15];
	add.f32 	%f110, %f108, %f109;
	add.s32 	%r99, %r266, -2048;
	mul.wide.u32 	%rd16, %r99, 4;
	add.s64 	%rd17, %rd1, %rd16;
	ld.global.f32 	%f111, [%rd17];
	add.f32 	%f112, %f110, %f111;
	add.s32 	%r100, %r266, -1536;
	mul.wide.u32 	%rd18, %r100, 4;
	add.s64 	%rd19, %rd1, %rd18;
	ld.global.f32 	%f113, [%rd19];
	add.f32 	%f114, %f112, %f113;
	add.s32 	%r101, %r266, -1024;
	mul.wide.u32 	%rd20, %r101, 4;
	add.s64 	%rd21, %rd1, %rd20;
	ld.global.f32 	%f115, [%rd21];
	add.f32 	%f116, %f114, %f115;
	add.s32 	%r102, %r266, 3584;
	add.s32 	%r103, %r266, -512;
	mul.wide.u32 	%rd22, %r103, 4;
	add.s64 	%rd23, %rd1, %rd22;
	ld.global.f32 	%f117, [%rd23];
	add.f32 	%f118, %f116, %f117;
	mul.wide.u32 	%rd24, %r266, 4;
	add.s64 	%rd25, %rd1, %rd24;
	ld.global.f32 	%f119, [%rd25];
	add.f32 	%f120, %f118, %f119;
	add.s32 	%r104, %r266, 512;
	mul.wide.u32 	%rd26, %r104, 4;
	add.s64 	%rd27, %rd1, %rd26;
	ld.global.f32 	%f121, [%rd27];
	add.f32 	%f122, %f120, %f121;
	add.s32 	%r105, %r266, 1024;
	mul.wide.u32 	%rd28, %r105, 4;
	add.s64 	%rd29, %rd1, %rd28;
	ld.global.f32 	%f123, [%rd29];
	add.f32 	%f124, %f122, %f123;
	add.s32 	%r106, %r266, 1536;
	mul.wide.u32 	%rd30, %r106, 4;
	add.s64 	%rd31, %rd1, %rd30;
	ld.global.f32 	%f125, [%rd31];
	add.f32 	%f126, %f124, %f125;
	add.s32 	%r107, %r266, 2048;
	mul.wide.u32 	%rd32, %r107, 4;
	add.s64 	%rd33, %rd1, %rd32;
	ld.global.f32 	%f127, [%rd33];
	add.f32 	%f128, %f126, %f127;
	add.s32 	%r108, %r266, 2560;
	mul.wide.u32 	%rd34, %r108, 4;
	add.s64 	%rd35, %rd1, %rd34;
	ld.global.f32 	%f129, [%rd35];
	add.f32 	%f130, %f128, %f129;
	add.s32 	%r109, %r266, 3072;
	mul.wide.u32 	%rd36, %r109, 4;
	add.s64 	%rd37, %rd1, %rd36;
	ld.global.f32 	%f131, [%rd37];
	add.f32 	%f132, %f130, %f131;
	mul.wide.u32 	%rd38, %r102, 4;
	add.s64 	%rd39, %rd1, %rd38;
	ld.global.f32 	%f133, [%rd39];
	add.f32 	%f378, %f132, %f133;
	add.s32 	%r273, %r273, 8192;
	add.s32 	%r266, %r266, 8192;
	add.s32 	%r271, %r271, 16;
	setp.ne.s32 	%p9, %r271, 0;
	@%p9 bra 	$L__BB7_33;
	add.s32 	%r275, %r273, -4096;
$L__BB7_35:
	setp.eq.s32 	%p10, %r50, 0;
	@%p10 bra 	$L__BB7_44;
	and.b32  	%r61, %r49, 7;
	setp.lt.u32 	%p11, %r50, 8;
	@%p11 bra 	$L__BB7_38;
	add.s32 	%r110, %r275, %r270;
	mul.wide.u32 	%rd40, %r110, 4;
	add.s64 	%rd41, %rd1, %rd40;
	ld.global.f32 	%f135, [%rd41];
	add.f32 	%f136, %f378, %f135;
	add.s32 	%r111, %r110, 512;
	mul.wide.u32 	%rd42, %r111, 4;
	add.s64 	%rd43, %rd1, %rd42;
	ld.global.f32 	%f137, [%rd43];
	add.f32 	%f138, %f136, %f137;
	add.s32 	%r112, %r110, 1024;
	mul.wide.u32 	%rd44, %r112, 4;
	add.s64 	%rd45, %rd1, %rd44;
	ld.global.f32 	%f139, [%rd45];
	add.f32 	%f140, %f138, %f139;
	add.s32 	%r113, %r110, 1536;
	mul.wide.u32 	%rd46, %r113, 4;
	add.s64 	%rd47, %rd1, %rd46;
	ld.global.f32 	%f141, [%rd47];
	add.f32 	%f142, %f140, %f141;
	add.s32 	%r114, %r110, 2048;
	mul.wide.u32 	%rd48, %r114, 4;
	add.s64 	%rd49, %rd1, %rd48;
	ld.global.f32 	%f143, [%rd49];
	add.f32 	%f144, %f142, %f143;
	add.s32 	%r115, %r110, 2560;
	mul.wide.u32 	%rd50, %r115, 4;
	add.s64 	%rd51, %rd1, %rd50;
	ld.global.f32 	%f145, [%rd51];
	add.f32 	%f146, %f144, %f145;
	add.s32 	%r116, %r110, 3072;
	mul.wide.u32 	%rd52, %r116, 4;
	add.s64 	%rd53, %rd1, %rd52;
	ld.global.f32 	%f147, [%rd53];
	add.f32 	%f148, %f146, %f147;
	add.s32 	%r117, %r110, 3584;
	mul.wide.u32 	%rd54, %r117, 4;
	add.s64 	%rd55, %rd1, %rd54;
	ld.global.f32 	%f149, [%rd55];
	add.f32 	%f378, %f148, %f149;
	add.s32 	%r275, %r275, 4096;
$L__BB7_38:
	setp.eq.s32 	%p12, %r61, 0;
	@%p12 bra 	$L__BB7_44;
	setp.lt.u32 	%p13, %r61, 4;
	@%p13 bra 	$L__BB7_41;
	add.s32 	%r118, %r275, %r270;
	mul.wide.u32 	%rd56, %r118, 4;
	add.s64 	%rd57, %rd1, %rd56;
	ld.global.f32 	%f151, [%rd57];
	add.f32 	%f152, %f378, %f151;
	add.s32 	%r119, %r118, 512;
	mul.wide.u32 	%rd58, %r119, 4;
	add.s64 	%rd59, %rd1, %rd58;
	ld.global.f32 	%f153, [%rd59];
	add.f32 	%f154, %f152, %f153;
	add.s32 	%r120, %r118, 1024;
	mul.wide.u32 	%rd60, %r120, 4;
	add.s64 	%rd61, %rd1, %rd60;
	ld.global.f32 	%f155, [%rd61];
	add.f32 	%f156, %f154, %f155;
	add.s32 	%r121, %r118, 1536;
	mul.wide.u32 	%rd62, %r121, 4;
	add.s64 	%rd63, %rd1, %rd62;
	ld.global.f32 	%f157, [%rd63];
	add.f32 	%f378, %f156, %f157;
	add.s32 	%r275, %r275, 2048;
$L__BB7_41:
	and.b32  	%r122, %r49, 3;
	setp.eq.s32 	%p14, %r122, 0;
	@%p14 bra 	$L__BB7_44;
	add.s32 	%r278, %r275, %r268;
	cvt.u16.u32 	%rs1, %r267;
	shr.u16 	%rs2, %rs1, 9;
	add.s16 	%rs3, %rs2, 1;
	cvt.u32.u16 	%r123, %rs3;
	and.b32  	%r124, %r123, 3;
	neg.s32 	%r277, %r124;
$L__BB7_43:
	.pragma "nounroll";
	mul.wide.u32 	%rd64, %r278, 4;
	add.s64 	%rd65, %rd1, %rd64;
	ld.global.f32 	%f158, [%rd65];
	add.f32 	%f378, %f378, %f158;
	add.s32 	%r278, %r278, 512;
	add.s32 	%r277, %r277, 1;
	setp.ne.s32 	%p15, %r277, 0;
	@%p15 bra 	$L__BB7_43;
$L__BB7_44:
	// begin inline asm
	mov.u32 %r125, %laneid;
	// end inline asm
	mov.b32 	%r127, %f378;
	mov.b32 	%r128, 1;
	mov.b32 	%r149, 31;
	mov.b32 	%r150, -1;
	// begin inline asm
	shfl.sync.down.b32 %r126, %r127, %r128, %r149, %r150;
	// end inline asm
	setp.gt.s32 	%p16, %r125, 30;
	mov.b32 	%f159, %r126;
	add.f32 	%f160, %f378, %f159;
	selp.f32 	%f161, %f378, %f160, %p16;
	mov.b32 	%r132, %f161;
	mov.b32 	%r133, 2;
	// begin inline asm
	shfl.sync.down.b32 %r131, %r132, %r133, %r149, %r150;
	// end inline asm
	setp.gt.s32 	%p17, %r125, 29;
	mov.b32 	%f162, %r131;
	add.f32 	%f163, %f161, %f162;
	selp.f32 	%f164, %f161, %f163, %p17;
	mov.b32 	%r137, %f164;
	mov.b32 	%r138, 4;
	// begin inline asm
	shfl.sync.down.b32 %r136, %r137, %r138, %r149, %r150;
	// end inline asm
	setp.gt.s32 	%p18, %r125, 27;
	mov.b32 	%f165, %r136;
	add.f32 	%f166, %f164, %f165;
	selp.f32 	%f167, %f164, %f166, %p18;
	mov.b32 	%r142, %f167;
	mov.b32 	%r143, 8;
	// begin inline asm
	shfl.sync.down.b32 %r141, %r142, %r143, %r149, %r150;
	// end inline asm
	setp.gt.s32 	%p19, %r125, 23;
	mov.b32 	%f168, %r141;
	add.f32 	%f169, %f167, %f168;
	selp.f32 	%f170, %f167, %f169, %p19;
	mov.b32 	%r147, %f170;
	mov.b32 	%r148, 16;
	// begin inline asm
	shfl.sync.down.b32 %r146, %r147, %r148, %r149, %r150;
	// end inline asm
	setp.gt.s32 	%p20, %r125, 15;
	mov.b32 	%f171, %r146;
	add.f32 	%f37, %f170, %f171;
	selp.f32 	%f379, %f170, %f37, %p20;
	setp.ne.s32 	%p21, %r125, 0;
	@%p21 bra 	$L__BB7_46;
	shr.u32 	%r151, %r35, 3;
	and.b32  	%r152, %r151, 124;
	mov.u32 	%r153, _ZZN3cub18CUB_300001_SM_10006detail6reduce18DeviceReduceKernelINS2_10policy_hubIfjN4cuda3std3__44plusIfEEE10Policy1000EN6thrust24THRUST_300001_SM_1000_NS6detail15normal_iteratorINSD_10device_ptrIfEEEEjS9_fNS7_10__identityEEEvT0_PT3_T1_NS0_13GridEvenShareISN_EET2_T4_E12temp_storage;
	add.s32 	%r154, %r153, %r152;
	st.shared.f32 	[%r154+16], %f37;
$L__BB7_46:
	bar.sync 	0;
	setp.ne.s32 	%p22, %r35, 0;
	@%p22 bra 	$L__BB7_48;
	ld.shared.f32 	%f172, [_ZZN3cub18CUB_300001_SM_10006detail6reduce18DeviceReduceKernelINS2_10policy_hubIfjN4cuda3std3__44plusIfEEE10Policy1000EN6thrust24THRUST_300001_SM_1000_NS6detail15normal_iteratorINSD_10device_ptrIfEEEEjS9_fNS7_10__identityEEEvT0_PT3_T1_NS0_13GridEvenShareISN_EET2_T4_E12temp_storage+20];
	add.f32 	%f173, %f379, %f172;
	ld.shared.f32 	%f174, [_ZZN3cub18CUB_300001_SM_10006detail6reduce18DeviceReduceKernelINS2_10policy_hubIfjN4cuda3std3__44plusIfEEE10Policy1000EN6thrust24THRUST_300001_SM_1000_NS6detail15normal_iteratorINSD_10device_ptrIfEEEEjS9_fNS7_10__identityEEEvT0_PT3_T1_NS0_13GridEvenShareISN_EET2_T4_E12temp_storage+24];
	add.f32 	%f175, %f173, %f174;
	ld.shared.f32 	%f176, [_ZZN3cub18CUB_300001_SM_10006detail6reduce18DeviceReduceKernelINS2_10policy_hubIfjN4cuda3std3__44plusIfEEE10Policy1000EN6thrust24THRUST_300001_SM_1000_NS6detail15normal_iteratorINSD_10device_ptrIfEEEEjS9_fNS7_10__identityEEEvT0_PT3_T1_NS0_13GridEvenShareISN_EET2_T4_E12temp_storage+28];
	add.f32 	%f177, %f175, %f176;
	ld.shared.f32 	%f178, [_ZZN3cub18CUB_300001_SM_10006detail6reduce18DeviceReduceKernelINS2_10policy_hubIfjN4cuda3std3__44plusIfEEE10Policy1000EN6thrust24THRUST_300001_SM_1000_NS6detail15normal_iteratorINSD_10device_ptrIfEEEEjS9_fNS7_10__identityEEEvT0_PT3_T1_NS0_13GridEvenShareISN_EET2_T4_E12temp_storage+32];
	add.f32 	%f179, %f177, %f178;
	ld.shared.f32 	%f180, [_ZZN3cub18CUB_300001_SM_10006detail6reduce18DeviceReduceKernelINS2_10policy_hubIfjN4cuda3std3__44plusIfEEE10Policy1000EN6thrust24THRUST_300001_SM_1000_NS6detail15normal_iteratorINSD_10device_ptrIfEEEEjS9_fNS7_10__identityEEEvT0_PT3_T1_NS0_13GridEvenShareISN_EET2_T4_E12temp_storage+36];
	add.f32 	%f181, %f179, %f180;
	ld.shared.f32 	%f182, [_ZZN3cub18CUB_300001_SM_10006detail6reduce18DeviceReduceKernelINS2_10policy_hubIfjN4cuda3std3__44plusIfEEE10Policy1000EN6thrust24THRUST_300001_SM_1000_NS6detail15normal_iteratorINSD_10device_ptrIfEEEEjS9_fNS7_10__identityEEEvT0_PT3_T1_NS0_13GridEvenShareISN_EET2_T4_E12temp_storage+40];
	add.f32 	%f183, %f181, %f182;
	ld.shared.f32 	%f184, [_ZZN3cub18CUB_300001_SM_10006detail6reduce18DeviceReduceKernelINS2_10policy_hubIfjN4cuda3std3__44plusIfEEE10Policy1000EN6thrust24THRUST_300001_SM_1000_NS6detail15normal_iteratorINSD_10device_ptrIfEEEEjS9_fNS7_10__identityEEEvT0_PT3_T1_NS0_13GridEvenShareISN_EET2_T4_E12temp_storage+44];
	add.f32 	%f185, %f183, %f184;
	ld.shared.f32 	%f186, [_ZZN3cub18CUB_300001_SM_10006detail6reduce18DeviceReduceKernelINS2_10policy_hubIfjN4cuda3std3__44plusIfEEE10Policy1000EN6thrust24THRUST_300001_SM_1000_NS6detail15normal_iteratorINSD_10device_ptrIfEEEEjS9_fNS7_10__identityEEEvT0_PT3_T1_NS0_13GridEvenShareISN_EET2_T4_E12temp_storage+48];
	add.f32 	%f187, %f185, %f186;
	ld.shared.f32 	%f188, [_ZZN3cub18CUB_300001_SM_10006detail6reduce18DeviceReduceKernelINS2_10policy_hubIfjN4cuda3std3__44plusIfEEE10Policy1000EN6thrust24THRUST_300001_SM_1000_NS6detail15normal_iteratorINSD_10device_ptrIfEEEEjS9_fNS7_10__identityEEEvT0_PT3_T1_NS0_13GridEvenShareISN_EET2_T4_E12temp_storage+52];
	add.f32 	%f189, %f187, %f188;
	ld.shared.f32 	%f190, [_ZZN3cub18CUB_300001_SM_10006detail6reduce18DeviceReduceKernelINS2_10policy_hubIfjN4cuda3std3__44plusIfEEE10Policy1000EN6thrust24THRUST_300001_SM_1000_NS6detail15normal_iteratorINSD_10device_ptrIfEEEEjS9_fNS7_10__identityEEEvT0_PT3_T1_NS0_13GridEvenShareISN_EET2_T4_E12temp_storage+56];
	add.f32 	%f191, %f189, %f190;
	ld.shared.f32 	%f192, [_ZZN3cub18CUB_300001_SM_10006detail6reduce18DeviceReduceKernelINS2_10policy_hubIfjN4cuda3std3__44plusIfEEE10Policy1000EN6thrust24THRUST_300001_SM_1000_NS6detail15normal_iteratorINSD_10device_ptrIfEEEEjS9_fNS7_10__identityEEEvT0_PT3_T1_NS0_13GridEvenShareISN_EET2_T4_E12temp_storage+60];
	add.f32 	%f193, %f191, %f192;
	ld.shared.f32 	%f194, [_ZZN3cub18CUB_300001_SM_10006detail6reduce18DeviceReduceKernelINS2_10policy_hubIfjN4cuda3std3__44plusIfEEE10Policy1000EN6thrust24THRUST_300001_SM_1000_NS6detail15normal_iteratorINSD_10device_ptrIfEEEEjS9_fNS7_10__identityEEEvT0_PT3_T1_NS0_13GridEvenShareISN_EET2_T4_E12temp_storage+64];
	add.f32 	%f195, %f193, %f194;
	ld.shared.f32 	%f196, [_ZZN3cub18CUB_300001_SM_10006detail6reduce18DeviceReduceKernelINS2_10policy_hubIfjN4cuda3std3__44plusIfEEE10Policy1000EN6thrust24THRUST_300001_SM_1000_NS6detail15normal_iteratorINSD_10device_ptrIfEEEEjS9_fNS7_10__identityEEEvT0_PT3_T1_NS0_13GridEvenShareISN_EET2_T4_E12temp_storage+68];
	add.f32 	%f197, %f195, %f196;
	ld.shared.f32 	%f198, [_ZZN3cub18CUB_300001_SM_10006detail6reduce18DeviceReduceKernelINS2_10policy_hubIfjN4cuda3std3__44plusIfEEE10Policy1000EN6thrust24THRUST_300001_SM_1000_NS6detail15normal_iteratorINSD_10device_ptrIfEEEEjS9_fNS7_10__identityEEEvT0_PT3_T1_NS0_13GridEvenShareISN_EET2_T4_E12temp_storage+72];
	add.f32 	%f199, %f197, %f198;
	ld.shared.f32 	%f200, [_ZZN3cub18CUB_300001_SM_10006detail6reduce18DeviceReduceKernelINS2_10policy_hubIfjN4cuda3std3__44plusIfEEE10Policy1000EN6thrust24THRUST_300001_SM_1000_NS6detail15normal_iteratorINSD_10device_ptrIfEEEEjS9_fNS7_10__identityEEEvT0_PT3_T1_NS0_13GridEvenShareISN_EET2_T4_E12temp_storage+76];
	add.f32 	%f379, %f199, %f200;
$L__BB7_48:
	mov.u32 	%r256, %tid.x;
	setp.ne.s32 	%p64, %r256, 0;
	@%p64 bra 	$L__BB7_50;
	ld.param.u64 	%rd129, [_ZN3cub18CUB_300001_SM_10006detail6reduce18DeviceReduceKernelINS2_10policy_hubIfjN4cuda3std3__44plusIfEEE10Policy1000EN6thrust24THRUST_300001_SM_1000_NS6detail15normal_iteratorINSD_10device_ptrIfEEEEjS9_fNS7_10__identityEEEvT0_PT3_T1_NS0_13GridEvenShareISN_EET2_T4__param_1];
	cvta.to.global.u64 	%rd126, %rd129;
	mul.wide.u32 	%rd127, %r3, 4;
	add.s64 	%rd128, %rd126, %rd127;
	st.global.f32 	[%rd128], %f379;
$L__BB7_50:
	ret;

}
	// .globl	_ZN3cub18CUB_300001_SM_10006detail6reduce28DeviceReduceSingleTileKernelINS2_10policy_hubIfjN4cuda3std3__44plusIfEEE10Policy1000EPfSC_iS9_ffNS7_10__identityEEEvT0_T1_T2_T3_T4_T6_
.visible .entry _ZN3cub18CUB_300001_SM_10006detail6reduce28DeviceReduceSingleTileKernelINS2_10policy_hubIfjN4cuda3std3__44plusIfEEE10Policy1000EPfSC_iS9_ffNS7_10__identityEEEvT0_T1_T2_T3_T4_T6_(
	.param .u64 .ptr .align 1 _ZN3cub18CUB_300001_SM_10006detail6reduce28DeviceReduceSingleTileKernelINS2_10policy_hubIfjN4cuda3std3__44plusIfEEE10Policy1000EPfSC_iS9_ffNS7_10__identityEEEvT0_T1_T2_T3_T4_T6__param_0,
	.param .u64 .ptr .align 1 _ZN3cub18CUB_300001_SM_10006detail6reduce28DeviceReduceSingleTileKernelINS2_10policy_hubIfjN4cuda3std3__44plusIfEEE10Policy1000EPfSC_iS9_ffNS7_10__identityEEEvT0_T1_T2_T3_T4_T6__param_1,
	.param .u32 _ZN3cub18CUB_300001_SM_10006detail6reduce28DeviceReduceSingleTileKernelINS2_10policy_hubIfjN4cuda3std3__44plusIfEEE10Policy1000EPfSC_iS9_ffNS7_10__identityEEEvT0_T1_T2_T3_T4_T6__param_2,
	.param .align 1 .b8 _ZN3cub18CUB_300001_SM_10006detail6reduce28DeviceReduceSingleTileKernelINS2_10policy_hubIfjN4cuda3std3__44plusIfEEE10Policy1000EPfSC_iS9_ffNS7_10__identityEEEvT0_T1_T2_T3_T4_T6__param_3[1],
	.param .f32 _ZN3cub18CUB_300001_SM_10006detail6reduce28DeviceReduceSingleTileKernelINS2_10policy_hubIfjN4cuda3std3__44plusIfEEE10Policy1000EPfSC_iS9_ffNS7_10__identityEEEvT0_T1_T2_T3_T4_T6__param_4,
	.param .align 1 .b8 _ZN3cub18CUB_300001_SM_10006detail6reduce28DeviceReduceSingleTileKernelINS2_10policy_hubIfjN4cuda3std3__44plusIfEEE10Policy1000EPfSC_iS9_ffNS7_10__identityEEEvT0_T1_T2_T3_T4_T6__param_5[1]
)
.maxntid 512
.minnctapersm 1
{
	.reg .pred 	%p<113>;
	.reg .b32 	%r<407>;
	.reg .b32 	%f<531>;
	.reg .b64 	%rd<133>;
	// demoted variable
	.shared .align 4 .b8 _ZZN3cub18CUB_300001_SM_10006detail6reduce28DeviceReduceSingleTileKernelINS2_10policy_hubIfjN4cuda3std3__44plusIfEEE10Policy1000EPfSC_iS9_ffNS7_10__identityEEEvT0_T1_T2_T3_T4_T6_E12temp_storage[84];
	ld.param.u64 	%rd16, [_ZN3cub18CUB_300001_SM_10006detail6reduce28DeviceReduceSingleTileKernelINS2_10policy_hubIfjN4cuda3std3__44plusIfEEE10Policy1000EPfSC_iS9_ffNS7_10__identityEEEvT0_T1_T2_T3_T4_T6__param_0];
	ld.param.u64 	%rd17, [_ZN3cub18CUB_300001_SM_10006detail6reduce28DeviceReduceSingleTileKernelINS2_10policy_hubIfjN4cuda3std3__44plusIfEEE10Policy1000EPfSC_iS9_ffNS7_10__identityEEEvT0_T1_T2_T3_T4_T6__param_1];
	ld.param.u32 	%r67, [_ZN3cub18CUB_300001_SM_10006detail6reduce28DeviceReduceSingleTileKernelINS2_10policy_hubIfjN4cuda3std3__44plusIfEEE10Policy1000EPfSC_iS9_ffNS7_10__identityEEEvT0_T1_T2_T3_T4_T6__param_2];
	ld.param.f32 	%f58, [_ZN3cub18CUB_300001_SM_10006detail6reduce28DeviceReduceSingleTileKernelINS2_10policy_hubIfjN4cuda3std3__44plusIfEEE10Policy1000EPfSC_iS9_ffNS7_10__identityEEEvT0_T1_T2_T3_T4_T6__param_4];
	cvta.to.global.u64 	%rd1, %rd17;
	setp.ne.s32 	%p1, %r67, 0;
	@%p1 bra 	$L__BB8_3;
	mov.u32 	%r380, %tid.x;
	setp.ne.s32 	%p112, %r380, 0;
	@%p112 bra 	$L__BB8_74;
	st.global.f32 	[%rd1], %f58;
	bra.uni 	$L__BB8_74;
$L__BB8_3:
	and.b64  	%rd18, %rd16, 7;
	setp.ne.s64 	%p2, %rd18, 0;
	@%p2 bra 	$L__BB8_38;
	setp.gt.s32 	%p57, %r67, 8191;
	@%p57 bra 	$L__BB8_22;
	mov.u32 	%r1, %tid.x;
	setp.ge.s32 	%p74, %r1, %r67;
	mov.f32 	%f509, 0f00000000;
	mov.u32 	%r384, %r1;
	@%p74 bra 	$L__BB8_7;
	mul.wide.u32 	%rd121, %r1, 4;
	add.s64 	%rd120, %rd16, %rd121;
	// begin inline asm
	ld.global.nc.u32 %r300, [%rd120];
	// end inline asm
	mov.b32 	%f509, %r300;
	add.s32 	%r384, %r1, 512;
$L__BB8_7:
	setp.ge.s32 	%p75, %r384, %r67;
	@%p75 bra 	$L__BB8_13;
	not.b32 	%r301, %r384;
	add.s32 	%r4, %r67, %r301;
	and.b32  	%r302, %r4, 1536;
	setp.eq.s32 	%p76, %r302, 1536;
	@%p76 bra 	$L__BB8_11;
	mul.wide.u32 	%rd122, %r384, 4;
	add.s64 	%rd129, %rd16, %rd122;
	shr.u32 	%r303, %r4, 9;
	add.s32 	%r304, %r303, 1;
	and.b32  	%r305, %r304, 3;
	neg.s32 	%r382, %r305;
$L__BB8_10:
	.pragma "nounroll";
	// begin inline asm
	ld.global.nc.u32 %r306, [%rd129];
	// end inline asm
	mov.b32 	%f395, %r306;
	add.f32 	%f509, %f509, %f395;
	add.s32 	%r384, %r384, 512;
	add.s64 	%rd129, %rd129, 2048;
	add.s32 	%r382, %r382, 1;
	setp.ne.s32 	%p77, %r382, 0;
	@%p77 bra 	$L__BB8_10;
$L__BB8_11:
	setp.lt.u32 	%p78, %r4, 1536;
	@%p78 bra 	$L__BB8_13;
$L__BB8_12:
	mul.wide.s32 	%rd128, %r384, 4;
	add.s64 	%rd124, %rd16, %rd128;
	// begin inline asm
	ld.global.nc.u32 %r307, [%rd124];
	// end inline asm
	mov.b32 	%f396, %r307;
	add.f32 	%f397, %f509, %f396;
	add.s64 	%rd125, %rd124, 2048;
	// begin inline asm
	ld.global.nc.u32 %r308, [%rd125];
	// end inline asm
	mov.b32 	%f398, %r308;
	add.f32 	%f399, %f397, %f398;
	add.s64 	%rd126, %rd124, 4096;
	// begin inline asm
	ld.global.nc.u32 %r309, [%rd126];
	// end inline asm
	mov.b32 	%f400, %r309;
	add.f32 	%f401, %f399, %f400;
	add.s64 	%rd127, %rd124, 6144;
	// begin inline asm
	ld.global.nc.u32 %r310, [%rd127];
	// end inline asm
	mov.b32 	%f402, %r310;
	add.f32 	%f509, %f401, %f402;
	add.s32 	%r384, %r384, 2048;
	setp.lt.s32 	%p79, %r384, %r67;
	@%p79 bra 	$L__BB8_12;
$L__BB8_13:
	setp.lt.s32 	%p80, %r67, 512;
	@%p80 bra 	$L__BB8_18;
	// begin inline asm
	mov.u32 %r349, %laneid;
	// end inline asm
	mov.b32 	%r351, %f509;
	mov.b32 	%r352, 1;
	mov.b32 	%r373, 31;
	mov.b32 	%r374, -1;
	// begin inline asm
	shfl.sync.down.b32 %r350, %r351, %r352, %r373, %r374;
	// end inline asm
	setp.gt.s32 	%p104, %r349, 30;
	mov.b32 	%f461, %r350;
	add.f32 	%f462, %f509, %f461;
	selp.f32 	%f463, %f509, %f462, %p104;
	mov.b32 	%r356, %f463;
	mov.b32 	%r357, 2;
	// begin inline asm
	shfl.sync.down.b32 %r355, %r356, %r357, %r373, %r374;
	// end inline asm
	setp.gt.s32 	%p105, %r349, 29;
	mov.b32 	%f464, %r355;
	add.f32 	%f465, %f463, %f464;
	selp.f32 	%f466, %f463, %f465, %p105;
	mov.b32 	%r361, %f466;
	mov.b32 	%r362, 4;
	// begin inline asm
	shfl.sync.down.b32 %r360, %r361, %r362, %r373, %r374;
	// end inline asm
	setp.gt.s32 	%p106, %r349, 27;
	mov.b32 	%f467, %r360;
	add.f32 	%f468, %f466, %f467;
	selp.f32 	%f469, %f466, %f468, %p106;
	mov.b32 	%r366, %f469;
	mov.b32 	%r367, 8;
	// begin inline asm
	shfl.sync.down.b32 %r365, %r366, %r367, %r373, %r374;
	// end inline asm
	setp.gt.s32 	%p107, %r349, 23;
	mov.b32 	%f470, %r365;
	add.f32 	%f471, %f469, %f470;
	selp.f32 	%f472, %f469, %f471, %p107;
	mov.b32 	%r371, %f472;
	mov.b32 	%r372, 16;
	// begin inline asm
	shfl.sync.down.b32 %r370, %r371, %r372, %r373, %r374;
	// end inline asm
	setp.gt.s32 	%p108, %r349, 15;
	mov.b32 	%f473, %r370;
	add.f32 	%f10, %f472, %f473;
	selp.f32 	%f530, %f472, %f10, %p108;
	setp.ne.s32 	%p109, %r349, 0;
	@%p109 bra 	$L__BB8_16;
	shr.u32 	%r375, %r1, 3;
	and.b32  	%r376, %r375, 124;
	mov.u32 	%r377, _ZZN3cub18CUB_300001_SM_10006detail6reduce28DeviceReduceSingleTileKernelINS2_10policy_hubIfjN4cuda3std3__44plusIfEEE10Policy1000EPfSC_iS9_ffNS7_10__identityEEEvT0_T1_T2_T3_T4_T6_E12temp_storage;
	add.s32 	%r378, %r377, %r376;
	st.shared.f32 	[%r378+16], %f10;
$L__BB8_16:
	bar.sync 	0;
	setp.ne.s32 	%p110, %r1, 0;
	@%p110 bra 	$L__BB8_72;
	ld.shared.f32 	%f474, [_ZZN3cub18CUB_300001_SM_10006detail6reduce28DeviceReduceSingleTileKernelINS2_10policy_hubIfjN4cuda3std3__44plusIfEEE10Policy1000EPfSC_iS9_ffNS7_10__identityEEEvT0_T1_T2_T3_T4_T6_E12temp_storage+20];
	add.f32 	%f475, %f530, %f474;
	ld.shared.f32 	%f476, [_ZZN3cub18CUB_300001_SM_10006detail6reduce28DeviceReduceSingleTileKernelINS2_10policy_hubIfjN4cuda3std3__44plusIfEEE10Policy1000EPfSC_iS9_ffNS7_10__identityEEEvT0_T1_T2_T3_T4_T6_E12temp_storage+24];
	add.f32 	%f477, %f475, %f476;
	ld.shared.f32 	%f478, [_ZZN3cub18CUB_300001_SM_10006detail6reduce28DeviceReduceSingleTileKernelINS2_10policy_hubIfjN4cuda3std3__44plusIfEEE10Policy1000EPfSC_iS9_ffNS7_10__identityEEEvT0_T1_T2_T3_T4_T6_E12temp_storage+28];
	add.f32 	%f479, %f477, %f478;
	ld.shared.f32 	%f480, [_ZZN3cub18CUB_300001_SM_10006detail6reduce28DeviceReduceSingleTileKernelINS2_10policy_hubIfjN4cuda3std3__44plusIfEEE10Policy1000EPfSC_iS9_ffNS7_10__identityEEEvT0_T1_T2_T3_T4_T6_E12temp_storage+32];
	add.f32 	%f481, %f479, %f480;
	ld.shared.f32 	%f482, [_ZZN3cub18CUB_300001_SM_10006detail6reduce28DeviceReduceSingleTileKernelINS2_10policy_hubIfjN4cuda3std3__44plusIfEEE10Policy1000EPfSC_iS9_ffNS7_10__identityEEEvT0_T1_T2_T3_T4_T6_E12temp_storage+36];
	add.f32 	%f483, %f481, %f482;
	ld.shared.f32 	%f484, [_ZZN3cub18CUB_300001_SM_10006detail6reduce28DeviceReduceSingleTileKernelINS2_10policy_hubIfjN4cuda3std3__44plusIfEEE10Policy1000EPfSC_iS9_ffNS7_10__identityEEEvT0_T1_T2_T3_T4_T6_E12temp_storage+40];
	add.f32 	%f485, %f483, %f484;
	ld.shared.f32 	%f486, [_ZZN3cub18CUB_300001_SM_10006detail6reduce28DeviceReduceSingleTileKernelINS2_10policy_hubIfjN4cuda3std3__44plusIfEEE10Policy1000EPfSC_iS9_ffNS7_10__identityEEEvT0_T1_T2_T3_T4_T6_E12temp_storage+44];
	add.f32 	%f487, %f485, %f486;
	ld.shared.f32 	%f488, [_ZZN3cub18CUB_300001_SM_10006detail6reduce28DeviceReduceSingleTileKernelINS2_10policy_hubIfjN4cuda3std3__44plusIfEEE10Policy1000EPfSC_iS9_ffNS7_10__identityEEEvT0_T1_T2_T3_T4_T6_E12temp_storage+48];
	add.f32 	%f489, %f487, %f488;
	ld.shared.f32 	%f490, [_ZZN3cub18CUB_300001_SM_10006detail6reduce28DeviceReduceSingleTileKernelINS2_10policy_hubIfjN4cuda3std3__44plusIfEEE10Policy1000EPfSC_iS9_ffNS7_10__identityEEEvT0_T1_T2_T3_T4_T6_E12temp_storage+52];
	add.f32 	%f491, %f489, %f490;
	ld.shared.f32 	%f492, [_ZZN3cub18CUB_300001_SM_10006detail6reduce28DeviceReduceSingleTileKernelINS2_10policy_hubIfjN4cuda3std3__44plusIfEEE10Policy1000EPfSC_iS9_ffNS7_10__identityEEEvT0_T1_T2_T3_T4_T6_E12temp_storage+56];
	add.f32 	%f493, %f491, %f492;
	ld.shared.f32 	%f494, [_ZZN3cub18CUB_300001_SM_10006detail6reduce28DeviceReduceSingleTileKernelINS2_10policy_hubIfjN4cuda3std3__44plusIfEEE10Policy1000EPfSC_iS9_ffNS7_10__identityEEEvT0_T1_T2_T3_T4_T6_E12temp_storage+60];
	add.f32 	%f495, %f493, %f494;
	ld.shared.f32 	%f496, [_ZZN3cub18CUB_300001_SM_10006detail6reduce28DeviceReduceSingleTileKernelINS2_10policy_hubIfjN4cuda3std3__44plusIfEEE10Policy1000EPfSC_iS9_ffNS7_10__identityEEEvT0_T1_T2_T3_T4_T6_E12temp_storage+64];
	add.f32 	%f497, %f495, %f496;
	ld.shared.f32 	%f498, [_ZZN3cub18CUB_300001_SM_10006detail6reduce28DeviceReduceSingleTileKernelINS2_10policy_hubIfjN4cuda3std3__44plusIfEEE10Policy1000EPfSC_iS9_ffNS7_10__identityEEEvT0_T1_T2_T3_T4_T6_E12temp_storage+68];
	add.f32 	%f499, %f497, %f498;
	ld.shared.f32 	%f500, [_ZZN3cub18CUB_300001_SM_10006detail6reduce28DeviceReduceSingleTileKernelINS2_10policy_hubIfjN4cuda3std3__44plusIfEEE10Policy1000EPfSC_iS9_ffNS7_10__identityEEEvT0_T1_T2_T3_T4_T6_E12temp_storage+72];
	add.f32 	%f501, %f499, %f500;
	ld.shared.f32 	%f502, [_ZZN3cub18CUB_300001_SM_10006detail6reduce28DeviceReduceSingleTileKernelINS2_10policy_hubIfjN4cuda3std3__44plusIfEEE10Policy1000EPfSC_iS9_ffNS7_10__identityEEEvT0_T1_T2_T3_T4_T6_E12temp_storage+76];
	add.f32 	%f530, %f501, %f502;
	bra.uni 	$L__BB8_72;
$L__BB8_18:
	// begin inline asm
	mov.u32 %r311, %laneid;
	// end inline asm
	and.b32  	%r337, %r1, 992;
	add.s32 	%r338, %r337, 32;
	setp.gt.s32 	%p81, %r338, %r67;
	not.b32 	%r339, %r337;
	add.s32 	%r340, %r67, %r339;
	selp.b32 	%r335, %r340, 31, %p81;
	mov.b32 	%r313, %f509;
	mov.b32 	%r314, 1;
	mov.b32 	%r336, -1;
	// begin inline asm
	shfl.sync.down.b32 %r312, %r313, %r314, %r335, %r336;
	// end inline asm
	setp.lt.s32 	%p82, %r311, %r335;
	mov.b32 	%f403, %r312;
	add.f32 	%f404, %f509, %f403;
	selp.f32 	%f405, %f404, %f509, %p82;
	mov.b32 	%r318, %f405;
	mov.b32 	%r319, 2;
	// begin inline asm
	shfl.sync.down.b32 %r317, %r318, %r319, %r335, %r336;
	// end inline asm
	add.s32 	%r341, %r311, 2;
	setp.gt.s32 	%p83, %r341, %r335;
	mov.b32 	%f406, %r317;
	add.f32 	%f407, %f405, %f406;
	selp.f32 	%f408, %f405, %f407, %p83;
	mov.b32 	%r323, %f408;
	mov.b32 	%r324, 4;
	// begin inline asm
	shfl.sync.down.b32 %r322, %r323, %r324, %r335, %r336;
	// end inline asm
	add.s32 	%r342, %r311, 4;
	setp.gt.s32 	%p84, %r342, %r335;
	mov.b32 	%f409, %r322;
	add.f32 	%f410, %f408, %f409;
	selp.f32 	%f411, %f408, %f410, %p84;
	mov.b32 	%r328, %f411;
	mov.b32 	%r329, 8;
	// begin inline asm
	shfl.sync.down.b32 %r327, %r328, %r329, %r335, %r336;
	// end inline asm
	add.s32 	%r343, %r311, 8;
	setp.gt.s32 	%p85, %r343, %r335;
	mov.b32 	%f412, %r327;
	add.f32 	%f413, %f411, %f412;
	selp.f32 	%f414, %f411, %f413, %p85;
	mov.b32 	%r333, %f414;
	mov.b32 	%r334, 16;
	// begin inline asm
	shfl.sync.down.b32 %r332, %r333, %r334, %r335, %r336;
	// end inline asm
	add.s32 	%r344, %r311, 16;
	setp.gt.s32 	%p86, %r344, %r335;
	mov.b32 	%f415, %r332;
	add.f32 	%f416, %f414, %f415;
	selp.f32 	%f530, %f414, %f416, %p86;
	setp.ne.s32 	%p87, %r311, 0;
	@%p87 bra 	$L__BB8_20;
	shr.u32 	%r345, %r1, 3;
	and.b32  	%r346, %r345, 124;
	mov.u32 	%r347, _ZZN3cub18CUB_300001_SM_10006detail6reduce28DeviceReduceSingleTileKernelINS2_10policy_hubIfjN4cuda3std3__44plusIfEEE10Policy1000EPfSC_iS9_ffNS7_10__identityEEEvT0_T1_T2_T3_T4_T6_E12temp_storage;
	add.s32 	%r348, %r347, %r346;
	st.shared.f32 	[%r348+16], %f530;
$L__BB8_20:
	bar.sync 	0;
	setp.ne.s32 	%p88, %r1, 0;
	@%p88 bra 	$L__BB8_72;
	setp.gt.s32 	%p89, %r67, 32;
	ld.shared.f32 	%f417, [_ZZN3cub18CUB_300001_SM_10006detail6reduce28DeviceReduceSingleTileKernelINS2_10policy_hubIfjN4cuda3std3__44plusIfEEE10Policy1000EPfSC_iS9_ffNS7_10__identityEEEvT0_T1_T2_T3_T4_T6_E12temp_storage+20];
	add.f32 	%f418, %f530, %f417;
	selp.f32 	%f419, %f418, %f530, %p89;
	setp.gt.s32 	%p90, %r67, 64;
	ld.shared.f32 	%f420, [_ZZN3cub18CUB_300001_SM_10006detail6reduce28DeviceReduceSingleTileKernelINS2_10policy_hubIfjN4cuda3std3__44plusIfEEE10Policy1000EPfSC_iS9_ffNS7_10__identityEEEvT0_T1_T2_T3_T4_T6_E12temp_storage+24];
	add.f32 	%f421, %f420, %f419;
	selp.f32 	%f422, %f421, %f419, %p90;
	setp.gt.s32 	%p91, %r67, 96;
	ld.shared.f32 	%f423, [_ZZN3cub18CUB_300001_SM_10006detail6reduce28DeviceReduceSingleTileKernelINS2_10policy_hubIfjN4cuda3std3__44plusIfEEE10Policy1000EPfSC_iS9_ffNS7_10__identityEEEvT0_T1_T2_T3_T4_T6_E12temp_storage+28];
	add.f32 	%f424, %f423, %f422;
	selp.f32 	%f425, %f424, %f422, %p91;
	setp.gt.s32 	%p92, %r67, 128;
	ld.shared.f32 	%f426, [_ZZN3cub18CUB_300001_SM_10006detail6reduce28DeviceReduceSingleTileKernelINS2_10policy_hubIfjN4cuda3std3__44plusIfEEE10Policy1000EPfSC_iS9_ffNS7_10__identityEEEvT0_T1_T2_T3_T4_T6_E12temp_storage+32];
	add.f32 	%f427, %f426, %f425;
	selp.f32 	%f428, %f427, %f425, %p92;
	setp.gt.s32 	%p93, %r67, 160;
	ld.shared.f32 	%f429, [_ZZN3cub18CUB_300001_SM_10006detail6reduce28DeviceReduceSingleTileKernelINS2_10policy_hubIfjN4cuda3std3__44plusIfEEE10Policy1000EPfSC_iS9_ffNS7_10__identityEEEvT0_T1_T2_T3_T4_T6_E12temp_storage+36];
	add.f32 	%f430, %f429, %f428;
	selp.f32 	%f431, %f430, %f428, %p93;
	setp.gt.s32 	%p94, %r67, 192;
	ld.shared.f32 	%f432, [_ZZN3cub18CUB_300001_SM_10006detail6reduce28DeviceReduceSingleTileKernelINS2_10policy_hubIfjN4cuda3std3__44plusIfEEE10Policy1000EPfSC_iS9_ffNS7_10__identityEEEvT0_T1_T2_T3_T4_T6_E12temp_storage+40];
	add.f32 	%f433, %f432, %f431;
	selp.f32 	%f434, %f433, %f431, %p94;
	setp.gt.s32 	%p95, %r67, 224;
	ld.shared.f32 	%f435, [_ZZN3cub18CUB_300001_SM_10006detail6reduce28DeviceReduceSingleTileKernelINS2_10policy_hubIfjN4cuda3std3__44plusIfEEE10Policy1000EPfSC_iS9_ffNS7_10__identityEEEvT0_T1_T2_T3_T4_T6_E12temp_storage+44];
	add.f32 	%f436, %f435, %f434;
	selp.f32 	%f437, %f436, %f434, %p95;
	setp.gt.s32 	%p96, %r67, 256;
	ld.shared.f32 	%f438, [_ZZN3cub18CUB_300001_SM_10006detail6reduce28DeviceReduceSingleTileKernelINS2_10policy_hubIfjN4cuda3std3__44plusIfEEE10Policy1000EPfSC_iS9_ffNS7_10__identityEEEvT0_T1_T2_T3_T4_T6_E12temp_storage+48];
	add.f32 	%f439, %f438, %f437;
	selp.f32 	%f440, %f439, %f437, %p96;
	setp.gt.s32 	%p97, %r67, 288;
	ld.shared.f32 	%f441, [_ZZN3cub18CUB_300001_SM_10006detail6reduce28DeviceReduceSingleTileKernelINS2_10policy_hubIfjN4cuda3std3__44plusIfEEE10Policy1000EPfSC_iS9_ffNS7_10__identityEEEvT0_T1_T2_T3_T4_T6_E12temp_storage+52];
	add.f32 	%f442, %f441, %f440;
	selp.f32 	%f443, %f442, %f440, %p97;
	setp.gt.s32 	%p98, %r67, 320;
	ld.shared.f32 	%f444, [_ZZN3cub18CUB_300001_SM_10006detail6reduce28DeviceReduceSingleTileKernelINS2_10policy_hubIfjN4cuda3std3__44plusIfEEE10Policy1000EPfSC_iS9_ffNS7_10__identityEEEvT0_T1_T2_T3_T4_T6_E12temp_storage+56];
	add.f32 	%f445, %f444, %f443;
	selp.f32 	%f446, %f445, %f443, %p98;
	setp.gt.s32 	%p99, %r67, 352;
	ld.shared.f32 	%f447, [_ZZN3cub18CUB_300001_SM_10006detail6reduce28DeviceReduceSingleTileKernelINS2_10policy_hubIfjN4cuda3std3__44plusIfEEE10Policy1000EPfSC_iS9_ffNS7_10__identityEEEvT0_T1_T2_T3_T4_T6_E12temp_storage+60];
	add.f32 	%f448, %f447, %f446;
	selp.f32 	%f449, %f448, %f446, %p99;
	setp.gt.s32 	%p100, %r67, 384;
	ld.shared.f32 	%f450, [_ZZN3cub18CUB_300001_SM_10006detail6reduce28DeviceReduceSingleTileKernelINS2_10policy_hubIfjN4cuda3std3__44plusIfEEE10Policy1000EPfSC_iS9_ffNS7_10__identityEEEvT0_T1_T2_T3_T4_T6_E12temp_storage+64];
	add.f32 	%f451, %f450, %f449;
	selp.f32 	%f452, %f451, %f449, %p100;
	setp.gt.s32 	%p101, %r67, 416;
	ld.shared.f32 	%f453, [_ZZN3cub18CUB_300001_SM_10006detail6reduce28DeviceReduceSingleTileKernelINS2_10policy_hubIfjN4cuda3std3__44plusIfEEE10Policy1000EPfSC_iS9_ffNS7_10__identityEEEvT0_T1_T2_T3_T4_T6_E12temp_storage+68];
	add.f32 	%f454, %f453, %f452;
	selp.f32 	%f455, %f454, %f452, %p101;
	setp.gt.s32 	%p102, %r67, 448;
	ld.shared.f32 	%f456, [_ZZN3cub18CUB_300001_SM_10006detail6reduce28DeviceReduceSingleTileKernelINS2_10policy_hubIfjN4cuda3std3__44plusIfEEE10Policy1000EPfSC_iS9_ffNS7_10__identityEEEvT0_T1_T2_T3_T4_T6_E12temp_storage+72];
	add.f32 	%f457, %f456, %f455;
	selp.f32 	%f458, %f457, %f455, %p102;
	setp.gt.s32 	%p103, %r67, 480;
	ld.shared.f32 	%f459, [_ZZN3cub18CUB_300001_SM_10006detail6reduce28DeviceReduceSingleTileKernelINS2_10policy_hubIfjN4cuda3std3__44plusIfEEE10Policy1000EPfSC_iS9_ffNS7_10__identityEEEvT0_T1_T2_T3_T4_T6_E12temp_storage+76];
	add.f32 	%f460, %f459, %f458;
	selp.f32 	%f530, %f460, %f458, %p103;
	bra.uni 	$L__BB8_72;
$L__BB8_22:
	mov.u32 	%r13, %tid.x;
	shl.b32 	%r224, %r13, 1;
	mul.wide.u32 	%rd90, %r224, 4;
	add.s64 	%rd75, %rd16, %rd90;
	// begin inline asm
	ld.global.nc.u64 %rd74, [%rd75];
	// end inline asm
	mov.b64 	{%r225, %r226}, %rd74;
	mov.b32 	%f281, %r226;
	mov.b32 	%f282, %r225;
	add.s64 	%rd77, %rd75, 4096;
	// begin inline asm
	ld.global.nc.u64 %rd76, [%rd77];
	// end inline asm
	mov.b64 	{%r227, %r228}, %rd76;
	mov.b32 	%f283, %r228;
	mov.b32 	%f284, %r227;
	add.s64 	%rd79, %rd75, 8192;
	// begin inline asm
	ld.global.nc.u64 %rd78, [%rd79];
	// end inline asm
	mov.b64 	{%r229, %r230}, %rd78;
	mov.b32 	%f285, %r230;
	mov.b32 	%f286, %r229;
	add.s64 	%rd81, %rd75, 12288;
	// begin inline asm
	ld.global.nc.u64 %rd80, [%rd81];
	// end inline asm
	mov.b64 	{%r231, %r232}, %rd80;
	mov.b32 	%f287, %r232;
	mov.b32 	%f288, %r231;
	add.s64 	%rd83, %rd75, 16384;
	// begin inline asm
	ld.global.nc.u64 %rd82, [%rd83];
	// end inline asm
	mov.b64 	{%r233, %r234}, %rd82;
	mov.b32 	%f289, %r234;
	mov.b32 	%f290, %r233;
	add.s64 	%rd85, %rd75, 20480;
	// begin inline asm
	ld.global.nc.u64 %rd84, [%rd85];
	// end inline asm
	mov.b64 	{%r235, %r236}, %rd84;
	mov.b32 	%f291, %r236;
	mov.b32 	%f292, %r235;
	add.s64 	%rd87, %rd75, 24576;
	// begin inline asm
	ld.global.nc.u64 %rd86, [%rd87];
	// end inline asm
	mov.b64 	{%r237, %r238}, %rd86;
	mov.b32 	%f293, %r238;
	mov.b32 	%f294, %r237;
	add.s64 	%rd89, %rd75, 28672;
	// begin inline asm
	ld.global.nc.u64 %rd88, [%rd89];
	// end inline asm
	mov.b64 	{%r239, %r240}, %rd88;
	mov.b32 	%f295, %r240;
	mov.b32 	%f296, %r239;
	add.f32 	%f297, %f282, %f281;
	add.f32 	%f298, %f284, %f283;
	add.f32 	%f299, %f286, %f285;
	add.f32 	%f300, %f288, %f287;
	add.f32 	%f301, %f290, %f289;
	add.f32 	%f302, %f292, %f291;
	add.f32 	%f303, %f294, %f293;
	add.f32 	%f304, %f296, %f295;
	add.f32 	%f305, %f297, %f298;
	add.f32 	%f306, %f299, %f300;
	add.f32 	%f307, %f301, %f302;
	add.f32 	%f308, %f303, %f304;
	add.f32 	%f309, %f305, %f306;
	add.f32 	%f310, %f307, %f308;
	add.f32 	%f516, %f309, %f310;
	setp.lt.u32 	%p58, %r67, 16384;
	mov.b32 	%r387, 8192;
	@%p58 bra 	$L__BB8_26;
	add.s32 	%r14, %r67, -8192;
	mov.b32 	%r387, 8192;
$L__BB8_24:
	mul.wide.s32 	%rd107, %r387, 4;
	add.s64 	%rd92, %rd75, %rd107;
	// begin inline asm
	ld.global.nc.u64 %rd91, [%rd92];
	// end inline asm
	mov.b64 	{%r242, %r243}, %rd91;
	mov.b32 	%f311, %r243;
	mov.b32 	%f312, %r242;
	add.s64 	%rd94, %rd92, 4096;
	// begin inline asm
	ld.global.nc.u64 %rd93, [%rd94];
	// end inline asm
	mov.b64 	{%r244, %r245}, %rd93;
	mov.b32 	%f313, %r245;
	mov.b32 	%f314, %r244;
	add.s64 	%rd96, %rd92, 8192;
	// begin inline asm
	ld.global.nc.u64 %rd95, [%rd96];
	// end inline asm
	mov.b64 	{%r246, %r247}, %rd95;
	mov.b32 	%f315, %r247;
	mov.b32 	%f316, %r246;
	add.s64 	%rd98, %rd92, 12288;
	// begin inline asm
	ld.global.nc.u64 %rd97, [%rd98];
	// end inline asm
	mov.b64 	{%r248, %r249}, %rd97;
	mov.b32 	%f317, %r249;
	mov.b32 	%f318, %r248;
	add.s64 	%rd100, %rd92, 16384;
	// begin inline asm
	ld.global.nc.u64 %rd99, [%rd100];
	// end inline asm
	mov.b64 	{%r250, %r251}, %rd99;
	mov.b32 	%f319, %r251;
	mov.b32 	%f320, %r250;
	add.s64 	%rd102, %rd92, 20480;
	// begin inline asm
	ld.global.nc.u64 %rd101, [%rd102];
	// end inline asm
	mov.b64 	{%r252, %r253}, %rd101;
	mov.b32 	%f321, %r253;
	mov.b32 	%f322, %r252;
	add.s64 	%rd104, %rd92, 24576;
	// begin inline asm
	ld.global.nc.u64 %rd103, [%rd104];
	// end inline asm
	mov.b64 	{%r254, %r255}, %rd103;
	mov.b32 	%f323, %r255;
	mov.b32 	%f324, %r254;
	add.s64 	%rd106, %rd92, 28672;
	// begin inline asm
	ld.global.nc.u64 %rd105, [%rd106];
	// end inline asm
	mov.b64 	{%r256, %r257}, %rd105;
	mov.b32 	%f325, %r257;
	mov.b32 	%f326, %r256;
	add.f32 	%f327, %f516, %f312;
	add.f32 	%f328, %f311, %f314;
	add.f32 	%f329, %f313, %f316;
	add.f32 	%f330, %f315, %f318;
	add.f32 	%f331, %f317, %f320;
	add.f32 	%f332, %f319, %f322;
	add.f32 	%f333, %f321, %f324;
	add.f32 	%f334, %f323, %f326;
	add.f32 	%f335, %f327, %f328;
	add.f32 	%f336, %f329, %f330;
	add.f32 	%f337, %f331, %f332;
	add.f32 	%f338, %f333, %f334;
	add.f32 	%f339, %f335, %f336;
	add.f32 	%f340, %f337, %f338;
	add.f32 	%f341, %f339, %f340;
	add.f32 	%f516, %f341, %f325;
	sub.s32 	%r258, %r67, %r387;
	setp.lt.s32 	%p59, %r258, 8192;
	@%p59 bra 	$L__BB8_34;
	add.s32 	%r387, %r387, 8192;
	setp.le.s32 	%p60, %r387, %r14;
	@%p60 bra 	$L__BB8_24;
$L__BB8_26:
	setp.le.s32 	%p61, %r67, %r387;
	@%p61 bra 	$L__BB8_34;
	sub.s32 	%r18, %r67, %r387;
	setp.ge.s32 	%p62, %r13, %r18;
	@%p62 bra 	$L__BB8_34;
	not.b32 	%r259, %r13;
	add.s32 	%r260, %r67, %r259;
	sub.s32 	%r19, %r260, %r387;
	and.b32  	%r261, %r19, 1536;
	setp.eq.s32 	%p63, %r261, 1536;
	mov.u32 	%r391, %r13;
	@%p63 bra 	$L__BB8_31;
	add.s32 	%r389, %r13, %r387;
	shr.u32 	%r262, %r19, 9;
	add.s32 	%r263, %r262, 1;
	and.b32  	%r264, %r263, 3;
	neg.s32 	%r388, %r264;
	mov.u32 	%r391, %r13;
$L__BB8_30:
	.pragma "nounroll";
	mul.wide.u32 	%rd109, %r389, 4;
	add.s64 	%rd108, %rd16, %rd109;
	// begin inline asm
	ld.global.nc.u32 %r265, [%rd108];
	// end inline asm
	mov.b32 	%f343, %r265;
	add.f32 	%f516, %f516, %f343;
	add.s32 	%r391, %r391, 512;
	add.s32 	%r389, %r389, 512;
	add.s32 	%r388, %r388, 1;
	setp.ne.s32 	%p64, %r388, 0;
	@%p64 bra 	$L__BB8_30;
$L__BB8_31:
	setp.lt.u32 	%p65, %r19, 1536;
	@%p65 bra 	$L__BB8_34;
	cvt.u64.u32 	%rd110, %r391;
	cvt.u64.u32 	%rd111, %r387;
	add.s64 	%rd112, %rd110, %rd111;
	shl.b64 	%rd113, %rd112, 2;
	add.s64 	%rd114, %rd113, %rd16;
	add.s64 	%rd130, %rd114, 4096;
	add.s32 	%r392, %r391, %r387;
$L__BB8_33:
	mul.wide.u32 	%rd119, %r392, 4;
	add.s64 	%rd115, %rd16, %rd119;
	// begin inline asm
	ld.global.nc.u32 %r266, [%rd115];
	// end inline asm
	mov.b32 	%f344, %r266;
	add.f32 	%f345, %f516, %f344;
	add.s64 	%rd116, %rd130, -2048;
	// begin inline asm
	ld.global.nc.u32 %r267, [%rd116];
	// end inline asm
	mov.b32 	%f346, %r267;
	add.f32 	%f347, %f345, %f346;
	// begin inline asm
	ld.global.nc.u32 %r268, [%rd130];
	// end inline asm
	mov.b32 	%f348, %r268;
	add.f32 	%f349, %f347, %f348;
	add.s64 	%rd118, %rd130, 2048;
	// begin inline asm
	ld.global.nc.u32 %r269, [%rd118];
	// end inline asm
	mov.b32 	%f350, %r269;
	add.f32 	%f516, %f349, %f350;
	add.s32 	%r391, %r391, 2048;
	add.s64 	%rd130, %rd130, 8192;
	add.s32 	%r392, %r392, 2048;
	setp.lt.s32 	%p66, %r391, %r18;
	@%p66 bra 	$L__BB8_33;
$L__BB8_34:
	// begin inline asm
	mov.u32 %r270, %laneid;
	// end inline asm
	mov.b32 	%r272, %f516;
	mov.b32 	%r273, 1;
	mov.b32 	%r294, 31;
	mov.b32 	%r295, -1;
	// begin inline asm
	shfl.sync.down.b32 %r271, %r272, %r273, %r294, %r295;
	// end inline asm
	setp.gt.s32 	%p67, %r270, 30;
	mov.b32 	%f351, %r271;
	add.f32 	%f352, %f516, %f351;
	selp.f32 	%f353, %f516, %f352, %p67;
	mov.b32 	%r277, %f353;
	mov.b32 	%r278, 2;
	// begin inline asm
	shfl.sync.down.b32 %r276, %r277, %r278, %r294, %r295;
	// end inline asm
	setp.gt.s32 	%p68, %r270, 29;
	mov.b32 	%f354, %r276;
	add.f32 	%f355, %f353, %f354;
	selp.f32 	%f356, %f353, %f355, %p68;
	mov.b32 	%r282, %f356;
	mov.b32 	%r283, 4;
	// begin inline asm
	shfl.sync.down.b32 %r281, %r282, %r283, %r294, %r295;
	// end inline asm
	setp.gt.s32 	%p69, %r270, 27;
	mov.b32 	%f357, %r281;
	add.f32 	%f358, %f356, %f357;
	selp.f32 	%f359, %f356, %f358, %p69;
	mov.b32 	%r287, %f359;
	mov.b32 	%r288, 8;
	// begin inline asm
	shfl.sync.down.b32 %r286, %r287, %r288, %r294, %r295;
	// end inline asm
	setp.gt.s32 	%p70, %r270, 23;
	mov.b32 	%f360, %r286;
	add.f32 	%f361, %f359, %f360;
	selp.f32 	%f362, %f359, %f361, %p70;
	mov.b32 	%r292, %f362;
	mov.b32 	%r293, 16;
	// begin inline asm
	shfl.sync.down.b32 %r291, %r292, %r293, %r294, %r295;
	// end inline asm
	setp.gt.s32 	%p71, %r270, 15;
	mov.b32 	%f363, %r291;
	add.f32 	%f26, %f362, %f363;
	selp.f32 	%f530, %f362, %f26, %p71;
	setp.ne.s32 	%p72, %r270, 0;
	@%p72 bra 	$L__BB8_36;
	shr.u32 	%r296, %r13, 3;
	and.b32  	%r297, %r296, 124;
	mov.u32 	%r298, _ZZN3cub18CUB_300001_SM_10006detail6reduce28DeviceReduceSingleTileKernelINS2_10policy_hubIfjN4cuda3std3__44plusIfEEE10Policy1000EPfSC_iS9_ffNS7_10__identityEEEvT0_T1_T2_T3_T4_T6_E12temp_storage;
	add.s32 	%r299, %r298, %r297;
	st.shared.f32 	[%r299+16], %f26;
$L__BB8_36:
	bar.sync 	0;
	setp.ne.s32 	%p73, %r13, 0;
	@%p73 bra 	$L__BB8_72;
	ld.shared.f32 	%f364, [_ZZN3cub18CUB_300001_SM_10006detail6reduce28DeviceReduceSingleTileKernelINS2_10policy_hubIfjN4cuda3std3__44plusIfEEE10Policy1000EPfSC_iS9_ffNS7_10__identityEEEvT0_T1_T2_T3_T4_T6_E12temp_storage+20];
	add.f32 	%f365, %f530, %f364;
	ld.shared.f32 	%f366, [_ZZN3cub18CUB_300001_SM_10006detail6reduce28DeviceReduceSingleTileKernelINS2_10policy_hubIfjN4cuda3std3__44plusIfEEE10Policy1000EPfSC_iS9_ffNS7_10__identityEEEvT0_T1_T2_T3_T4_T6_E12temp_storage+24];
	add.f32 	%f367, %f365, %f366;
	ld.shared.f32 	%f368, [_ZZN3cub18CUB_300001_SM_10006detail6reduce28DeviceReduceSingleTileKernelINS2_10policy_hubIfjN4cuda3std3__44plusIfEEE10Policy1000EPfSC_iS9_ffNS7_10__identityEEEvT0_T1_T2_T3_T4_T6_E12temp_storage+28];
	add.f32 	%f369, %f367, %f368;
	ld.shared.f32 	%f370, [_ZZN3cub18CUB_300001_SM_10006detail6reduce28DeviceReduceSingleTileKernelINS2_10policy_hubIfjN4cuda3std3__44plusIfEEE10Policy1000EPfSC_iS9_ffNS7_10__identityEEEvT0_T1_T2_T3_T4_T6_E12temp_storage+32];
	add.f32 	%f371, %f369, %f370;
	ld.shared.f32 	%f372, [_ZZN3cub18CUB_300001_SM_10006detail6reduce28DeviceReduceSingleTileKernelINS2_10policy_hubIfjN4cuda3std3__44plusIfEEE10Policy1000EPfSC_iS9_ffNS7_10__identityEEEvT0_T1_T2_T3_T4_T6_E12temp_storage+36];
	add.f32 	%f373, %f371, %f372;
	ld.shared.f32 	%f374, [_ZZN3cub18CUB_300001_SM_10006detail6reduce28DeviceReduceSingleTileKernelINS2_10policy_hubIfjN4cuda3std3__44plusIfEEE10Policy1000EPfSC_iS9_ffNS7_10__identityEEEvT0_T1_T2_T3_T4_T6_E12temp_storage+40];
	add.f32 	%f375, %f373, %f374;
	ld.shared.f32 	%f376, [_ZZN3cub18CUB_300001_SM_10006detail6reduce28DeviceReduceSingleTileKernelINS2_10policy_hubIfjN4cuda3std3__44plusIfEEE10Policy1000EPfSC_iS9_ffNS7_10__identityEEEvT0_T1_T2_T3_T4_T6_E12temp_storage+44];
	add.f32 	%f377, %f375, %f376;
	ld.shared.f32 	%f378, [_ZZN3cub18CUB_300001_SM_10006detail6reduce28DeviceReduceSingleTileKernelINS2_10policy_hubIfjN4cuda3std3__44plusIfEEE10Policy1000EPfSC_iS9_ffNS7_10__identityEEEvT0_T1_T2_T3_T4_T6_E12temp_storage+48];
	add.f32 	%f379, %f377, %f378;
	ld.shared.f32 	%f380, [_ZZN3cub18CUB_300001_SM_10006detail6reduce28DeviceReduceSingleTileKernelINS2_10policy_hubIfjN4cuda3std3__44plusIfEEE10Policy1000EPfSC_iS9_ffNS7_10__identityEEEvT0_T1_T2_T3_T4_T6_E12temp_storage+52];
	add.f32 	%f381, %f379, %f380;
	ld.shared.f32 	%f382, [_ZZN3cub18CUB_300001_SM_10006detail6reduce28DeviceReduceSingleTileKernelINS2_10policy_hubIfjN4cuda3std3__44plusIfEEE10Policy1000EPfSC_iS9_ffNS7_10__identityEEEvT0_T1_T2_T3_T4_T6_E12temp_storage+56];
	add.f32 	%f383, %f381, %f382;
	ld.shared.f32 	%f384, [_ZZN3cub18CUB_300001_SM_10006detail6reduce28DeviceReduceSingleTileKernelINS2_10policy_hubIfjN4cuda3std3__44plusIfEEE10Policy1000EPfSC_iS9_ffNS7_10__identityEEEvT0_T1_T2_T3_T4_T6_E12temp_storage+60];
	add.f32 	%f385, %f383, %f384;
	ld.shared.f32 	%f386, [_ZZN3cub18CUB_300001_SM_10006detail6reduce28DeviceReduceSingleTileKernelINS2_10policy_hubIfjN4cuda3std3__44plusIfEEE10Policy1000EPfSC_iS9_ffNS7_10__identityEEEvT0_T1_T2_T3_T4_T6_E12temp_storage+64];
	add.f32 	%f387, %f385, %f386;
	ld.shared.f32 	%f388, [_ZZN3cub18CUB_300001_SM_10006detail6reduce28DeviceReduceSingleTileKernelINS2_10policy_hubIfjN4cuda3std3__44plusIfEEE10Policy1000EPfSC_iS9_ffNS7_10__identityEEEvT0_T1_T2_T3_T4_T6_E12temp_storage+68];
	add.f32 	%f389, %f387, %f388;
	ld.shared.f32 	%f390, [_ZZN3cub18CUB_300001_SM_10006detail6reduce28DeviceReduceSingleTileKernelINS2_10policy_hubIfjN4cuda3std3__44plusIfEEE10Policy1000EPfSC_iS9_ffNS7_10__identityEEEvT0_T1_T2_T3_T4_T6_E12temp_storage+72];
	add.f32 	%f391, %f389, %f390;
	ld.shared.f32 	%f392, [_ZZN3cub18CUB_300001_SM_10006detail6reduce28DeviceReduceSingleTileKernelINS2_10policy_hubIfjN4cuda3std3__44plusIfEEE10Policy1000EPfSC_iS9_ffNS7_10__identityEEEvT0_T1_T2_T3_T4_T6_E12temp_storage+76];
	add.f32 	%f530, %f391, %f392;
	bra.uni 	$L__BB8_72;
$L__BB8_38:
	setp.gt.s32 	%p3, %r67, 8191;
	@%p3 bra 	$L__BB8_56;
	mov.u32 	%r34, %tid.x;
	setp.ge.s32 	%p20, %r34, %r67;
	mov.f32 	%f522, 0f00000000;
	mov.u32 	%r397, %r34;
	@%p20 bra 	$L__BB8_41;
	mul.wide.u32 	%rd66, %r34, 4;
	add.s64 	%rd65, %rd16, %rd66;
	// begin inline asm
	ld.global.nc.u32 %r144, [%rd65];
	// end inline asm
	mov.b32 	%f522, %r144;
	add.s32 	%r397, %r34, 512;
$L__BB8_41:
	setp.ge.s32 	%p21, %r397, %r67;
	@%p21 bra 	$L__BB8_47;
	not.b32 	%r145, %r397;
	add.s32 	%r37, %r67, %r145;
	and.b32  	%r146, %r37, 1536;
	setp.eq.s32 	%p22, %r146, 1536;
	@%p22 bra 	$L__BB8_45;
	mul.wide.u32 	%rd67, %r397, 4;
	add.s64 	%rd131, %rd16, %rd67;
	shr.u32 	%r147, %r37, 9;
	add.s32 	%r148, %r147, 1;
	and.b32  	%r149, %r148, 3;
	neg.s32 	%r395, %r149;
$L__BB8_44:
	.pragma "nounroll";
	// begin inline asm
	ld.global.nc.u32 %r150, [%rd131];
	// end inline asm
	mov.b32 	%f173, %r150;
	add.f32 	%f522, %f522, %f173;
	add.s32 	%r397, %r397, 512;
	add.s64 	%rd131, %rd131, 2048;
	add.s32 	%r395, %r395, 1;
	setp.ne.s32 	%p23, %r395, 0;
	@%p23 bra 	$L__BB8_44;
$L__BB8_45:
	setp.lt.u32 	%p24, %r37, 1536;
	@%p24 bra 	$L__BB8_47;
$L__BB8_46:
	mul.wide.s32 	%rd73, %r397, 4;
	add.s64 	%rd69, %rd16, %rd73;
	// begin inline asm
	ld.global.nc.u32 %r151, [%rd69];
	// end inline asm
	mov.b32 	%f174, %r151;
	add.f32 	%f175, %f522, %f174;
	add.s64 	%rd70, %rd69, 2048;
	// begin inline asm
	ld.global.nc.u32 %r152, [%rd70];
	// end inline asm
	mov.b32 	%f176, %r152;
	add.f32 	%f177, %f175, %f176;
	add.s64 	%rd71, %rd69, 4096;
	// begin inline asm
	ld.global.nc.u32 %r153, [%rd71];
	// end inline asm
	mov.b32 	%f178, %r153;
	add.f32 	%f179, %f177, %f178;
	add.s64 	%rd72, %rd69, 6144;
	// begin inline asm
	ld.global.nc.u32 %r154, [%rd72];
	// end inline asm
	mov.b32 	%f180, %r154;
	add.f32 	%f522, %f179, %f180;
	add.s32 	%r397, %r397, 2048;
	setp.lt.s32 	%p25, %r397, %r67;
	@%p25 bra 	$L__BB8_46;
$L__BB8_47:
	setp.lt.s32 	%p26, %r67, 512;
	@%p26 bra 	$L__BB8_52;
	// begin inline asm
	mov.u32 %r193, %laneid;
	// end inline asm
	mov.b32 	%r195, %f522;
	mov.b32 	%r196, 1;
	mov.b32 	%r217, 31;
	mov.b32 	%r218, -1;
	// begin inline asm
	shfl.sync.down.b32 %r194, %r195, %r196, %r217, %r218;
	// end inline asm
	setp.gt.s32 	%p50, %r193, 30;
	mov.b32 	%f239, %r194;
	add.f32 	%f240, %f522, %f239;
	selp.f32 	%f241, %f522, %f240, %p50;
	mov.b32 	%r200, %f241;
	mov.b32 	%r201, 2;
	// begin inline asm
	shfl.sync.down.b32 %r199, %r200, %r201, %r217, %r218;
	// end inline asm
	setp.gt.s32 	%p51, %r193, 29;
	mov.b32 	%f242, %r199;
	add.f32 	%f243, %f241, %f242;
	selp.f32 	%f244, %f241, %f243, %p51;
	mov.b32 	%r205, %f244;
	mov.b32 	%r206, 4;
	// begin inline asm
	shfl.sync.down.b32 %r204, %r205, %r206, %r217, %r218;
	// end inline asm
	setp.gt.s32 	%p52, %r193, 27;
	mov.b32 	%f245, %r204;
	add.f32 	%f246, %f244, %f245;
	selp.f32 	%f247, %f244, %f246, %p52;
	mov.b32 	%r210, %f247;
	mov.b32 	%r211, 8;
	// begin inline asm
	shfl.sync.down.b32 %r209, %r210, %r211, %r217, %r218;
	// end inline asm
	setp.gt.s32 	%p53, %r193, 23;
	mov.b32 	%f248, %r209;
	add.f32 	%f249, %f247, %f248;
	selp.f32 	%f250, %f247, %f249, %p53;
	mov.b32 	%r215, %f250;
	mov.b32 	%r216, 16;
	// begin inline asm
	shfl.sync.down.b32 %r214, %r215, %r216, %r217, %r218;
	// end inline asm
	setp.gt.s32 	%p54, %r193, 15;
	mov.b32 	%f251, %r214;
	add.f32 	%f38, %f250, %f251;
	selp.f32 	%f530, %f250, %f38, %p54;
	setp.ne.s32 	%p55, %r193, 0;
	@%p55 bra 	$L__BB8_50;
	shr.u32 	%r219, %r34, 3;
	and.b32  	%r220, %r219, 124;
	mov.u32 	%r221, _ZZN3cub18CUB_300001_SM_10006detail6reduce28DeviceReduceSingleTileKernelINS2_10policy_hubIfjN4cuda3std3__44plusIfEEE10Policy1000EPfSC_iS9_ffNS7_10__identityEEEvT0_T1_T2_T3_T4_T6_E12temp_storage;
	add.s32 	%r222, %r221, %r220;
	st.shared.f32 	[%r222+16], %f38;
$L__BB8_50:
	bar.sync 	0;
	setp.ne.s32 	%p56, %r34, 0;
	@%p56 bra 	$L__BB8_72;
	ld.shared.f32 	%f252, [_ZZN3cub18CUB_300001_SM_10006detail6reduce28DeviceReduceSingleTileKernelINS2_10policy_hubIfjN4cuda3std3__44plusIfEEE10Policy1000EPfSC_iS9_ffNS7_10__identityEEEvT0_T1_T2_T3_T4_T6_E12temp_storage+20];
	add.f32 	%f253, %f530, %f252;
	ld.shared.f32 	%f254, [_ZZN3cub18CUB_300001_SM_10006detail6reduce28DeviceReduceSingleTileKernelINS2_10policy_hubIfjN4cuda3std3__44plusIfEEE10Policy1000EPfSC_iS9_ffNS7_10__identityEEEvT0_T1_T2_T3_T4_T6_E12temp_storage+24];
	add.f32 	%f255, %f253, %f254;
	ld.shared.f32 	%f256, [_ZZN3cub18CUB_300001_SM_10006detail6reduce28DeviceReduceSingleTileKernelINS2_10policy_hubIfjN4cuda3std3__44plusIfEEE10Policy1000EPfSC_iS9_ffNS7_10__identityEEEvT0_T1_T2_T3_T4_T6_E12temp_storage+28];
	add.f32 	%f257, %f255, %f256;
	ld.shared.f32 	%f258, [_ZZN3cub18CUB_300001_SM_10006detail6reduce28DeviceReduceSingleTileKernelINS2_10policy_hubIfjN4cuda3std3__44plusIfEEE10Policy1000EPfSC_iS9_ffNS7_10__identityEEEvT0_T1_T2_T3_T4_T6_E12temp_storage+32];
	add.f32 	%f259, %f257, %f258;
	ld.shared.f32 	%f260, [_ZZN3cub18CUB_300001_SM_10006detail6reduce28DeviceReduceSingleTileKernelINS2_10policy_hubIfjN4cuda3std3__44plusIfEEE10Policy1000EPfSC_iS9_ffNS7_10__identityEEEvT0_T1_T2_T3_T4_T6_E12temp_storage+36];
	add.f32 	%f261, %f259, %f260;
	ld.shared.f32 	%f262, [_ZZN3cub18CUB_300001_SM_10006detail6reduce28DeviceReduceSingleTileKernelINS2_10policy_hubIfjN4cuda3std3__44plusIfEEE10Policy1000EPfSC_iS9_ffNS7_10__identityEEEvT0_T1_T2_T3_T4_T6_E12temp_storage+40];
	add.f32 	%f263, %f261, %f262;
	ld.shared.f32 	%f264, [_ZZN3cub18CUB_300001_SM_10006detail6reduce28DeviceReduceSingleTileKernelINS2_10policy_hubIfjN4cuda3std3__44plusIfEEE10Policy1000EPfSC_iS9_ffNS7_10__identityEEEvT0_T1_T2_T3_T4_T6_E12temp_storage+44];
	add.f32 	%f265, %f263, %f264;
	ld.shared.f32 	%f266, [_ZZN3cub18CUB_300001_SM_10006detail6reduce28DeviceReduceSingleTileKernelINS2_10policy_hubIfjN4cuda3std3__44plusIfEEE10Policy1000EPfSC_iS9_ffNS7_10__identityEEEvT0_T1_T2_T3_T4_T6_E12temp_storage+48];
	add.f32 	%f267, %f265, %f266;
	ld.shared.f32 	%f268, [_ZZN3cub18CUB_300001_SM_10006detail6reduce28DeviceReduceSingleTileKernelINS2_10policy_hubIfjN4cuda3std3__44plusIfEEE10Policy1000EPfSC_iS9_ffNS7_10__identityEEEvT0_T1_T2_T3_T4_T6_E12temp_storage+52];
	add.f32 	%f269, %f267, %f268;
	ld.shared.f32 	%f270, [_ZZN3cub18CUB_300001_SM_10006detail6reduce28DeviceReduceSingleTileKernelINS2_10policy_hubIfjN4cuda3std3__44plusIfEEE10Policy1000EPfSC_iS9_ffNS7_10__identityEEEvT0_T1_T2_T3_T4_T6_E12temp_storage+56];
	add.f32 	%f271, %f269, %f270;
	ld.shared.f32 	%f272, [_ZZN3cub18CUB_300001_SM_10006detail6reduce28DeviceReduceSingleTileKernelINS2_10policy_hubIfjN4cuda3std3__44plusIfEEE10Policy1000EPfSC_iS9_ffNS7_10__identityEEEvT0_T1_T2_T3_T4_T6_E12temp_storage+60];
	add.f32 	%f273, %f271, %f272;
	ld.shared.f32 	%f274, [_ZZN3cub18CUB_300001_SM_10006detail6reduce28DeviceReduceSingleTileKernelINS2_10policy_hubIfjN4cuda3std3__44plusIfEEE10Policy1000EPfSC_iS9_ffNS7_10__identityEEEvT0_T1_T2_T3_T4_T6_E12temp_storage+64];
	add.f32 	%f275, %f273, %f274;
	ld.shared.f32 	%f276, [_ZZN3cub18CUB_300001_SM_10006detail6reduce28DeviceReduceSingleTileKernelINS2_10policy_hubIfjN4cuda3std3__44plusIfEEE10Policy1000EPfSC_iS9_ffNS7_10__identityEEEvT0_T1_T2_T3_T4_T6_E12temp_storage+68];
	add.f32 	%f277, %f275, %f276;
	ld.shared.f32 	%f278, [_ZZN3cub18CUB_300001_SM_10006detail6reduce28DeviceReduceSingleTileKernelINS2_10policy_hubIfjN4cuda3std3__44plusIfEEE10Policy1000EPfSC_iS9_ffNS7_10__identityEEEvT0_T1_T2_T3_T4_T6_E12temp_storage+72];
	add.f32 	%f279, %f277, %f278;
	ld.shared.f32 	%f280, [_ZZN3cub18CUB_300001_SM_10006detail6reduce28DeviceReduceSingleTileKernelINS2_10policy_hubIfjN4cuda3std3__44plusIfEEE10Policy1000EPfSC_iS9_ffNS7_10__identityEEEvT0_T1_T2_T3_T4_T6_E12temp_storage+76];
	add.f32 	%f530, %f279, %f280;
	bra.uni 	$L__BB8_72;
$L__BB8_52:
	// begin inline asm
	mov.u32 %r155, %laneid;
	// end inline asm
	and.b32  	%r181, %r34, 992;
	add.s32 	%r182, %r181, 32;
	setp.gt.s32 	%p27, %r182, %r67;
	not.b32 	%r183, %r181;
	add.s32 	%r184, %r67, %r183;
	selp.b32 	%r179, %r184, 31, %p27;
	mov.b32 	%r157, %f522;
	mov.b32 	%r158, 1;
	mov.b32 	%r180, -1;
	// begin inline asm
	shfl.sync.down.b32 %r156, %r157, %r158, %r179, %r180;
	// end inline asm
	setp.lt.s32 	%p28, %r155, %r179;
	mov.b32 	%f181, %r156;
	add.f32 	%f182, %f522, %f181;
	selp.f32 	%f183, %f182, %f522, %p28;
	mov.b32 	%r162, %f183;
	mov.b32 	%r163, 2;
	// begin inline asm
	shfl.sync.down.b32 %r161, %r162, %r163, %r179, %r180;
	// end inline asm
	add.s32 	%r185, %r155, 2;
	setp.gt.s32 	%p29, %r185, %r179;
	mov.b32 	%f184, %r161;
	add.f32 	%f185, %f183, %f184;
	selp.f32 	%f186, %f183, %f185, %p29;
	mov.b32 	%r167, %f186;
	mov.b32 	%r168, 4;
	// begin inline asm
	shfl.sync.down.b32 %r166, %r167, %r168, %r179, %r180;
	// end inline asm
	add.s32 	%r186, %r155, 4;
	setp.gt.s32 	%p30, %r186, %r179;
	mov.b32 	%f187, %r166;
	add.f32 	%f188, %f186, %f187;
	selp.f32 	%f189, %f186, %f188, %p30;
	mov.b32 	%r172, %f189;
	mov.b32 	%r173, 8;
	// begin inline asm
	shfl.sync.down.b32 %r171, %r172, %r173, %r179, %r180;
	// end inline asm
	add.s32 	%r187, %r155, 8;
	setp.gt.s32 	%p31, %r187, %r179;
	mov.b32 	%f190, %r171;
	add.f32 	%f191, %f189, %f190;
	selp.f32 	%f192, %f189, %f191, %p31;
	mov.b32 	%r177, %f192;
	mov.b32 	%r178, 16;
	// begin inline asm
	shfl.sync.down.b32 %r176, %r177, %r178, %r179, %r180;
	// end inline asm
	add.s32 	%r188, %r155, 16;
	setp.gt.s32 	%p32, %r188, %r179;
	mov.b32 	%f193, %r176;
	add.f32 	%f194, %f192, %f193;
	selp.f32 	%f530, %f192, %f194, %p32;
	setp.ne.s32 	%p33, %r155, 0;
	@%p33 bra 	$L__BB8_54;
	shr.u32 	%r189, %r34, 3;
	and.b32  	%r190, %r189, 124;
	mov.u32 	%r191, _ZZN3cub18CUB_300001_SM_10006detail6reduce28DeviceReduceSingleTileKernelINS2_10policy_hubIfjN4cuda3std3__44plusIfEEE10Policy1000EPfSC_iS9_ffNS7_10__identityEEEvT0_T1_T2_T3_T4_T6_E12temp_storage;
	add.s32 	%r192, %r191, %r190;
	st.shared.f32 	[%r192+16], %f530;
$L__BB8_54:
	bar.sync 	0;
	setp.ne.s32 	%p34, %r34, 0;
	@%p34 bra 	$L__BB8_72;
	setp.gt.s32 	%p35, %r67, 32;
	ld.shared.f32 	%f195, [_ZZN3cub18CUB_300001_SM_10006detail6reduce28DeviceReduceSingleTileKernelINS2_10policy_hubIfjN4cuda3std3__44plusIfEEE10Policy1000EPfSC_iS9_ffNS7_10__identityEEEvT0_T1_T2_T3_T4_T6_E12temp_storage+20];
	add.f32 	%f196, %f530, %f195;
	selp.f32 	%f197, %f196, %f530, %p35;
	setp.gt.s32 	%p36, %r67, 64;
	ld.shared.f32 	%f198, [_ZZN3cub18CUB_300001_SM_10006detail6reduce28DeviceReduceSingleTileKernelINS2_10policy_hubIfjN4cuda3std3__44plusIfEEE10Policy1000EPfSC_iS9_ffNS7_10__identityEEEvT0_T1_T2_T3_T4_T6_E12temp_storage+24];
	add.f32 	%f199, %f198, %f197;
	selp.f32 	%f200, %f199, %f197, %p36;
	setp.gt.s32 	%p37, %r67, 96;
	ld.shared.f32 	%f201, [_ZZN3cub18CUB_300001_SM_10006detail6reduce28DeviceReduceSingleTileKernelINS2_10policy_hubIfjN4cuda3std3__44plusIfEEE10Policy1000EPfSC_iS9_ffNS7_10__identityEEEvT0_T1_T2_T3_T4_T6_E12temp_storage+28];
	add.f32 	%f202, %f201, %f200;
	selp.f32 	%f203, %f202, %f200, %p37;
	setp.gt.s32 	%p38, %r67, 128;
	ld.shared.f32 	%f204, [_ZZN3cub18CUB_300001_SM_10006detail6reduce28DeviceReduceSingleTileKernelINS2_10policy_hubIfjN4cuda3std3__44plusIfEEE10Policy1000EPfSC_iS9_ffNS7_10__identityEEEvT0_T1_T2_T3_T4_T6_E12temp_storage+32];
	add.f32 	%f205, %f204, %f203;
	selp.f32 	%f206, %f205, %f203, %p38;
	setp.gt.s32 	%p39, %r67, 160;
	ld.shared.f32 	%f207, [_ZZN3cub18CUB_300001_SM_10006detail6reduce28DeviceReduceSingleTileKernelINS2_10policy_hubIfjN4cuda3std3__44plusIfEEE10Policy1000EPfSC_iS9_ffNS7_10__identityEEEvT0_T1_T2_T3_T4_T6_E12temp_storage+36];
	add.f32 	%f208, %f207, %f206;
	selp.f32 	%f209, %f208, %f206, %p39;
	setp.gt.s32 	%p40, %r67, 192;
	ld.shared.f32 	%f210, [_ZZN3cub18CUB_300001_SM_10006detail6reduce28DeviceReduceSingleTileKernelINS2_10policy_hubIfjN4cuda3std3__44plusIfEEE10Policy1000EPfSC_iS9_ffNS7_10__identityEEEvT0_T1_T2_T3_T4_T6_E12temp_storage+40];
	add.f32 	%f211, %f210, %f209;
	selp.f32 	%f212, %f211, %f209, %p40;
	setp.gt.s32 	%p41, %r67, 224;
	ld.shared.f32 	%f213, [_ZZN3cub18CUB_300001_SM_10006detail6reduce28DeviceReduceSingleTileKernelINS2_10policy_hubIfjN4cuda3std3__44plusIfEEE10Policy1000EPfSC_iS9_ffNS7_10__identityEEEvT0_T1_T2_T3_T4_T6_E12temp_storage+44];
	add.f32 	%f214, %f213, %f212;
	selp.f32 	%f215, %f214, %f212, %p41;
	setp.gt.s32 	%p42, %r67, 256;
	ld.shared.f32 	%f216, [_ZZN3cub18CUB_300001_SM_10006detail6reduce28DeviceReduceSingleTileKernelINS2_10policy_hubIfjN4cuda3std3__44plusIfEEE10Policy1000EPfSC_iS9_ffNS7_10__identityEEEvT0_T1_T2_T3_T4_T6_E12temp_storage+48];
	add.f32 	%f217, %f216, %f215;
	selp.f32 	%f218, %f217, %f215, %p42;
	setp.gt.s32 	%p43, %r67, 288;
	ld.shared.f32 	%f219, [_ZZN3cub18CUB_300001_SM_10006detail6reduce28DeviceReduceSingleTileKernelINS2_10policy_hubIfjN4cuda3std3__44plusIfEEE10Policy1000EPfSC_iS9_ffNS7_10__identityEEEvT0_T1_T2_T3_T4_T6_E12temp_storage+52];
	add.f32 	%f220, %f219, %f218;
	selp.f32 	%f221, %f220, %f218, %p43;
	setp.gt.s32 	%p44, %r67, 320;
	ld.shared.f32 	%f222, [_ZZN3cub18CUB_300001_SM_10006detail6reduce28DeviceReduceSingleTileKernelINS2_10policy_hubIfjN4cuda3std3__44plusIfEEE10Policy1000EPfSC_iS9_ffNS7_10__identityEEEvT0_T1_T2_T3_T4_T6_E12temp_storage+56];
	add.f32 	%f223, %f222, %f221;
	selp.f32 	%f224, %f223, %f221, %p44;
	setp.gt.s32 	%p45, %r67, 352;
	ld.shared.f32 	%f225, [_ZZN3cub18CUB_300001_SM_10006detail6reduce28DeviceReduceSingleTileKernelINS2_10policy_hubIfjN4cuda3std3__44plusIfEEE10Policy1000EPfSC_iS9_ffNS7_10__identityEEEvT0_T1_T2_T3_T4_T6_E12temp_storage+60];
	add.f32 	%f226, %f225, %f224;
	selp.f32 	%f227, %f226, %f224, %p45;
	setp.gt.s32 	%p46, %r67, 384;
	ld.shared.f32 	%f228, [_ZZN3cub18CUB_300001_SM_10006detail6reduce28DeviceReduceSingleTileKernelINS2_10policy_hubIfjN4cuda3std3__44plusIfEEE10Policy1000EPfSC_iS9_ffNS7_10__identityEEEvT0_T1_T2_T3_T4_T6_E12temp_storage+64];
	add.f32 	%f229, %f228, %f227;
	selp.f32 	%f230, %f229, %f227, %p46;
	setp.gt.s32 	%p47, %r67, 416;
	ld.shared.f32 	%f231, [_ZZN3cub18CUB_300001_SM_10006detail6reduce28DeviceReduceSingleTileKernelINS2_10policy_hubIfjN4cuda3std3__44plusIfEEE10Policy1000EPfSC_iS9_ffNS7_10__identityEEEvT0_T1_T2_T3_T4_T6_E12temp_storage+68];
	add.f32 	%f232, %f231, %f230;
	selp.f32 	%f233, %f232, %f230, %p47;
	setp.gt.s32 	%p48, %r67, 448;
	ld.shared.f32 	%f234, [_ZZN3cub18CUB_300001_SM_10006detail6reduce28DeviceReduceSingleTileKernelINS2_10policy_hubIfjN4cuda3std3__44plusIfEEE10Policy1000EPfSC_iS9_ffNS7_10__identityEEEvT0_T1_T2_T3_T4_T6_E12temp_storage+72];
	add.f32 	%f235, %f234, %f233;
	selp.f32 	%f236, %f235, %f233, %p48;
	setp.gt.s32 	%p49, %r67, 480;
	ld.shared.f32 	%f237, [_ZZN3cub18CUB_300001_SM_10006detail6reduce28DeviceReduceSingleTileKernelINS2_10policy_hubIfjN4cuda3std3__44plusIfEEE10Policy1000EPfSC_iS9_ffNS7_10__identityEEEvT0_T1_T2_T3_T4_T6_E12temp_storage+76];
	add.f32 	%f238, %f237, %f236;
	selp.f32 	%f530, %f238, %f236, %p49;
	bra.uni 	$L__BB8_72;
$L__BB8_56:
	mov.u32 	%r46, %tid.x;
	mul.wide.u32 	%rd35, %r46, 4;
	add.s64 	%rd19, %rd16, %rd35;
	// begin inline asm
	ld.global.nc.u32 %r68, [%rd19];
	// end inline asm
	mov.b32 	%f59, %r68;
	add.s64 	%rd20, %rd19, 2048;
	// begin inline asm
	ld.global.nc.u32 %r69, [%rd20];
	// end inline asm
	mov.b32 	%f60, %r69;
	add.s64 	%rd21, %rd19, 4096;
	// begin inline asm
	ld.global.nc.u32 %r70, [%rd21];
	// end inline asm
	mov.b32 	%f61, %r70;
	add.s64 	%rd22, %rd19, 6144;
	// begin inline asm
	ld.global.nc.u32 %r71, [%rd22];
	// end inline asm
	mov.b32 	%f62, %r71;
	add.s64 	%rd23, %rd19, 8192;
	// begin inline asm
	ld.global.nc.u32 %r72, [%rd23];
	// end inline asm
	mov.b32 	%f63, %r72;
	add.s64 	%rd24, %rd19, 10240;
	// begin inline asm
	ld.global.nc.u32 %r73, [%rd24];
	// end inline asm
	mov.b32 	%f64, %r73;
	add.s64 	%rd25, %rd19, 12288;
	// begin inline asm
	ld.global.nc.u32 %r74, [%rd25];
	// end inline asm
	mov.b32 	%f65, %r74;
	add.s64 	%rd26, %rd19, 14336;
	// begin inline asm
	ld.global.nc.u32 %r75, [%rd26];
	// end inline asm
	mov.b32 	%f66, %r75;
	add.s64 	%rd27, %rd19, 16384;
	// begin inline asm
	ld.global.nc.u32 %r76, [%rd27];
	// end inline asm
	mov.b32 	%f67, %r76;
	add.s64 	%rd28, %rd19, 18432;
	// begin inline asm
	ld.global.nc.u32 %r77, [%rd28];
	// end inline asm
	mov.b32 	%f68, %r77;
	add.s64 	%rd29, %rd19, 20480;
	// begin inline asm
	ld.global.nc.u32 %r78, [%rd29];
	// end inline asm
	mov.b32 	%f69, %r78;
	add.s64 	%rd30, %rd19, 22528;
	// begin inline asm
	ld.global.nc.u32 %r79, [%rd30];
	// end inline asm
	mov.b32 	%f70, %r79;
	add.s64 	%rd31, %rd19, 24576;
	// begin inline asm
	ld.global.nc.u32 %r80, [%rd31];
	// end inline asm
	mov.b32 	%f71, %r80;
	add.s64 	%rd32, %rd19, 26624;
	// begin inline asm
	ld.global.nc.u32 %r81, [%rd32];
	// end inline asm
	mov.b32 	%f72, %r81;
	add.s64 	%rd33, %rd19, 28672;
	// begin inline asm
	ld.global.nc.u32 %r82, [%rd33];
	// end inline asm
	mov.b32 	%f73, %r82;
	add.s64 	%rd34, %rd19, 30720;
	// begin inline asm
	ld.global.nc.u32 %r83, [%rd34];
	// end inline asm
	mov.b32 	%f74, %r83;
	add.f32 	%f75, %f59, %f60;
	add.f32 	%f76, %f61, %f62;
	add.f32 	%f77, %f63, %f64;
	add.f32 	%f78, %f65, %f66;
	add.f32 	%f79, %f67, %f68;
	add.f32 	%f80, %f69, %f70;
	add.f32 	%f81, %f71, %f72;
	add.f32 	%f82, %f73, %f74;
	add.f32 	%f83, %f75, %f76;
	add.f32 	%f84, %f77, %f78;
	add.f32 	%f85, %f79, %f80;
	add.f32 	%f86, %f81, %f82;
	add.f32 	%f87, %f83, %f84;
	add.f32 	%f88, %f85, %f86;
	add.f32 	%f529, %f87, %f88;
	setp.lt.u32 	%p4, %r67, 16384;
	mov.b32 	%r400, 8192;
	@%p4 bra 	$L__BB8_60;
	add.s32 	%r47, %r67, -8192;
	mov.b32 	%r400, 8192;
$L__BB8_58:
	mul.wide.s32 	%rd52, %r400, 4;
	add.s64 	%rd36, %rd19, %rd52;
	// begin inline asm
	ld.global.nc.u32 %r86, [%rd36];
	// end inline asm
	mov.b32 	%f89, %r86;
	add.s64 	%rd37, %rd36, 2048;
	// begin inline asm
	ld.global.nc.u32 %r87, [%rd37];
	// end inline asm
	mov.b32 	%f90, %r87;
	add.s64 	%rd38, %rd36, 4096;
	// begin inline asm
	ld.global.nc.u32 %r88, [%rd38];
	// end inline asm
	mov.b32 	%f91, %r88;
	add.s64 	%rd39, %rd36, 6144;
	// begin inline asm
	ld.global.nc.u32 %r89, [%rd39];
	// end inline asm
	mov.b32 	%f92, %r89;
	add.s64 	%rd40, %rd36, 8192;
	// begin inline asm
	ld.global.nc.u32 %r90, [%rd40];
	// end inline asm
	mov.b32 	%f93, %r90;
	add.s64 	%rd41, %rd36, 10240;
	// begin inline asm
	ld.global.nc.u32 %r91, [%rd41];
	// end inline asm
	mov.b32 	%f94, %r91;
	add.s64 	%rd42, %rd36, 12288;
	// begin inline asm
	ld.global.nc.u32 %r92, [%rd42];
	// end inline asm
	mov.b32 	%f95, %r92;
	add.s64 	%rd43, %rd36, 14336;
	// begin inline asm
	ld.global.nc.u32 %r93, [%rd43];
	// end inline asm
	mov.b32 	%f96, %r93;
	add.s64 	%rd44, %rd36, 16384;
	// begin inline asm
	ld.global.nc.u32 %r94, [%rd44];
	// end inline asm
	mov.b32 	%f97, %r94;
	add.s64 	%rd45, %rd36, 18432;
	// begin inline asm
	ld.global.nc.u32 %r95, [%rd45];
	// end inline asm
	mov.b32 	%f98, %r95;
	add.s64 	%rd46, %rd36, 20480;
	// begin inline asm
	ld.global.nc.u32 %r96, [%rd46];
	// end inline asm
	mov.b32 	%f99, %r96;
	add.s64 	%rd47, %rd36, 22528;
	// begin inline asm
	ld.global.nc.u32 %r97, [%rd47];
	// end inline asm
	mov.b32 	%f100, %r97;
	add.s64 	%rd48, %rd36, 24576;
	// begin inline asm
	ld.global.nc.u32 %r98, [%rd48];
	// end inline asm
	mov.b32 	%f101, %r98;
	add.s64 	%rd49, %rd36, 26624;
	// begin inline asm
	ld.global.nc.u32 %r99, [%rd49];
	// end inline asm
	mov.b32 	%f102, %r99;
	add.s64 	%rd50, %rd36, 28672;
	// begin inline asm
	ld.global.nc.u32 %r100, [%rd50];
	// end inline asm
	mov.b32 	%f103, %r100;
	add.s64 	%rd51, %rd36, 30720;
	// begin inline asm
	ld.global.nc.u32 %r101, [%rd51];
	// end inline asm
	mov.b32 	%f104, %r101;
	add.f32 	%f105, %f529, %f89;
	add.f32 	%f106, %f90, %f91;
	add.f32 	%f107, %f92, %f93;
	add.f32 	%f108, %f94, %f95;
	add.f32 	%f109, %f96, %f97;
	add.f32 	%f110, %f98, %f99;
	add.f32 	%f111, %f100, %f101;
	add.f32 	%f112, %f102, %f103;
	add.f32 	%f113, %f105, %f106;
	add.f32 	%f114, %f107, %f108;
	add.f32 	%f115, %f109, %f110;
	add.f32 	%f116, %f111, %f112;
	add.f32 	%f117, %f113, %f114;
	add.f32 	%f118, %f115, %f116;
	add.f32 	%f119, %f117, %f118;
	add.f32 	%f529, %f119, %f104;
	sub.s32 	%r102, %r67, %r400;
	setp.lt.s32 	%p5, %r102, 8192;
	@%p5 bra 	$L__BB8_68;
	add.s32 	%r400, %r400, 8192;
	setp.le.s32 	%p6, %r400, %r47;
	@%p6 bra 	$L__BB8_58;
$L__BB8_60:
	setp.le.s32 	%p7, %r67, %r400;
	@%p7 bra 	$L__BB8_68;
	sub.s32 	%r51, %r67, %r400;
	setp.ge.s32 	%p8, %r46, %r51;
	@%p8 bra 	$L__BB8_68;
	not.b32 	%r103, %r46;
	add.s32 	%r104, %r67, %r103;
	sub.s32 	%r52, %r104, %r400;
	and.b32  	%r105, %r52, 1536;
	setp.eq.s32 	%p9, %r105, 1536;
	mov.u32 	%r404, %r46;
	@%p9 bra 	$L__BB8_65;
	add.s32 	%r402, %r46, %r400;
	shr.u32 	%r106, %r52, 9;
	add.s32 	%r107, %r106, 1;
	and.b32  	%r108, %r107, 3;
	neg.s32 	%r401, %r108;
	mov.u32 	%r404, %r46;
$L__BB8_64:
	.pragma "nounroll";
	mul.wide.u32 	%rd54, %r402, 4;
	add.s64 	%rd53, %rd16, %rd54;
	// begin inline asm
	ld.global.nc.u32 %r109, [%rd53];
	// end inline asm
	mov.b32 	%f121, %r109;
	add.f32 	%f529, %f529, %f121;
	add.s32 	%r404, %r404, 512;
	add.s32 	%r402, %r402, 512;
	add.s32 	%r401, %r401, 1;
	setp.ne.s32 	%p10, %r401, 0;
	@%p10 bra 	$L__BB8_64;
$L__BB8_65:
	setp.lt.u32 	%p11, %r52, 1536;
	@%p11 bra 	$L__BB8_68;
	cvt.u64.u32 	%rd55, %r404;
	cvt.u64.u32 	%rd56, %r400;
	add.s64 	%rd57, %rd55, %rd56;
	shl.b64 	%rd58, %rd57, 2;
	add.s64 	%rd59, %rd58, %rd16;
	add.s64 	%rd132, %rd59, 4096;
	add.s32 	%r405, %r404, %r400;
$L__BB8_67:
	mul.wide.u32 	%rd64, %r405, 4;
	add.s64 	%rd60, %rd16, %rd64;
	// begin inline asm
	ld.global.nc.u32 %r110, [%rd60];
	// end inline asm
	mov.b32 	%f122, %r110;
	add.f32 	%f123, %f529, %f122;
	add.s64 	%rd61, %rd132, -2048;
	// begin inline asm
	ld.global.nc.u32 %r111, [%rd61];
	// end inline asm
	mov.b32 	%f124, %r111;
	add.f32 	%f125, %f123, %f124;
	// begin inline asm
	ld.global.nc.u32 %r112, [%rd132];
	// end inline asm
	mov.b32 	%f126, %r112;
	add.f32 	%f127, %f125, %f126;
	add.s64 	%rd63, %rd132, 2048;
	// begin inline asm
	ld.global.nc.u32 %r113, [%rd63];
	// end inline asm
	mov.b32 	%f128, %r113;
	add.f32 	%f529, %f127, %f128;
	add.s32 	%r404, %r404, 2048;
	add.s64 	%rd132, %rd132, 8192;
	add.s32 	%r405, %r405, 2048;
	setp.lt.s32 	%p12, %r404, %r51;
	@%p12 bra 	$L__BB8_67;
$L__BB8_68:
	// begin inline asm
	mov.u32 %r114, %laneid;
	// end inline asm
	mov.b32 	%r116, %f529;
	mov.b32 	%r117, 1;
	mov.b32 	%r138, 31;
	mov.b32 	%r139, -1;
	// begin inline asm
	shfl.sync.down.b32 %r115, %r116, %r117, %r138, %r139;
	// end inline asm
	setp.gt.s32 	%p13, %r114, 30;
	mov.b32 	%f129, %r115;
	add.f32 	%f130, %f529, %f129;
	selp.f32 	%f131, %f529, %f130, %p13;
	mov.b32 	%r121, %f131;
	mov.b32 	%r122, 2;
	// begin inline asm
	shfl.sync.down.b32 %r120, %r121, %r122, %r138, %r139;
	// end inline asm
	setp.gt.s32 	%p14, %r114, 29;
	mov.b32 	%f132, %r120;
	add.f32 	%f133, %f131, %f132;
	selp.f32 	%f134, %f131, %f133, %p14;
	mov.b32 	%r126, %f134;
	mov.b32 	%r127, 4;
	// begin inline asm
	shfl.sync.down.b32 %r125, %r126, %r127, %r138, %r139;
	// end inline asm
	setp.gt.s32 	%p15, %r114, 27;
	mov.b32 	%f135, %r125;
	add.f32 	%f136, %f134, %f135;
	selp.f32 	%f137, %f134, %f136, %p15;
	mov.b32 	%r131, %f137;
	mov.b32 	%r132, 8;
	// begin inline asm
	shfl.sync.down.b32 %r130, %r131, %r132, %r138, %r139;
	// end inline asm
	setp.gt.s32 	%p16, %r114, 23;
	mov.b32 	%f138, %r130;
	add.f32 	%f139, %f137, %f138;
	selp.f32 	%f140, %f137, %f139, %p16;
	mov.b32 	%r136, %f140;
	mov.b32 	%r137, 16;
	// begin inline asm
	shfl.sync.down.b32 %r135, %r136, %r137, %r138, %r139;
	// end inline asm
	setp.gt.s32 	%p17, %r114, 15;
	mov.b32 	%f141, %r135;
	add.f32 	%f54, %f140, %f141;
	selp.f32 	%f530, %f140, %f54, %p17;
	setp.ne.s32 	%p18, %r114, 0;
	@%p18 bra 	$L__BB8_70;
	shr.u32 	%r140, %r46, 3;
	and.b32  	%r141, %r140, 124;
	mov.u32 	%r142, _ZZN3cub18CUB_300001_SM_10006detail6reduce28DeviceReduceSingleTileKernelINS2_10policy_hubIfjN4cuda3std3__44plusIfEEE10Policy1000EPfSC_iS9_ffNS7_10__identityEEEvT0_T1_T2_T3_T4_T6_E12temp_storage;
	add.s32 	%r143, %r142, %r141;
	st.shared.f32 	[%r143+16], %f54;
$L__BB8_70:
	bar.sync 	0;
	setp.ne.s32 	%p19, %r46, 0;
	@%p19 bra 	$L__BB8_72;
	ld.shared.f32 	%f142, [_ZZN3cub18CUB_300001_SM_10006detail6reduce28DeviceReduceSingleTileKernelINS2_10policy_hubIfjN4cuda3std3__44plusIfEEE10Policy1000EPfSC_iS9_ffNS7_10__identityEEEvT0_T1_T2_T3_T4_T6_E12temp_storage+20];
	add.f32 	%f143, %f530, %f142;
	ld.shared.f32 	%f144, [_ZZN3cub18CUB_300001_SM_10006detail6reduce28DeviceReduceSingleTileKernelINS2_10policy_hubIfjN4cuda3std3__44plusIfEEE10Policy1000EPfSC_iS9_ffNS7_10__identityEEEvT0_T1_T2_T3_T4_T6_E12temp_storage+24];
	add.f32 	%f145, %f143, %f144;
	ld.shared.f32 	%f146, [_ZZN3cub18CUB_300001_SM_10006detail6reduce28DeviceReduceSingleTileKernelINS2_10policy_hubIfjN4cuda3std3__44plusIfEEE10Policy1000EPfSC_iS9_ffNS7_10__identityEEEvT0_T1_T2_T3_T4_T6_E12temp_storage+28];
	add.f32 	%f147, %f145, %f146;
	ld.shared.f32 	%f148, [_ZZN3cub18CUB_300001_SM_10006detail6reduce28DeviceReduceSingleTileKernelINS2_10policy_hubIfjN4cuda3std3__44plusIfEEE10Policy1000EPfSC_iS9_ffNS7_10__identityEEEvT0_T1_T2_T3_T4_T6_E12temp_storage+32];
	add.f32 	%f149, %f147, %f148;
	ld.shared.f32 	%f150, [_ZZN3cub18CUB_300001_SM_10006detail6reduce28DeviceReduceSingleTileKernelINS2_10policy_hubIfjN4cuda3std3__44plusIfEEE10Policy1000EPfSC_iS9_ffNS7_10__identityEEEvT0_T1_T2_T3_T4_T6_E12temp_storage+36];
	add.f32 	%f151, %f149, %f150;
	ld.shared.f32 	%f152, [_ZZN3cub18CUB_300001_SM_10006detail6reduce28DeviceReduceSingleTileKernelINS2_10policy_hubIfjN4cuda3std3__44plusIfEEE10Policy1000EPfSC_iS9_ffNS7_10__identityEEEvT0_T1_T2_T3_T4_T6_E12temp_storage+40];
	add.f32 	%f153, %f151, %f152;
	ld.shared.f32 	%f154, [_ZZN3cub18CUB_300001_SM_10006detail6reduce28DeviceReduceSingleTileKernelINS2_10policy_hubIfjN4cuda3std3__44plusIfEEE10Policy1000EPfSC_iS9_ffNS7_10__identityEEEvT0_T1_T2_T3_T4_T6_E12temp_storage+44];
	add.f32 	%f155, %f153, %f154;
	ld.shared.f32 	%f156, [_ZZN3cub18CUB_300001_SM_10006detail6reduce28DeviceReduceSingleTileKernelINS2_10policy_hubIfjN4cuda3std3__44plusIfEEE10Policy1000EPfSC_iS9_ffNS7_10__identityEEEvT0_T1_T2_T3_T4_T6_E12temp_storage+48];
	add.f32 	%f157, %f155, %f156;
	ld.shared.f32 	%f158, [_ZZN3cub18CUB_300001_SM_10006detail6reduce28DeviceReduceSingleTileKernelINS2_10policy_hubIfjN4cuda3std3__44plusIfEEE10Policy1000EPfSC_iS9_ffNS7_10__identityEEEvT0_T1_T2_T3_T4_T6_E12temp_storage+52];
	add.f32 	%f159, %f157, %f158;
	ld.shared.f32 	%f160, [_ZZN3cub18CUB_300001_SM_10006detail6reduce28DeviceReduceSingleTileKernelINS2_10policy_hubIfjN4cuda3std3__44plusIfEEE10Policy1000EPfSC_iS9_ffNS7_10__identityEEEvT0_T1_T2_T3_T4_T6_E12temp_storage+56];
	add.f32 	%f161, %f159, %f160;
	ld.shared.f32 	%f162, [_ZZN3cub18CUB_300001_SM_10006detail6reduce28DeviceReduceSingleTileKernelINS2_10policy_hubIfjN4cuda3std3__44plusIfEEE10Policy1000EPfSC_iS9_ffNS7_10__identityEEEvT0_T1_T2_T3_T4_T6_E12temp_storage+60];
	add.f32 	%f163, %f161, %f162;
	ld.shared.f32 	%f164, [_ZZN3cub18CUB_300001_SM_10006detail6reduce28DeviceReduceSingleTileKernelINS2_10policy_hubIfjN4cuda3std3__44plusIfEEE10Policy1000EPfSC_iS9_ffNS7_10__identityEEEvT0_T1_T2_T3_T4_T6_E12temp_storage+64];
	add.f32 	%f165, %f163, %f164;
	ld.shared.f32 	%f166, [_ZZN3cub18CUB_300001_SM_10006detail6reduce28DeviceReduceSingleTileKernelINS2_10policy_hubIfjN4cuda3std3__44plusIfEEE10Policy1000EPfSC_iS9_ffNS7_10__identityEEEvT0_T1_T2_T3_T4_T6_E12temp_storage+68];
	add.f32 	%f167, %f165, %f166;
	ld.shared.f32 	%f168, [_ZZN3cub18CUB_300001_SM_10006detail6reduce28DeviceReduceSingleTileKernelINS2_10policy_hubIfjN4cuda3std3__44plusIfEEE10Policy1000EPfSC_iS9_ffNS7_10__identityEEEvT0_T1_T2_T3_T4_T6_E12temp_storage+72];
	add.f32 	%f169, %f167, %f168;
	ld.shared.f32 	%f170, [_ZZN3cub18CUB_300001_SM_10006detail6reduce28DeviceReduceSingleTileKernelINS2_10policy_hubIfjN4cuda3std3__44plusIfEEE10Policy1000EPfSC_iS9_ffNS7_10__identityEEEvT0_T1_T2_T3_T4_T6_E12temp_storage+76];
	add.f32 	%f530, %f169, %f170;
$L__BB8_72:
	mov.u32 	%r379, %tid.x;
	setp.ne.s32 	%p111, %r379, 0;
	@%p111 bra 	$L__BB8_74;
	add.f32 	%f503, %f58, %f530;
	st.global.f32 	[%rd1], %f503;
$L__BB8_74:
	ret;

}
	// .globl	_ZN3cub18CUB_300001_SM_10006detail6reduce28DeviceReduceSingleTileKernelINS2_10policy_hubIfyN4cuda3std3__44plusIfEEE10Policy1000EN6thrust24THRUST_300001_SM_1000_NS6detail15normal_iteratorINSD_10device_ptrIfEEEEPfyS9_ffNS7_10__identityEEEvT0_T1_T2_T3_T4_T6_
.visible .entry _ZN3cub18CUB_300001_SM_10006detail6reduce28DeviceReduceSingleTileKernelINS2_10policy_hubIfyN4cuda3std3__44plusIfEEE10Policy1000EN6thrust24THRUST_300001_SM_1000_NS6detail15normal_iteratorINSD_10device_ptrIfEEEEPfyS9_ffNS7_10__identityEEEvT0_T1_T2_T3_T4_T6_(
	.param .align 8 .b8 _ZN3cub18CUB_300001_SM_10006detail6reduce28DeviceReduceSingleTileKernelINS2_10policy_hubIfyN4cuda3std3__44plusIfEEE10Policy1000EN6thrust24THRUST_300001_SM_1000_NS6detail15normal_iteratorINSD_10device_ptrIfEEEEPfyS9_ffNS7_10__identityEEEvT0_T1_T2_T3_T4_T6__param_0[8],
	.param .u64 .ptr .align 1 _ZN3cub18CUB_300001_SM_10006detail6reduce28DeviceReduceSingleTileKernelINS2_10policy_hubIfyN4cuda3std3__44plusIfEEE10Policy1000EN6thrust24THRUST_300001_SM_1000_NS6detail15normal_iteratorINSD_10device_ptrIfEEEEPfyS9_ffNS7_10__identityEEEvT0_T1_T2_T3_T4_T6__param_1,
	.param .u64 _ZN3cub18CUB_300001_SM_10006detail6reduce28DeviceReduceSingleTileKernelINS2_10policy_hubIfyN4cuda3std3__44plusIfEEE10Policy1000EN6thrust24THRUST_300001_SM_1000_NS6detail15normal_iteratorINSD_10device_ptrIfEEEEPfyS9_ffNS7_10__identityEEEvT0_T1_T2_T3_T4_T6__param_2,
	.param .align 1 .b8 _ZN3cub18CUB_300001_SM_10006detail6reduce28DeviceReduceSingleTileKernelINS2_10policy_hubIfyN4cuda3std3__44plusIfEEE10Policy1000EN6thrust24THRUST_300001_SM_1000_NS6detail15normal_iteratorINSD_10device_ptrIfEEEEPfyS9_ffNS7_10__identityEEEvT0_T1_T2_T3_T4_T6__param_3[1],
	.param .f32 _ZN3cub18CUB_300001_SM_10006detail6reduce28DeviceReduceSingleTileKernelINS2_10policy_hubIfyN4cuda3std3__44plusIfEEE10Policy1000EN6thrust24THRUST_300001_SM_1000_NS6detail15normal_iteratorINSD_10device_ptrIfEEEEPfyS9_ffNS7_10__identityEEEvT0_T1_T2_T3_T4_T6__param_4,
	.param .align 1 .b8 _ZN3cub18CUB_300001_SM_10006detail6reduce28DeviceReduceSingleTileKernelINS2_10policy_hubIfyN4cuda3std3__44plusIfEEE10Policy1000EN6thrust24THRUST_300001_SM_1000_NS6detail15normal_iteratorINSD_10device_ptrIfEEEEPfyS9_ffNS7_10__identityEEEvT0_T1_T2_T3_T4_T6__param_5[1]
)
.maxntid 256
.minnctapersm 1
{
	.reg .pred 	%p<59>;
	.reg .b32 	%r<171>;
	.reg .b32 	%f<328>;
	.reg .b64 	%rd<56>;
	// demoted variable
	.shared .align 4 .b8 _ZZN3cub18CUB_300001_SM_10006detail6reduce28DeviceReduceSingleTileKernelINS2_10policy_hubIfyN4cuda3std3__44plusIfEEE10Policy1000EN6thrust24THRUST_300001_SM_1000_NS6detail15normal_iteratorINSD_10device_ptrIfEEEEPfyS9_ffNS7_10__identityEEEvT0_T1_T2_T3_T4_T6_E12temp_storage[44];
	ld.param.u64 	%rd18, [_ZN3cub18CUB_300001_SM_10006detail6reduce28DeviceReduceSingleTileKernelINS2_10policy_hubIfyN4cuda3std3__44plusIfEEE10Policy1000EN6thrust24THRUST_300001_SM_1000_NS6detail15normal_iteratorINSD_10device_ptrIfEEEEPfyS9_ffNS7_10__identityEEEvT0_T1_T2_T3_T4_T6__param_0];
	ld.param.u64 	%rd20, [_ZN3cub18CUB_300001_SM_10006detail6reduce28DeviceReduceSingleTileKernelINS2_10policy_hubIfyN4cuda3std3__44plusIfEEE10Policy1000EN6thrust24THRUST_300001_SM_1000_NS6detail15normal_iteratorINSD_10device_ptrIfEEEEPfyS9_ffNS7_10__identityEEEvT0_T1_T2_T3_T4_T6__param_1];
	ld.param.u64 	%rd19, [_ZN3cub18CUB_300001_SM_10006detail6reduce28DeviceReduceSingleTileKernelINS2_10policy_hubIfyN4cuda3std3__44plusIfEEE10Policy1000EN6thrust24THRUST_300001_SM_1000_NS6detail15normal_iteratorINSD_10device_ptrIfEEEEPfyS9_ffNS7_10__identityEEEvT0_T1_T2_T3_T4_T6__param_2];
	ld.param.f32 	%f42, [_ZN3cub18CUB_300001_SM_10006detail6reduce28DeviceReduceSingleTileKernelINS2_10policy_hubIfyN4cuda3std3__44plusIfEEE10Policy1000EN6thrust24THRUST_300001_SM_1000_NS6detail15normal_iteratorINSD_10device_ptrIfEEEEPfyS9_ffNS7_10__identityEEEvT0_T1_T2_T3_T4_T6__param_4];
	cvta.to.global.u64 	%rd1, %rd20;
	setp.ne.s64 	%p1, %rd19, 0;
	@%p1 bra 	$L__BB9_3;
	mov.u32 	%r156, %tid.x;
	setp.ne.s32 	%p58, %r156, 0;
	@%p58 bra 	$L__BB9_51;
	st.global.f32 	[%rd1], %f42;
	bra.uni 	$L__BB9_51;
$L__BB9_3:
	cvta.to.global.u64 	%rd2, %rd18;
	setp.gt.u64 	%p2, %rd19, 4095;
	@%p2 bra 	$L__BB9_28;
	cvt.u32.u64 	%r1, %rd19;
	mov.u32 	%r2, %tid.x;
	setp.ge.u32 	%p24, %r2, %r1;
	mov.f32 	%f315, 0f00000000;
	mov.u32 	%r160, %r2;
	@%p24 bra 	$L__BB9_6;
	mul.wide.u32 	%rd41, %r2, 4;
	add.s64 	%rd42, %rd2, %rd41;
	ld.global.f32 	%f315, [%rd42];
	add.s32 	%r160, %r2, 256;
$L__BB9_6:
	setp.ge.u32 	%p25, %r160, %r1;
	@%p25 bra 	$L__BB9_19;
	not.b32 	%r83, %r160;
	add.s32 	%r84, %r83, %r1;
	shr.u32 	%r85, %r84, 8;
	add.s32 	%r5, %r85, 1;
	and.b32  	%r6, %r5, 15;
	setp.lt.u32 	%p26, %r84, 3840;
	@%p26 bra 	$L__BB9_10;
	and.b32  	%r86, %r5, 33554416;
	neg.s32 	%r158, %r86;
	mul.wide.u32 	%rd43, %r160, 4;
	add.s64 	%rd44, %rd43, %rd2;
	add.s64 	%rd51, %rd44, 8192;
$L__BB9_9:
	.pragma "nounroll";
	ld.global.f32 	%f189, [%rd51+-8192];
	add.f32 	%f190, %f315, %f189;
	ld.global.f32 	%f191, [%rd51+-7168];
	add.f32 	%f192, %f190, %f191;
	ld.global.f32 	%f193, [%rd51+-6144];
	add.f32 	%f194, %f192, %f193;
	ld.global.f32 	%f195, [%rd51+-5120];
	add.f32 	%f196, %f194, %f195;
	ld.global.f32 	%f197, [%rd51+-4096];
	add.f32 	%f198, %f196, %f197;
	ld.global.f32 	%f199, [%rd51+-3072];
	add.f32 	%f200, %f198, %f199;
	ld.global.f32 	%f201, [%rd51+-2048];
	add.f32 	%f202, %f200, %f201;
	ld.global.f32 	%f203, [%rd51+-1024];
	add.f32 	%f204, %f202, %f203;
	ld.global.f32 	%f205, [%rd51];
	add.f32 	%f206, %f204, %f205;
	ld.global.f32 	%f207, [%rd51+1024];
	add.f32 	%f208, %f206, %f207;
	ld.global.f32 	%f209, [%rd51+2048];
	add.f32 	%f210, %f208, %f209;
	ld.global.f32 	%f211, [%rd51+3072];
	add.f32 	%f212, %f210, %f211;
	ld.global.f32 	%f213, [%rd51+4096];
	add.f32 	%f214, %f212, %f213;
	ld.global.f32 	%f215, [%rd51+5120];
	add.f32 	%f216, %f214, %f215;
	ld.global.f32 	%f217, [%rd51+6144];
	add.f32 	%f218, %f216, %f217;
	ld.global.f32 	%f219, [%rd51+7168];
	add.f32 	%f315, %f218, %f219;
	add.s32 	%r160, %r160, 4096;
	add.s32 	%r158, %r158, 16;
	add.s64 	%rd51, %rd51, 16384;
	setp.ne.s32 	%p27, %r158, 0;
	@%p27 bra 	$L__BB9_9;
$L__BB9_10:
	setp.eq.s32 	%p28, %r6, 0;
	@%p28 bra 	$L__BB9_19;
	and.b32  	%r13, %r5, 7;
	setp.lt.u32 	%p29, %r6, 8;
	@%p29 bra 	$L__BB9_13;
	mul.wide.s32 	%rd45, %r160, 4;
	add.s64 	%rd46, %rd2, %rd45;
	ld.global.f32 	%f221, [%rd46];
	add.f32 	%f222, %f315, %f221;
	ld.global.f32 	%f223, [%rd46+1024];
	add.f32 	%f224, %f222, %f223;
	ld.global.f32 	%f225, [%rd46+2048];
	add.f32 	%f226, %f224, %f225;
	ld.global.f32 	%f227, [%rd46+3072];
	add.f32 	%f228, %f226, %f227;
	ld.global.f32 	%f229, [%rd46+4096];
	add.f32 	%f230, %f228, %f229;
	ld.global.f32 	%f231, [%rd46+5120];
	add.f32 	%f232, %f230, %f231;
	ld.global.f32 	%f233, [%rd46+6144];
	add.f32 	%f234, %f232, %f233;
	ld.global.f32 	%f235, [%rd46+7168];
	add.f32 	%f315, %f234, %f235;
	add.s32 	%r160, %r160, 2048;
$L__BB9_13:
	setp.eq.s32 	%p30, %r13, 0;
	@%p30 bra 	$L__BB9_19;
	and.b32  	%r16, %r5, 3;
	setp.lt.u32 	%p31, %r13, 4;
	@%p31 bra 	$L__BB9_16;
	mul.wide.s32 	%rd47, %r160, 4;
	add.s64 	%rd48, %rd2, %rd47;
	ld.global.f32 	%f237, [%rd48];
	add.f32 	%f238, %f315, %f237;
	ld.global.f32 	%f239, [%rd48+1024];
	add.f32 	%f240, %f238, %f239;
	ld.global.f32 	%f241, [%rd48+2048];
	add.f32 	%f242, %f240, %f241;
	ld.global.f32 	%f243, [%rd48+3072];
	add.f32 	%f315, %f242, %f243;
	add.s32 	%r160, %r160, 1024;
$L__BB9_16:
	setp.eq.s32 	%p32, %r16, 0;
	@%p32 bra 	$L__BB9_19;
	neg.s32 	%r163, %r16;
$L__BB9_18:
	.pragma "nounroll";
	mul.wide.s32 	%rd49, %r160, 4;
	add.s64 	%rd50, %rd2, %rd49;
	ld.global.f32 	%f244, [%rd50];
	add.f32 	%f315, %f315, %f244;
	add.s32 	%r160, %r160, 256;
	add.s32 	%r163, %r163, 1;
	setp.ne.s32 	%p33, %r163, 0;
	@%p33 bra 	$L__BB9_18;
$L__BB9_19:
	setp.lt.u64 	%p34, %rd19, 256;
	@%p34 bra 	$L__BB9_24;
	// begin inline asm
	mov.u32 %r125, %laneid;
	// end inline asm
	mov.b32 	%r127, %f315;
	mov.b32 	%r128, 1;
	mov.b32 	%r149, 31;
	mov.b32 	%r150, -1;
	// begin inline asm
	shfl.sync.down.b32 %r126, %r127, %r128, %r149, %r150;
	// end inline asm
	setp.gt.s32 	%p50, %r125, 30;
	mov.b32 	%f279, %r126;
	add.f32 	%f280, %f315, %f279;
	selp.f32 	%f281, %f315, %f280, %p50;
	mov.b32 	%r132, %f281;
	mov.b32 	%r133, 2;
	// begin inline asm
	shfl.sync.down.b32 %r131, %r132, %r133, %r149, %r150;
	// end inline asm
	setp.gt.s32 	%p51, %r125, 29;
	mov.b32 	%f282, %r131;
	add.f32 	%f283, %f281, %f282;
	selp.f32 	%f284, %f281, %f283, %p51;
	mov.b32 	%r137, %f284;
	mov.b32 	%r138, 4;
	// begin inline asm
	shfl.sync.down.b32 %r136, %r137, %r138, %r149, %r150;
	// end inline asm
	setp.gt.s32 	%p52, %r125, 27;
	mov.b32 	%f285, %r136;
	add.f32 	%f286, %f284, %f285;
	selp.f32 	%f287, %f284, %f286, %p52;
	mov.b32 	%r142, %f287;
	mov.b32 	%r143, 8;
	// begin inline asm
	shfl.sync.down.b32 %r141, %r142, %r143, %r149, %r150;
	// end inline asm
	setp.gt.s32 	%p53, %r125, 23;
	mov.b32 	%f288, %r141;
	add.f32 	%f289, %f287, %f288;
	selp.f32 	%f290, %f287, %f289, %p53;
	mov.b32 	%r147, %f290;
	mov.b32 	%r148, 16;
	// begin inline asm
	shfl.sync.down.b32 %r146, %r147, %r148, %r149, %r150;
	// end inline asm
	setp.gt.s32 	%p54, %r125, 15;
	mov.b32 	%f291, %r146;
	add.f32 	%f16, %f290, %f291;
	selp.f32 	%f327, %f290, %f16, %p54;
	setp.ne.s32 	%p55, %r125, 0;
	@%p55 bra 	$L__BB9_22;
	shr.u32 	%r151, %r2, 3;
	and.b32  	%r152, %r151, 124;
	mov.u32 	%r153, _ZZN3cub18CUB_300001_SM_10006detail6reduce28DeviceReduceSingleTileKernelINS2_10policy_hubIfyN4cuda3std3__44plusIfEEE10Policy1000EN6thrust24THRUST_300001_SM_1000_NS6detail15normal_iteratorINSD_10device_ptrIfEEEEPfyS9_ffNS7_10__identityEEEvT0_T1_T2_T3_T4_T6_E12temp_storage;
	add.s32 	%r154, %r153, %r152;
	st.shared.f32 	[%r154+8], %f16;
$L__BB9_22:
	bar.sync 	0;
	setp.ne.s32 	%p56, %r2, 0;
	@%p56 bra 	$L__BB9_49;
	ld.shared.f32 	%f292, [_ZZN3cub18CUB_300001_SM_10006detail6reduce28DeviceReduceSingleTileKernelINS2_10policy_hubIfyN4cuda3std3__44plusIfEEE10Policy1000EN6thrust24THRUST_300001_SM_1000_NS6detail15normal_iteratorINSD_10device_ptrIfEEEEPfyS9_ffNS7_10__identityEEEvT0_T1_T2_T3_T4_T6_E12temp_storage+12];
	add.f32 	%f293, %f327, %f292;
	ld.shared.f32 	%f294, [_ZZN3cub18CUB_300001_SM_10006detail6reduce28DeviceReduceSingleTileKernelINS2_10policy_hubIfyN4cuda3std3__44plusIfEEE10Policy1000EN6thrust24THRUST_300001_SM_1000_NS6detail15normal_iteratorINSD_10device_ptrIfEEEEPfyS9_ffNS7_10__identityEEEvT0_T1_T2_T3_T4_T6_E12temp_storage+16];
	add.f32 	%f295, %f293, %f294;
	ld.shared.f32 	%f296, [_ZZN3cub18CUB_300001_SM_10006detail6reduce28DeviceReduceSingleTileKernelINS2_10policy_hubIfyN4cuda3std3__44plusIfEEE10Policy1000EN6thrust24THRUST_300001_SM_1000_NS6detail15normal_iteratorINSD_10device_ptrIfEEEEPfyS9_ffNS7_10__identityEEEvT0_T1_T2_T3_T4_T6_E12temp_storage+20];
	add.f32 	%f297, %f295, %f296;
	ld.shared.f32 	%f298, [_ZZN3cub18CUB_300001_SM_10006detail6reduce28DeviceReduceSingleTileKernelINS2_10policy_hubIfyN4cuda3std3__44plusIfEEE10Policy1000EN6thrust24THRUST_300001_SM_1000_NS6detail15normal_iteratorINSD_10device_ptrIfEEEEPfyS9_ffNS7_10__identityEEEvT0_T1_T2_T3_T4_T6_E12temp_storage+24];
	add.f32 	%f299, %f297, %f298;
	ld.shared.f32 	%f300, [_ZZN3cub18CUB_300001_SM_10006detail6reduce28DeviceReduceSingleTileKernelINS2_10policy_hubIfyN4cuda3std3__44plusIfEEE10Policy1000EN6thrust24THRUST_300001_SM_1000_NS6detail15normal_iteratorINSD_10device_ptrIfEEEEPfyS9_ffNS7_10__identityEEEvT0_T1_T2_T3_T4_T6_E12temp_storage+28];
	add.f32 	%f301, %f299, %f300;
	ld.shared.f32 	%f302, [_ZZN3cub18CUB_300001_SM_10006detail6reduce28DeviceReduceSingleTileKernelINS2_10policy_hubIfyN4cuda3std3__44plusIfEEE10Policy1000EN6thrust24THRUST_300001_SM_1000_NS6detail15normal_iteratorINSD_10device_ptrIfEEEEPfyS9_ffNS7_10__identityEEEvT0_T1_T2_T3_T4_T6_E12temp_storage+32];
	add.f32 	%f303, %f301, %f302;
	ld.shared.f32 	%f304, [_ZZN3cub18CUB_300001_SM_10006detail6reduce28DeviceReduceSingleTileKernelINS2_10policy_hubIfyN4cuda3std3__44plusIfEEE10Policy1000EN6thrust24THRUST_300001_SM_1000_NS6detail15normal_iteratorINSD_10device_ptrIfEEEEPfyS9_ffNS7_10__identityEEEvT0_T1_T2_T3_T4_T6_E12temp_storage+36];
	add.f32 	%f327, %f303, %f304;
	bra.uni 	$L__BB9_49;
$L__BB9_24:
	// begin inline asm
	mov.u32 %r87, %laneid;
	// end inline asm
	and.b32  	%r113, %r2, 992;
	add.s32 	%r114, %r113, 32;
	setp.gt.u32 	%p35, %r114, %r1;
	not.b32 	%r115, %r113;
	add.s32 	%r116, %r1, %r115;
	selp.b32 	%r111, %r116, 31, %p35;
	mov.b32 	%r89, %f315;
	mov.b32 	%r90, 1;
	mov.b32 	%r112, -1;
	// begin inline asm
	shfl.sync.down.b32 %r88, %r89, %r90, %r111, %r112;
	// end inline asm
	setp.lt.s32 	%p36, %r87, %r111;
	mov.b32 	%f245, %r88;
	add.f32 	%f246, %f315, %f245;
	selp.f32 	%f247, %f246, %f315, %p36;
	mov.b32 	%r94, %f247;
	mov.b32 	%r95, 2;
	// begin inline asm
	shfl.sync.down.b32 %r93, %r94, %r95, %r111, %r112;
	// end inline asm
	add.s32 	%r117, %r87, 2;
	setp.gt.s32 	%p37, %r117, %r111;
	mov.b32 	%f248, %r93;
	add.f32 	%f249, %f247, %f248;
	selp.f32 	%f250, %f247, %f249, %p37;
	mov.b32 	%r99, %f250;
	mov.b32 	%r100, 4;
	// begin inline asm
	shfl.sync.down.b32 %r98, %r99, %r100, %r111, %r112;
	// end inline asm
	add.s32 	%r118, %r87, 4;
	setp.gt.s32 	%p38, %r118, %r111;
	mov.b32 	%f251, %r98;
	add.f32 	%f252, %f250, %f251;
	selp.f32 	%f253, %f250, %f252, %p38;
	mov.b32 	%r104, %f253;
	mov.b32 	%r105, 8;
	// begin inline asm
	shfl.sync.down.b32 %r103, %r104, %r105, %r111, %r112;
	// end inline asm
	add.s32 	%r119, %r87, 8;
	setp.gt.s32 	%p39, %r119, %r111;
	mov.b32 	%f254, %r103;
	add.f32 	%f255, %f253, %f254;
	selp.f32 	%f256, %f253, %f255, %p39;
	mov.b32 	%r109, %f256;
	mov.b32 	%r110, 16;
	// begin inline asm
	shfl.sync.down.b32 %r108, %r109, %r110, %r111, %r112;
	// end inline asm
	add.s32 	%r120, %r87, 16;
	setp.gt.s32 	%p40, %r120, %r111;
	mov.b32 	%f257, %r108;
	add.f32 	%f258, %f256, %f257;
	selp.f32 	%f327, %f256, %f258, %p40;
	setp.ne.s32 	%p41, %r87, 0;
	@%p41 bra 	$L__BB9_26;
	shr.u32 	%r121, %r2, 3;
	and.b32  	%r122, %r121, 124;
	mov.u32 	%r123, _ZZN3cub18CUB_300001_SM_10006detail6reduce28DeviceReduceSingleTileKernelINS2_10policy_hubIfyN4cuda3std3__44plusIfEEE10Policy1000EN6thrust24THRUST_300001_SM_1000_NS6detail15normal_iteratorINSD_10device_ptrIfEEEEPfyS9_ffNS7_10__identityEEEvT0_T1_T2_T3_T4_T6_E12temp_storage;
	add.s32 	%r124, %r123, %r122;
	st.shared.f32 	[%r124+8], %f327;
$L__BB9_26:
	bar.sync 	0;
	setp.ne.s32 	%p42, %r2, 0;
	@%p42 bra 	$L__BB9_49;
	setp.gt.u64 	%p43, %rd19, 32;
	ld.shared.f32 	%f259, [_ZZN3cub18CUB_300001_SM_10006detail6reduce28DeviceReduceSingleTileKernelINS2_10policy_hubIfyN4cuda3std3__44plusIfEEE10Policy1000EN6thrust24THRUST_300001_SM_1000_NS6detail15normal_iteratorINSD_10device_ptrIfEEEEPfyS9_ffNS7_10__identityEEEvT0_T1_T2_T3_T4_T6_E12temp_storage+12];
	add.f32 	%f260, %f327, %f259;
	selp.f32 	%f261, %f260, %f327, %p43;
	setp.gt.u64 	%p44, %rd19, 64;
	ld.shared.f32 	%f262, [_ZZN3cub18CUB_300001_SM_10006detail6reduce28DeviceReduceSingleTileKernelINS2_10policy_hubIfyN4cuda3std3__44plusIfEEE10Policy1000EN6thrust24THRUST_300001_SM_1000_NS6detail15normal_iteratorINSD_10device_ptrIfEEEEPfyS9_ffNS7_10__identityEEEvT0_T1_T2_T3_T4_T6_E12temp_storage+16];
	add.f32 	%f263, %f262, %f261;
	selp.f32 	%f264, %f263, %f261, %p44;
	setp.gt.u64 	%p45, %rd19, 96;
	ld.shared.f32 	%f265, [_ZZN3cub18CUB_300001_SM_10006detail6reduce28DeviceReduceSingleTileKernelINS2_10policy_hubIfyN4cuda3std3__44plusIfEEE10Policy1000EN6thrust24THRUST_300001_SM_1000_NS6detail15normal_iteratorINSD_10device_ptrIfEEEEPfyS9_ffNS7_10__identityEEEvT0_T1_T2_T3_T4_T6_E12temp_storage+20];
	add.f32 	%f266, %f265, %f264;
	selp.f32 	%f267, %f266, %f264, %p45;
	setp.gt.u64 	%p46, %rd19, 128;
	ld.shared.f32 	%f268, [_ZZN3cub18CUB_300001_SM_10006detail6reduce28DeviceReduceSingleTileKernelINS2_10policy_hubIfyN4cuda3std3__44plusIfEEE10Policy1000EN6thrust24THRUST_300001_SM_1000_NS6detail15normal_iteratorINSD_10device_ptrIfEEEEPfyS9_ffNS7_10__identityEEEvT0_T1_T2_T3_T4_T6_E12temp_storage+24];
	add.f32 	%f269, %f268, %f267;
	selp.f32 	%f270, %f269, %f267, %p46;
	setp.gt.u64 	%p47, %rd19, 160;
	ld.shared.f32 	%f271, [_ZZN3cub18CUB_300001_SM_10006detail6reduce28DeviceReduceSingleTileKernelINS2_10policy_hubIfyN4cuda3std3__44plusIfEEE10Policy1000EN6thrust24THRUST_300001_SM_1000_NS6detail15normal_iteratorINSD_10device_ptrIfEEEEPfyS9_ffNS7_10__identityEEEvT0_T1_T2_T3_T4_T6_E12temp_storage+28];
	add.f32 	%f272, %f271, %f270;
	selp.f32 	%f273, %f272, %f270, %p47;
	setp.gt.u64 	%p48, %rd19, 192;
	ld.shared.f32 	%f274, [_ZZN3cub18CUB_300001_SM_10006detail6reduce28DeviceReduceSingleTileKernelINS2_10policy_hubIfyN4cuda3std3__44plusIfEEE10Policy1000EN6thrust24THRUST_300001_SM_1000_NS6detail15normal_iteratorINSD_10device_ptrIfEEEEPfyS9_ffNS7_10__identityEEEvT0_T1_T2_T3_T4_T6_E12temp_storage+32];
	add.f32 	%f275, %f274, %f273;
	selp.f32 	%f276, %f275, %f273, %p48;
	setp.gt.u64 	%p49, %rd19, 224;
	ld.shared.f32 	%f277, [_ZZN3cub18CUB_300001_SM_10006detail6reduce28DeviceReduceSingleTileKernelINS2_10policy_hubIfyN4cuda3std3__44plusIfEEE10Policy1000EN6thrust24THRUST_300001_SM_1000_NS6detail15normal_iteratorINSD_10device_ptrIfEEEEPfyS9_ffNS7_10__identityEEEvT0_T1_T2_T3_T4_T6_E12temp_storage+36];
	add.f32 	%f278, %f277, %f276;
	selp.f32 	%f327, %f278, %f276, %p49;
	bra.uni 	$L__BB9_49;
$L__BB9_28:
	mov.u32 	%r24, %tid.x;
	cvt.u64.u32 	%rd6, %r24;
	mul.wide.u32 	%rd22, %r24, 4;
	add.s64 	%rd7, %rd2, %rd22;
	ld.global.f32 	%f43, [%rd7];
	ld.global.f32 	%f44, [%rd7+1024];
	ld.global.f32 	%f45, [%rd7+2048];
	ld.global.f32 	%f46, [%rd7+3072];
	ld.global.f32 	%f47, [%rd7+4096];
	ld.global.f32 	%f48, [%rd7+5120];
	ld.global.f32 	%f49, [%rd7+6144];
	ld.global.f32 	%f50, [%rd7+7168];
	ld.global.f32 	%f51, [%rd7+8192];
	ld.global.f32 	%f52, [%rd7+9216];
	ld.global.f32 	%f53, [%rd7+10240];
	ld.global.f32 	%f54, [%rd7+11264];
	ld.global.f32 	%f55, [%rd7+12288];
	ld.global.f32 	%f56, [%rd7+13312];
	ld.global.f32 	%f57, [%rd7+14336];
	ld.global.f32 	%f58, [%rd7+15360];
	add.f32 	%f59, %f43, %f44;
	add.f32 	%f60, %f45, %f46;
	add.f32 	%f61, %f47, %f48;
	add.f32 	%f62, %f49, %f50;
	add.f32 	%f63, %f51, %f52;
	add.f32 	%f64, %f53, %f54;
	add.f32 	%f65, %f55, %f56;
	add.f32 	%f66, %f57, %f58;
	add.f32 	%f67, %f59, %f60;
	add.f32 	%f68, %f61, %f62;
	add.f32 	%f69, %f63, %f64;
	add.f32 	%f70, %f65, %f66;
	add.f32 	%f71, %f67, %f68;
	add.f32 	%f72, %f69, %f70;
	add.f32 	%f326, %f71, %f72;
	add.s64 	%rd8, %rd19, -4096;
	setp.lt.u64 	%p3, %rd8, 4096;
	mov.b64 	%rd53, 4096;
	@%p3 bra 	$L__BB9_32;
	mov.b64 	%rd53, 4096;
$L__BB9_30:
	shl.b64 	%rd24, %rd53, 2;
	add.s64 	%rd25, %rd7, %rd24;
	ld.global.f32 	%f73, [%rd25];
	ld.global.f32 	%f74, [%rd25+1024];
	ld.global.f32 	%f75, [%rd25+2048];
	ld.global.f32 	%f76, [%rd25+3072];
	ld.global.f32 	%f77, [%rd25+4096];
	ld.global.f32 	%f78, [%rd25+5120];
	ld.global.f32 	%f79, [%rd25+6144];
	ld.global.f32 	%f80, [%rd25+7168];
	ld.global.f32 	%f81, [%rd25+8192];
	ld.global.f32 	%f82, [%rd25+9216];
	ld.global.f32 	%f83, [%rd25+10240];
	ld.global.f32 	%f84, [%rd25+11264];
	ld.global.f32 	%f85, [%rd25+12288];
	ld.global.f32 	%f86, [%rd25+13312];
	ld.global.f32 	%f87, [%rd25+14336];
	ld.global.f32 	%f88, [%rd25+15360];
	add.f32 	%f89, %f326, %f73;
	add.f32 	%f90, %f74, %f75;
	add.f32 	%f91, %f76, %f77;
	add.f32 	%f92, %f78, %f79;
	add.f32 	%f93, %f80, %f81;
	add.f32 	%f94, %f82, %f83;
	add.f32 	%f95, %f84, %f85;
	add.f32 	%f96, %f86, %f87;
	add.f32 	%f97, %f89, %f90;
	add.f32 	%f98, %f91, %f92;
	add.f32 	%f99, %f93, %f94;
	add.f32 	%f100, %f95, %f96;
	add.f32 	%f101, %f97, %f98;
	add.f32 	%f102, %f99, %f100;
	add.f32 	%f103, %f101, %f102;
	add.f32 	%f326, %f103, %f88;
	sub.s64 	%rd26, %rd19, %rd53;
	setp.lt.u64 	%p4, %rd26, 4096;
	@%p4 bra 	$L__BB9_45;
	add.s64 	%rd53, %rd53, 4096;
	setp.le.u64 	%p5, %rd53, %rd8;
	@%p5 bra 	$L__BB9_30;
$L__BB9_32:
	setp.le.u64 	%p6, %rd19, %rd53;
	cvt.u32.u64 	%r42, %rd53;
	cvt.u32.u64 	%r43, %rd19;
	sub.s32 	%r44, %r43, %r42;
	setp.ge.s32 	%p7, %r24, %r44;
	or.pred  	%p8, %p6, %p7;
	@%p8 bra 	$L__BB9_45;
	not.b32 	%r47, %r24;
	add.s32 	%r48, %r47, %r43;
	sub.s32 	%r50, %r48, %r42;
	shr.u32 	%r51, %r50, 8;
	add.s32 	%r25, %r51, 1;
	and.b32  	%r26, %r25, 15;
	setp.lt.u32 	%p9, %r50, 3840;
	mov.u32 	%r167, %r24;
	@%p9 bra 	$L__BB9_36;
	and.b32  	%r52, %r25, 33554416;
	neg.s32 	%r165, %r52;
	add.s64 	%rd27, %rd53, %rd6;
	shl.b64 	%rd28, %rd27, 2;
	add.s64 	%rd29, %rd28, %rd2;
	add.s64 	%rd54, %rd29, 8192;
	mov.u32 	%r167, %r24;
$L__BB9_35:
	.pragma "nounroll";
	ld.global.f32 	%f105, [%rd54+-8192];
	add.f32 	%f106, %f326, %f105;
	ld.global.f32 	%f107, [%rd54+-7168];
	add.f32 	%f108, %f106, %f107;
	ld.global.f32 	%f109, [%rd54+-6144];
	add.f32 	%f110, %f108, %f109;
	ld.global.f32 	%f111, [%rd54+-5120];
	add.f32 	%f112, %f110, %f111;
	ld.global.f32 	%f113, [%rd54+-4096];
	add.f32 	%f114, %f112, %f113;
	ld.global.f32 	%f115, [%rd54+-3072];
	add.f32 	%f116, %f114, %f115;
	ld.global.f32 	%f117, [%rd54+-2048];
	add.f32 	%f118, %f116, %f117;
	ld.global.f32 	%f119, [%rd54+-1024];
	add.f32 	%f120, %f118, %f119;
	ld.global.f32 	%f121, [%rd54];
	add.f32 	%f122, %f120, %f121;
	ld.global.f32 	%f123, [%rd54+1024];
	add.f32 	%f124, %f122, %f123;
	ld.global.f32 	%f125, [%rd54+2048];
	add.f32 	%f126, %f124, %f125;
	ld.global.f32 	%f127, [%rd54+3072];
	add.f32 	%f128, %f126, %f127;
	ld.global.f32 	%f129, [%rd54+4096];
	add.f32 	%f130, %f128, %f129;
	ld.global.f32 	%f131, [%rd54+5120];
	add.f32 	%f132, %f130, %f131;
	ld.global.f32 	%f133, [%rd54+6144];
	add.f32 	%f134, %f132, %f133;
	ld.global.f32 	%f135, [%rd54+7168];
	add.f32 	%f326, %f134, %f135;
	add.s32 	%r167, %r167, 4096;
	add.s32 	%r165, %r165, 16;
	add.s64 	%rd54, %rd54, 16384;
	setp.ne.s32 	%p10, %r165, 0;
	@%p10 bra 	$L__BB9_35;
$L__BB9_36:
	setp.eq.s32 	%p11, %r26, 0;
	@%p11 bra 	$L__BB9_45;
	and.b32  	%r33, %r25, 7;
	setp.lt.u32 	%p12, %r26, 8;
	@%p12 bra 	$L__BB9_39;
	cvt.u64.u32 	%rd30, %r167;
	add.s64 	%rd31, %rd53, %rd30;
	shl.b64 	%rd32, %rd31, 2;
	add.s64 	%rd33, %rd2, %rd32;
	ld.global.f32 	%f137, [%rd33];
	add.f32 	%f138, %f326, %f137;
	ld.global.f32 	%f139, [%rd33+1024];
	add.f32 	%f140, %f138, %f139;
	ld.global.f32 	%f141, [%rd33+2048];
	add.f32 	%f142, %f140, %f141;
	ld.global.f32 	%f143, [%rd33+3072];
	add.f32 	%f144, %f142, %f143;
	ld.global.f32 	%f145, [%rd33+4096];
	add.f32 	%f146, %f144, %f145;
	ld.global.f32 	%f147, [%rd33+5120];
	add.f32 	%f148, %f146, %f147;
	ld.global.f32 	%f149, [%rd33+6144];
	add.f32 	%f150, %f148, %f149;
	ld.global.f32 	%f151, [%rd33+7168];
	add.f32 	%f326, %f150, %f151;
	add.s32 	%r167, %r167, 2048;
$L__BB9_39:
	setp.eq.s32 	%p13, %r33, 0;
	@%p13 bra 	$L__BB9_45;
	and.b32  	%r36, %r25, 3;
	setp.lt.u32 	%p14, %r33, 4;
	@%p14 bra 	$L__BB9_42;
	cvt.u64.u32 	%rd34, %r167;
	add.s64 	%rd35, %rd53, %rd34;
	shl.b64 	%rd36, %rd35, 2;
	add.s64 	%rd37, %rd2, %rd36;
	ld.global.f32 	%f153, [%rd37];
	add.f32 	%f154, %f326, %f153;
	ld.global.f32 	%f155, [%rd37+1024];
	add.f32 	%f156, %f154, %f155;
	ld.global.f32 	%f157, [%rd37+2048];
	add.f32 	%f158, %f156, %f157;
	ld.global.f32 	%f159, [%rd37+3072];
	add.f32 	%f326, %f158, %f159;
	add.s32 	%r167, %r167, 1024;
$L__BB9_42:
	setp.eq.s32 	%p15, %r36, 0;
	@%p15 bra 	$L__BB9_45;
	cvt.u64.u32 	%rd38, %r167;
	add.s64 	%rd39, %rd53, %rd38;
	shl.b64 	%rd40, %rd39, 2;
	add.s64 	%rd55, %rd2, %rd40;
	neg.s32 	%r170, %r36;
$L__BB9_44:
	.pragma "nounroll";
	ld.global.f32 	%f160, [%rd55];
	add.f32 	%f326, %f326, %f160;
	add.s64 	%rd55, %rd55, 1024;
	add.s32 	%r170, %r170, 1;
	setp.ne.s32 	%p16, %r170, 0;
	@%p16 bra 	$L__BB9_44;
$L__BB9_45:
	// begin inline asm
	mov.u32 %r53, %laneid;
	// end inline asm
	mov.b32 	%r55, %f326;
	mov.b32 	%r56, 1;
	mov.b32 	%r77, 31;
	mov.b32 	%r78, -1;
	// begin inline asm
	shfl.sync.down.b32 %r54, %r55, %r56, %r77, %r78;
	// end inline asm
	setp.gt.s32 	%p17, %r53, 30;
	mov.b32 	%f161, %r54;
	add.f32 	%f162, %f326, %f161;
	selp.f32 	%f163, %f326, %f162, %p17;
	mov.b32 	%r60, %f163;
	mov.b32 	%r61, 2;
	// begin inline asm
	shfl.sync.down.b32 %r59, %r60, %r61, %r77, %r78;
	// end inline asm
	setp.gt.s32 	%p18, %r53, 29;
	mov.b32 	%f164, %r59;
	add.f32 	%f165, %f163, %f164;
	selp.f32 	%f166, %f163, %f165, %p18;
	mov.b32 	%r65, %f166;
	mov.b32 	%r66, 4;
	// begin inline asm
	shfl.sync.down.b32 %r64, %r65, %r66, %r77, %r78;
	// end inline asm
	setp.gt.s32 	%p19, %r53, 27;
	mov.b32 	%f167, %r64;
	add.f32 	%f168, %f166, %f167;
	selp.f32 	%f169, %f166, %f168, %p19;
	mov.b32 	%r70, %f169;
	mov.b32 	%r71, 8;
	// begin inline asm
	shfl.sync.down.b32 %r69, %r70, %r71, %r77, %r78;
	// end inline asm
	setp.gt.s32 	%p20, %r53, 23;
	mov.b32 	%f170, %r69;
	add.f32 	%f171, %f169, %f170;
	selp.f32 	%f172, %f169, %f171, %p20;
	mov.b32 	%r75, %f172;
	mov.b32 	%r76, 16;
	// begin inline asm
	shfl.sync.down.b32 %r74, %r75, %r76, %r77, %r78;
	// end inline asm
	setp.gt.s32 	%p21, %r53, 15;
	mov.b32 	%f173, %r74;
	add.f32 	%f38, %f172, %f173;
	selp.f32 	%f327, %f172, %f38, %p21;
	setp.ne.s32 	%p22, %r53, 0;
	@%p22 bra 	$L__BB9_47;
	shr.u32 	%r79, %r24, 3;
	and.b32  	%r80, %r79, 124;
	mov.u32 	%r81, _ZZN3cub18CUB_300001_SM_10006detail6reduce28DeviceReduceSingleTileKernelINS2_10policy_hubIfyN4cuda3std3__44plusIfEEE10Policy1000EN6thrust24THRUST_300001_SM_1000_NS6detail15normal_iteratorINSD_10device_ptrIfEEEEPfyS9_ffNS7_10__identityEEEvT0_T1_T2_T3_T4_T6_E12temp_storage;
	add.s32 	%r82, %r81, %r80;
	st.shared.f32 	[%r82+8], %f38;
$L__BB9_47:
	bar.sync 	0;
	setp.ne.s32 	%p23, %r24, 0;
	@%p23 bra 	$L__BB9_49;
	ld.shared.f32 	%f174, [_ZZN3cub18CUB_300001_SM_10006detail6reduce28DeviceReduceSingleTileKernelINS2_10policy_hubIfyN4cuda3std3__44plusIfEEE10Policy1000EN6thrust24THRUST_300001_SM_1000_NS6detail15normal_iteratorINSD_10device_ptrIfEEEEPfyS9_ffNS7_10__identityEEEvT0_T1_T2_T3_T4_T6_E12temp_storage+12];
	add.f32 	%f175, %f327, %f174;
	ld.shared.f32 	%f176, [_ZZN3cub18CUB_300001_SM_10006detail6reduce28DeviceReduceSingleTileKernelINS2_10policy_hubIfyN4cuda3std3__44plusIfEEE10Policy1000EN6thrust24THRUST_300001_SM_1000_NS6detail15normal_iteratorINSD_10device_ptrIfEEEEPfyS9_ffNS7_10__identityEEEvT0_T1_T2_T3_T4_T6_E12temp_storage+16];
	add.f32 	%f177, %f175, %f176;
	ld.shared.f32 	%f178, [_ZZN3cub18CUB_300001_SM_10006detail6reduce28DeviceReduceSingleTileKernelINS2_10policy_hubIfyN4cuda3std3__44plusIfEEE10Policy1000EN6thrust24THRUST_300001_SM_1000_NS6detail15normal_iteratorINSD_10device_ptrIfEEEEPfyS9_ffNS7_10__identityEEEvT0_T1_T2_T3_T4_T6_E12temp_storage+20];
	add.f32 	%f179, %f177, %f178;
	ld.shared.f32 	%f180, [_ZZN3cub18CUB_300001_SM_10006detail6reduce28DeviceReduceSingleTileKernelINS2_10policy_hubIfyN4cuda3std3__44plusIfEEE10Policy1000EN6thrust24THRUST_300001_SM_1000_NS6detail15normal_iteratorINSD_10device_ptrIfEEEEPfyS9_ffNS7_10__identityEEEvT0_T1_T2_T3_T4_T6_E12temp_storage+24];
	add.f32 	%f181, %f179, %f180;
	ld.shared.f32 	%f182, [_ZZN3cub18CUB_300001_SM_10006detail6reduce28DeviceReduceSingleTileKernelINS2_10policy_hubIfyN4cuda3std3__44plusIfEEE10Policy1000EN6thrust24THRUST_300001_SM_1000_NS6detail15normal_iteratorINSD_10device_ptrIfEEEEPfyS9_ffNS7_10__identityEEEvT0_T1_T2_T3_T4_T6_E12temp_storage+28];
	add.f32 	%f183, %f181, %f182;
	ld.shared.f32 	%f184, [_ZZN3cub18CUB_300001_SM_10006detail6reduce28DeviceReduceSingleTileKernelINS2_10policy_hubIfyN4cuda3std3__44plusIfEEE10Policy1000EN6thrust24THRUST_300001_SM_1000_NS6detail15normal_iteratorINSD_10device_ptrIfEEEEPfyS9_ffNS7_10__identityEEEvT0_T1_T2_T3_T4_T6_E12temp_storage+32];
	add.f32 	%f185, %f183, %f184;
	ld.shared.f32 	%f186, [_ZZN3cub18CUB_300001_SM_10006detail6reduce28DeviceReduceSingleTileKernelINS2_10policy_hubIfyN4cuda3std3__44plusIfEEE10Policy1000EN6thrust24THRUST_300001_SM_1000_NS6detail15normal_iteratorINSD_10device_ptrIfEEEEPfyS9_ffNS7_10__identityEEEvT0_T1_T2_T3_T4_T6_E12temp_storage+36];
	add.f32 	%f327, %f185, %f186;
$L__BB9_49:
	mov.u32 	%r155, %tid.x;
	setp.ne.s32 	%p57, %r155, 0;
	@%p57 bra 	$L__BB9_51;
	add.f32 	%f305, %f42, %f327;
	st.global.f32 	[%rd1], %f305;
$L__BB9_51:
	ret;

}
	// .globl	_ZN3cub18CUB_300001_SM_10006detail6reduce18DeviceReduceKernelINS2_10policy_hubIfyN4cuda3std3__44plusIfEEE10Policy1000EN6thrust24THRUST_300001_SM_1000_NS6detail15normal_iteratorINSD_10device_ptrIfEEEEyS9_fNS7_10__identityEEEvT0_PT3_T1_NS0_13GridEvenShareISN_EET2_T4_
.visible .entry _ZN3cub18CUB_300001_SM_10006detail6reduce18DeviceReduceKernelINS2_10policy_hubIfyN4cuda3std3__44plusIfEEE10Policy1000EN6thrust24THRUST_300001_SM_1000_NS6detail15normal_iteratorINSD_10device_ptrIfEEEEyS9_fNS7_10__identityEEEvT0_PT3_T1_NS0_13GridEvenShareISN_EET2_T4_(
	.param .align 8 .b8 _ZN3cub18CUB_300001_SM_10006detail6reduce18DeviceReduceKernelINS2_10policy_hubIfyN4cuda3std3__44plusIfEEE10Policy1000EN6thrust24THRUST_300001_SM_1000_NS6detail15normal_iteratorINSD_10device_ptrIfEEEEyS9_fNS7_10__identityEEEvT0_PT3_T1_NS0_13GridEvenShareISN_EET2_T4__param_0[8],
	.param .u64 .ptr .align 1 _ZN3cub18CUB_300001_SM_10006detail6reduce18DeviceReduceKernelINS2_10policy_hubIfyN4cuda3std3__44plusIfEEE10Policy1000EN6thrust24THRUST_300001_SM_1000_NS6detail15normal_iteratorINSD_10device_ptrIfEEEEyS9_fNS7_10__identityEEEvT0_PT3_T1_NS0_13GridEvenShareISN_EET2_T4__param_1,
	.param .u64 _ZN3cub18CUB_300001_SM_10006detail6reduce18DeviceReduceKernelINS2_10policy_hubIfyN4cuda3std3__44plusIfEEE10Policy1000EN6thrust24THRUST_300001_SM_1000_NS6detail15normal_iteratorINSD_10device_ptrIfEEEEyS9_fNS7_10__identityEEEvT0_PT3_T1_NS0_13GridEvenShareISN_EET2_T4__param_2,
	.param .align 8 .b8 _ZN3cub18CUB_300001_SM_10006detail6reduce18DeviceReduceKernelINS2_10policy_hubIfyN4cuda3std3__44plusIfEEE10Policy1000EN6thrust24THRUST_300001_SM_1000_NS6detail15normal_iteratorINSD_10device_ptrIfEEEEyS9_fNS7_10__identityEEEvT0_PT3_T1_NS0_13GridEvenShareISN_EET2_T4__param_3[72],
	.param .align 1 .b8 _ZN3cub18CUB_300001_SM_10006detail6reduce18DeviceReduceKernelINS2_10policy_hubIfyN4cuda3std3__44plusIfEEE10Policy1000EN6thrust24THRUST_300001_SM_1000_NS6detail15normal_iteratorINSD_10device_ptrIfEEEEyS9_fNS7_10__identityEEEvT0_PT3_T1_NS0_13GridEvenShareISN_EET2_T4__param_4[1],
	.param .align 1 .b8 _ZN3cub18CUB_300001_SM_10006detail6reduce18DeviceReduceKernelINS2_10policy_hubIfyN4cuda3std3__44plusIfEEE10Policy1000EN6thrust24THRUST_300001_SM_1000_NS6detail15normal_iteratorINSD_10device_ptrIfEEEEyS9_fNS7_10__identityEEEvT0_PT3_T1_NS0_13GridEvenShareISN_EET2_T4__param_5[1]
)
.maxntid 256
{
	.reg .pred 	%p<57>;
	.reg .b16 	%rs<4>;
	.reg .b32 	%r<206>;
	.reg .b32 	%f<324>;
	.reg .b64 	%rd<78>;
	// demoted variable
	.shared .align 4 .b8 _ZZN3cub18CUB_300001_SM_10006detail6reduce18DeviceReduceKernelINS2_10policy_hubIfyN4cuda3std3__44plusIfEEE10Policy1000EN6thrust24THRUST_300001_SM_1000_NS6detail15normal_iteratorINSD_10device_ptrIfEEEEyS9_fNS7_10__identityEEEvT0_PT3_T1_NS0_13GridEvenShareISN_EET2_T4_E12temp_storage[44];
	ld.param.u64 	%rd1, [_ZN3cub18CUB_300001_SM_10006detail6reduce18DeviceReduceKernelINS2_10policy_hubIfyN4cuda3std3__44plusIfEEE10Policy1000EN6thrust24THRUST_300001_SM_1000_NS6detail15normal_iteratorINSD_10device_ptrIfEEEEyS9_fNS7_10__identityEEEvT0_PT3_T1_NS0_13GridEvenShareISN_EET2_T4__param_3+32];
	ld.param.u32 	%r1, [_ZN3cub18CUB_300001_SM_10006detail6reduce18DeviceReduceKernelINS2_10policy_hubIfyN4cuda3std3__44plusIfEEE10Policy1000EN6thrust24THRUST_300001_SM_1000_NS6detail15normal_iteratorINSD_10device_ptrIfEEEEyS9_fNS7_10__identityEEEvT0_PT3_T1_NS0_13GridEvenShareISN_EET2_T4__param_3+40];
	ld.param.u64 	%rd25, [_ZN3cub18CUB_300001_SM_10006detail6reduce18DeviceReduceKernelINS2_10policy_hubIfyN4cuda3std3__44plusIfEEE10Policy1000EN6thrust24THRUST_300001_SM_1000_NS6detail15normal_iteratorINSD_10device_ptrIfEEEEyS9_fNS7_10__identityEEEvT0_PT3_T1_NS0_13GridEvenShareISN_EET2_T4__param_0];
	cvta.to.global.u64 	%rd2, %rd25;
	mov.u32 	%r2, %ctaid.x;
	shl.b32 	%r50, %r1, 12;
	cvt.s64.s32 	%rd3, %r50;
	shl.b32 	%r51, %r2, 12;
	cvt.u64.u32 	%rd4, %r51;
	sub.s64 	%rd5, %rd1, %rd4;
	setp.gt.u64 	%p1, %rd5, 4095;
	@%p1 bra 	$L__BB10_25;
	cvt.u32.u64 	%r112, %rd4;
	cvt.u32.u64 	%r3, %rd1;
	sub.s32 	%r4, %r3, %r112;
	mov.u32 	%r5, %tid.x;
	setp.ge.s32 	%p23, %r5, %r4;
	mov.f32 	%f312, 0f00000000;
	mov.u32 	%r193, %r5;
	@%p23 bra 	$L__BB10_3;
	add.s32 	%r114, %r112, %r5;
	mul.wide.u32 	%rd51, %r114, 4;
	add.s64 	%rd52, %rd2, %rd51;
	ld.global.f32 	%f312, [%rd52];
	add.s32 	%r193, %r5, 256;
$L__BB10_3:
	setp.ge.s32 	%p24, %r193, %r4;
	@%p24 bra 	$L__BB10_16;
	not.b32 	%r116, %r193;
	add.s32 	%r117, %r116, %r3;
	sub.s32 	%r118, %r117, %r112;
	shr.u32 	%r119, %r118, 8;
	add.s32 	%r8, %r119, 1;
	and.b32  	%r9, %r8, 15;
	setp.lt.u32 	%p25, %r118, 3840;
	@%p25 bra 	$L__BB10_7;
	and.b32  	%r120, %r8, 33554416;
	neg.s32 	%r191, %r120;
	mul.wide.u32 	%rd53, %r2, 16384;
	mul.wide.u32 	%rd54, %r193, 4;
	or.b64  	%rd55, %rd53, %rd54;
	add.s64 	%rd56, %rd55, %rd2;
	add.s64 	%rd72, %rd56, 8192;
$L__BB10_6:
	.pragma "nounroll";
	ld.global.f32 	%f187, [%rd72+-8192];
	add.f32 	%f188, %f312, %f187;
	ld.global.f32 	%f189, [%rd72+-7168];
	add.f32 	%f190, %f188, %f189;
	ld.global.f32 	%f191, [%rd72+-6144];
	add.f32 	%f192, %f190, %f191;
	ld.global.f32 	%f193, [%rd72+-5120];
	add.f32 	%f194, %f192, %f193;
	ld.global.f32 	%f195, [%rd72+-4096];
	add.f32 	%f196, %f194, %f195;
	ld.global.f32 	%f197, [%rd72+-3072];
	add.f32 	%f198, %f196, %f197;
	ld.global.f32 	%f199, [%rd72+-2048];
	add.f32 	%f200, %f198, %f199;
	ld.global.f32 	%f201, [%rd72+-1024];
	add.f32 	%f202, %f200, %f201;
	ld.global.f32 	%f203, [%rd72];
	add.f32 	%f204, %f202, %f203;
	ld.global.f32 	%f205, [%rd72+1024];
	add.f32 	%f206, %f204, %f205;
	ld.global.f32 	%f207, [%rd72+2048];
	add.f32 	%f208, %f206, %f207;
	ld.global.f32 	%f209, [%rd72+3072];
	add.f32 	%f210, %f208, %f209;
	ld.global.f32 	%f211, [%rd72+4096];
	add.f32 	%f212, %f210, %f211;
	ld.global.f32 	%f213, [%rd72+5120];
	add.f32 	%f214, %f212, %f213;
	ld.global.f32 	%f215, [%rd72+6144];
	add.f32 	%f216, %f214, %f215;
	ld.global.f32 	%f217, [%rd72+7168];
	add.f32 	%f312, %f216, %f217;
	add.s32 	%r193, %r193, 4096;
	add.s32 	%r191, %r191, 16;
	add.s64 	%rd72, %rd72, 16384;
	setp.ne.s32 	%p26, %r191, 0;
	@%p26 bra 	$L__BB10_6;
$L__BB10_7:
	setp.eq.s32 	%p27, %r9, 0;
	@%p27 bra 	$L__BB10_16;
	and.b32  	%r16, %r8, 7;
	setp.lt.u32 	%p28, %r9, 8;
	@%p28 bra 	$L__BB10_10;
	cvt.s64.s32 	%rd57, %r193;
	add.s64 	%rd58, %rd57, %rd4;
	shl.b64 	%rd59, %rd58, 2;
	add.s64 	%rd60, %rd2, %rd59;
	ld.global.f32 	%f219, [%rd60];
	add.f32 	%f220, %f312, %f219;
	ld.global.f32 	%f221, [%rd60+1024];
	add.f32 	%f222, %f220, %f221;
	ld.global.f32 	%f223, [%rd60+2048];
	add.f32 	%f224, %f222, %f223;
	ld.global.f32 	%f225, [%rd60+3072];
	add.f32 	%f226, %f224, %f225;
	ld.global.f32 	%f227, [%rd60+4096];
	add.f32 	%f228, %f226, %f227;
	ld.global.f32 	%f229, [%rd60+5120];
	add.f32 	%f230, %f228, %f229;
	ld.global.f32 	%f231, [%rd60+6144];
	add.f32 	%f232, %f230, %f231;
	ld.global.f32 	%f233, [%rd60+7168];
	add.f32 	%f312, %f232, %f233;
	add.s32 	%r193, %r193, 2048;
$L__BB10_10:
	setp.eq.s32 	%p29, %r16, 0;
	@%p29 bra 	$L__BB10_16;
	and.b32  	%r19, %r8, 3;
	setp.lt.u32 	%p30, %r16, 4;
	@%p30 bra 	$L__BB10_13;
	cvt.s64.s32 	%rd61, %r193;
	add.s64 	%rd62, %rd61, %rd4;
	shl.b64 	%rd63, %rd62, 2;
	add.s64 	%rd64, %rd2, %rd63;
	ld.global.f32 	%f235, [%rd64];
	add.f32 	%f236, %f312, %f235;
	ld.global.f32 	%f237, [%rd64+1024];
	add.f32 	%f238, %f236, %f237;
	ld.global.f32 	%f239, [%rd64+2048];
	add.f32 	%f240, %f238, %f239;
	ld.global.f32 	%f241, [%rd64+3072];
	add.f32 	%f312, %f240, %f241;
	add.s32 	%r193, %r193, 1024;
$L__BB10_13:
	setp.eq.s32 	%p31, %r19, 0;
	@%p31 bra 	$L__BB10_16;
	mul.wide.u32 	%rd65, %r2, 16384;
	add.s64 	%rd9, %rd2, %rd65;
	neg.s32 	%r196, %r19;
$L__BB10_15:
	.pragma "nounroll";
	mul.wide.s32 	%rd66, %r193, 4;
	add.s64 	%rd67, %rd9, %rd66;
	ld.global.f32 	%f242, [%rd67];
	add.f32 	%f312, %f312, %f242;
	add.s32 	%r193, %r193, 256;
	add.s32 	%r196, %r196, 1;
	setp.ne.s32 	%p32, %r196, 0;
	@%p32 bra 	$L__BB10_15;
$L__BB10_16:
	setp.lt.s32 	%p33, %r4, 256;
	@%p33 bra 	$L__BB10_21;
	// begin inline asm
	mov.u32 %r159, %laneid;
	// end inline asm
	mov.b32 	%r161, %f312;
	mov.b32 	%r162, 1;
	mov.b32 	%r183, 31;
	mov.b32 	%r184, -1;
	// begin inline asm
	shfl.sync.down.b32 %r160, %r161, %r162, %r183, %r184;
	// end inline asm
	setp.gt.s32 	%p49, %r159, 30;
	mov.b32 	%f277, %r160;
	add.f32 	%f278, %f312, %f277;
	selp.f32 	%f279, %f312, %f278, %p49;
	mov.b32 	%r166, %f279;
	mov.b32 	%r167, 2;
	// begin inline asm
	shfl.sync.down.b32 %r165, %r166, %r167, %r183, %r184;
	// end inline asm
	setp.gt.s32 	%p50, %r159, 29;
	mov.b32 	%f280, %r165;
	add.f32 	%f281, %f279, %f280;
	selp.f32 	%f282, %f279, %f281, %p50;
	mov.b32 	%r171, %f282;
	mov.b32 	%r172, 4;
	// begin inline asm
	shfl.sync.down.b32 %r170, %r171, %r172, %r183, %r184;
	// end inline asm
	setp.gt.s32 	%p51, %r159, 27;
	mov.b32 	%f283, %r170;
	add.f32 	%f284, %f282, %f283;
	selp.f32 	%f285, %f282, %f284, %p51;
	mov.b32 	%r176, %f285;
	mov.b32 	%r177, 8;
	// begin inline asm
	shfl.sync.down.b32 %r175, %r176, %r177, %r183, %r184;
	// end inline asm
	setp.gt.s32 	%p52, %r159, 23;
	mov.b32 	%f286, %r175;
	add.f32 	%f287, %f285, %f286;
	selp.f32 	%f288, %f285, %f287, %p52;
	mov.b32 	%r181, %f288;
	mov.b32 	%r182, 16;
	// begin inline asm
	shfl.sync.down.b32 %r180, %r181, %r182, %r183, %r184;
	// end inline asm
	setp.gt.s32 	%p53, %r159, 15;
	mov.b32 	%f289, %r180;
	add.f32 	%f16, %f288, %f289;
	selp.f32 	%f323, %f288, %f16, %p53;
	setp.ne.s32 	%p54, %r159, 0;
	@%p54 bra 	$L__BB10_19;
	shr.u32 	%r185, %r5, 3;
	and.b32  	%r186, %r185, 124;
	mov.u32 	%r187, _ZZN3cub18CUB_300001_SM_10006detail6reduce18DeviceReduceKernelINS2_10policy_hubIfyN4cuda3std3__44plusIfEEE10Policy1000EN6thrust24THRUST_300001_SM_1000_NS6detail15normal_iteratorINSD_10device_ptrIfEEEEyS9_fNS7_10__identityEEEvT0_PT3_T1_NS0_13GridEvenShareISN_EET2_T4_E12temp_storage;
	add.s32 	%r188, %r187, %r186;
	st.shared.f32 	[%r188+8], %f16;
$L__BB10_19:
	bar.sync 	0;
	setp.ne.s32 	%p55, %r5, 0;
	@%p55 bra 	$L__BB10_46;
	ld.shared.f32 	%f290, [_ZZN3cub18CUB_300001_SM_10006detail6reduce18DeviceReduceKernelINS2_10policy_hubIfyN4cuda3std3__44plusIfEEE10Policy1000EN6thrust24THRUST_300001_SM_1000_NS6detail15normal_iteratorINSD_10device_ptrIfEEEEyS9_fNS7_10__identityEEEvT0_PT3_T1_NS0_13GridEvenShareISN_EET2_T4_E12temp_storage+12];
	add.f32 	%f291, %f323, %f290;
	ld.shared.f32 	%f292, [_ZZN3cub18CUB_300001_SM_10006detail6reduce18DeviceReduceKernelINS2_10policy_hubIfyN4cuda3std3__44plusIfEEE10Policy1000EN6thrust24THRUST_300001_SM_1000_NS6detail15normal_iteratorINSD_10device_ptrIfEEEEyS9_fNS7_10__identityEEEvT0_PT3_T1_NS0_13GridEvenShareISN_EET2_T4_E12temp_storage+16];
	add.f32 	%f293, %f291, %f292;
	ld.shared.f32 	%f294, [_ZZN3cub18CUB_300001_SM_10006detail6reduce18DeviceReduceKernelINS2_10policy_hubIfyN4cuda3std3__44plusIfEEE10Policy1000EN6thrust24THRUST_300001_SM_1000_NS6detail15normal_iteratorINSD_10device_ptrIfEEEEyS9_fNS7_10__identityEEEvT0_PT3_T1_NS0_13GridEvenShareISN_EET2_T4_E12temp_storage+20];
	add.f32 	%f295, %f293, %f294;
	ld.shared.f32 	%f296, [_ZZN3cub18CUB_300001_SM_10006detail6reduce18DeviceReduceKernelINS2_10policy_hubIfyN4cuda3std3__44plusIfEEE10Policy1000EN6thrust24THRUST_300001_SM_1000_NS6detail15normal_iteratorINSD_10device_ptrIfEEEEyS9_fNS7_10__identityEEEvT0_PT3_T1_NS0_13GridEvenShareISN_EET2_T4_E12temp_storage+24];
	add.f32 	%f297, %f295, %f296;
	ld.shared.f32 	%f298, [_ZZN3cub18CUB_300001_SM_10006detail6reduce18DeviceReduceKernelINS2_10policy_hubIfyN4cuda3std3__44plusIfEEE10Policy1000EN6thrust24THRUST_300001_SM_1000_NS6detail15normal_iteratorINSD_10device_ptrIfEEEEyS9_fNS7_10__identityEEEvT0_PT3_T1_NS0_13GridEvenShareISN_EET2_T4_E12temp_storage+28];
	add.f32 	%f299, %f297, %f298;
	ld.shared.f32 	%f300, [_ZZN3cub18CUB_300001_SM_10006detail6reduce18DeviceReduceKernelINS2_10policy_hubIfyN4cuda3std3__44plusIfEEE10Policy1000EN6thrust24THRUST_300001_SM_1000_NS6detail15normal_iteratorINSD_10device_ptrIfEEEEyS9_fNS7_10__identityEEEvT0_PT3_T1_NS0_13GridEvenShareISN_EET2_T4_E12temp_storage+32];
	add.f32 	%f301, %f299, %f300;
	ld.shared.f32 	%f302, [_ZZN3cub18CUB_300001_SM_10006detail6reduce18DeviceReduceKernelINS2_10policy_hubIfyN4cuda3std3__44plusIfEEE10Policy1000EN6thrust24THRUST_300001_SM_1000_NS6detail15normal_iteratorINSD_10device_ptrIfEEEEyS9_fNS7_10__identityEEEvT0_PT3_T1_NS0_13GridEvenShareISN_EET2_T4_E12temp_storage+36];
	add.f32 	%f323, %f301, %f302;
	bra.uni 	$L__BB10_46;
$L__BB10_21:
	// begin inline asm
	mov.u32 %r121, %laneid;
	// end inline asm
	and.b32  	%r147, %r5, 992;
	add.s32 	%r148, %r147, 32;
	setp.gt.s32 	%p34, %r148, %r4;
	not.b32 	%r149, %r147;
	add.s32 	%r150, %r4, %r149;
	selp.b32 	%r145, %r150, 31, %p34;
	mov.b32 	%r123, %f312;
	mov.b32 	%r124, 1;
	mov.b32 	%r146, -1;
	// begin inline asm
	shfl.sync.down.b32 %r122, %r123, %r124, %r145, %r146;
	// end inline asm
	setp.lt.s32 	%p35, %r121, %r145;
	mov.b32 	%f243, %r122;
	add.f32 	%f244, %f312, %f243;
	selp.f32 	%f245, %f244, %f312, %p35;
	mov.b32 	%r128, %f245;
	mov.b32 	%r129, 2;
	// begin inline asm
	shfl.sync.down.b32 %r127, %r128, %r129, %r145, %r146;
	// end inline asm
	add.s32 	%r151, %r121, 2;
	setp.gt.s32 	%p36, %r151, %r145;
	mov.b32 	%f246, %r127;
	add.f32 	%f247, %f245, %f246;
	selp.f32 	%f248, %f245, %f247, %p36;
	mov.b32 	%r133, %f248;
	mov.b32 	%r134, 4;
	// begin inline asm
	shfl.sync.down.b32 %r132, %r133, %r134, %r145, %r146;
	// end inline asm
	add.s32 	%r152, %r121, 4;
	setp.gt.s32 	%p37, %r152, %r145;
	mov.b32 	%f249, %r132;
	add.f32 	%f250, %f248, %f249;
	selp.f32 	%f251, %f248, %f250, %p37;
	mov.b32 	%r138, %f251;
	mov.b32 	%r139, 8;
	// begin inline asm
	shfl.sync.down.b32 %r137, %r138, %r139, %r145, %r146;
	// end inline asm
	add.s32 	%r153, %r121, 8;
	setp.gt.s32 	%p38, %r153, %r145;
	mov.b32 	%f252, %r137;
	add.f32 	%f253, %f251, %f252;
	selp.f32 	%f254, %f251, %f253, %p38;
	mov.b32 	%r143, %f254;
	mov.b32 	%r144, 16;
	// begin inline asm
	shfl.sync.down.b32 %r142, %r143, %r144, %r145, %r146;
	// end inline asm
	add.s32 	%r154, %r121, 16;
	setp.gt.s32 	%p39, %r154, %r145;
	mov.b32 	%f255, %r142;
	add.f32 	%f256, %f254, %f255;
	selp.f32 	%f323, %f254, %f256, %p39;
	setp.ne.s32 	%p40, %r121, 0;
	@%p40 bra 	$L__BB10_23;
	shr.u32 	%r155, %r5, 3;
	and.b32  	%r156, %r155, 124;
	mov.u32 	%r157, _ZZN3cub18CUB_300001_SM_10006detail6reduce18DeviceReduceKernelINS2_10policy_hubIfyN4cuda3std3__44plusIfEEE10Policy1000EN6thrust24THRUST_300001_SM_1000_NS6detail15normal_iteratorINSD_10device_ptrIfEEEEyS9_fNS7_10__identityEEEvT0_PT3_T1_NS0_13GridEvenShareISN_EET2_T4_E12temp_storage;
	add.s32 	%r158, %r157, %r156;
	st.shared.f32 	[%r158+8], %f323;
$L__BB10_23:
	bar.sync 	0;
	setp.ne.s32 	%p41, %r5, 0;
	@%p41 bra 	$L__BB10_46;
	setp.gt.s32 	%p42, %r4, 32;
	ld.shared.f32 	%f257, [_ZZN3cub18CUB_300001_SM_10006detail6reduce18DeviceReduceKernelINS2_10policy_hubIfyN4cuda3std3__44plusIfEEE10Policy1000EN6thrust24THRUST_300001_SM_1000_NS6detail15normal_iteratorINSD_10device_ptrIfEEEEyS9_fNS7_10__identityEEEvT0_PT3_T1_NS0_13GridEvenShareISN_EET2_T4_E12temp_storage+12];
	add.f32 	%f258, %f323, %f257;
	selp.f32 	%f259, %f258, %f323, %p42;
	setp.gt.s32 	%p43, %r4, 64;
	ld.shared.f32 	%f260, [_ZZN3cub18CUB_300001_SM_10006detail6reduce18DeviceReduceKernelINS2_10policy_hubIfyN4cuda3std3__44plusIfEEE10Policy1000EN6thrust24THRUST_300001_SM_1000_NS6detail15normal_iteratorINSD_10device_ptrIfEEEEyS9_fNS7_10__identityEEEvT0_PT3_T1_NS0_13GridEvenShareISN_EET2_T4_E12temp_storage+16];
	add.f32 	%f261, %f260, %f259;
	selp.f32 	%f262, %f261, %f259, %p43;
	setp.gt.s32 	%p44, %r4, 96;
	ld.shared.f32 	%f263, [_ZZN3cub18CUB_300001_SM_10006detail6reduce18DeviceReduceKernelINS2_10policy_hubIfyN4cuda3std3__44plusIfEEE10Policy1000EN6thrust24THRUST_300001_SM_1000_NS6detail15normal_iteratorINSD_10device_ptrIfEEEEyS9_fNS7_10__identityEEEvT0_PT3_T1_NS0_13GridEvenShareISN_EET2_T4_E12temp_storage+20];
	add.f32 	%f264, %f263, %f262;
	selp.f32 	%f265, %f264, %f262, %p44;
	setp.gt.s32 	%p45, %r4, 128;
	ld.shared.f32 	%f266, [_ZZN3cub18CUB_300001_SM_10006detail6reduce18DeviceReduceKernelINS2_10policy_hubIfyN4cuda3std3__44plusIfEEE10Policy1000EN6thrust24THRUST_300001_SM_1000_NS6detail15normal_iteratorINSD_10device_ptrIfEEEEyS9_fNS7_10__identityEEEvT0_PT3_T1_NS0_13GridEvenShareISN_EET2_T4_E12temp_storage+24];
	add.f32 	%f267, %f266, %f265;
	selp.f32 	%f268, %f267, %f265, %p45;
	setp.gt.s32 	%p46, %r4, 160;
	ld.shared.f32 	%f269, [_ZZN3cub18CUB_300001_SM_10006detail6reduce18DeviceReduceKernelINS2_10policy_hubIfyN4cuda3std3__44plusIfEEE10Policy1000EN6thrust24THRUST_300001_SM_1000_NS6detail15normal_iteratorINSD_10device_ptrIfEEEEyS9_fNS7_10__identityEEEvT0_PT3_T1_NS0_13GridEvenShareISN_EET2_T4_E12temp_storage+28];
	add.f32 	%f270, %f269, %f268;
	selp.f32 	%f271, %f270, %f268, %p46;
	setp.gt.s32 	%p47, %r4, 192;
	ld.shared.f32 	%f272, [_ZZN3cub18CUB_300001_SM_10006detail6reduce18DeviceReduceKernelINS2_10policy_hubIfyN4cuda3std3__44plusIfEEE10Policy1000EN6thrust24THRUST_300001_SM_1000_NS6detail15normal_iteratorINSD_10device_ptrIfEEEEyS9_fNS7_10__identityEEEvT0_PT3_T1_NS0_13GridEvenShareISN_EET2_T4_E12temp_storage+32];
	add.f32 	%f273, %f272, %f271;
	selp.f32 	%f274, %f273, %f271, %p47;
	setp.gt.s32 	%p48, %r4, 224;
	ld.shared.f32 	%f275, [_ZZN3cub18CUB_300001_SM_10006detail6reduce18DeviceReduceKernelINS2_10policy_hubIfyN4cuda3std3__44plusIfEEE10Policy1000EN6thrust24THRUST_300001_SM_1000_NS6detail15normal_iteratorINSD_10device_ptrIfEEEEyS9_fNS7_10__identityEEEvT0_PT3_T1_NS0_13GridEvenShareISN_EET2_T4_E12temp_storage+36];
	add.f32 	%f276, %f275, %f274;
	selp.f32 	%f323, %f276, %f274, %p48;
	bra.uni 	$L__BB10_46;
$L__BB10_25:
	cvt.u32.u64 	%r52, %rd4;
	mov.u32 	%r27, %tid.x;
	add.s32 	%r53, %r27, %r52;
	mul.wide.u32 	%rd26, %r53, 4;
	add.s64 	%rd27, %rd2, %rd26;
	ld.global.f32 	%f41, [%rd27];
	ld.global.f32 	%f42, [%rd27+1024];
	ld.global.f32 	%f43, [%rd27+2048];
	ld.global.f32 	%f44, [%rd27+3072];
	ld.global.f32 	%f45, [%rd27+4096];
	ld.global.f32 	%f46, [%rd27+5120];
	ld.global.f32 	%f47, [%rd27+6144];
	ld.global.f32 	%f48, [%rd27+7168];
	ld.global.f32 	%f49, [%rd27+8192];
	ld.global.f32 	%f50, [%rd27+9216];
	ld.global.f32 	%f51, [%rd27+10240];
	ld.global.f32 	%f52, [%rd27+11264];
	ld.global.f32 	%f53, [%rd27+12288];
	ld.global.f32 	%f54, [%rd27+13312];
	ld.global.f32 	%f55, [%rd27+14336];
	ld.global.f32 	%f56, [%rd27+15360];
	add.f32 	%f57, %f41, %f42;
	add.f32 	%f58, %f43, %f44;
	add.f32 	%f59, %f45, %f46;
	add.f32 	%f60, %f47, %f48;
	add.f32 	%f61, %f49, %f50;
	add.f32 	%f62, %f51, %f52;
	add.f32 	%f63, %f53, %f54;
	add.f32 	%f64, %f55, %f56;
	add.f32 	%f65, %f57, %f58;
	add.f32 	%f66, %f59, %f60;
	add.f32 	%f67, %f61, %f62;
	add.f32 	%f68, %f63, %f64;
	add.f32 	%f69, %f65, %f66;
	add.f32 	%f70, %f67, %f68;
	add.f32 	%f322, %f69, %f70;
	setp.lt.u64 	%p2, %rd5, %rd3;
	@%p2 bra 	$L__BB10_42;
	cvt.u32.u64 	%r55, %rd3;
	cvt.u64.u32 	%rd28, %r27;
	add.s64 	%rd74, %rd4, %rd3;
	cvt.u32.u64 	%r28, %rd1;
	not.b32 	%r57, %r27;
	add.s32 	%r58, %r57, %r28;
	sub.s32 	%r59, %r58, %r55;
	sub.s32 	%r198, %r59, %r52;
	add.s64 	%rd29, %rd74, %rd28;
	shl.b64 	%rd30, %rd29, 2;
	add.s64 	%rd31, %rd30, %rd2;
	add.s64 	%rd73, %rd31, 8192;
	mov.b32 	%r199, 0;
	shl.b32 	%r60, %r1, 12;
	mov.u64 	%rd75, %rd4;
$L__BB10_27:
	cvt.s64.s32 	%rd15, %r60;
	add.s64 	%rd75, %rd75, %rd15;
	add.s64 	%rd32, %rd1, -4096;
	setp.gt.u64 	%p3, %rd75, %rd32;
	@%p3 bra 	$L__BB10_29;
	shl.b32 	%r61, %r1, 12;
	cvt.s64.s32 	%rd33, %r61;
	cvt.u64.u32 	%rd34, %r27;
	add.s64 	%rd35, %rd75, %rd34;
	shl.b64 	%rd36, %rd35, 2;
	add.s64 	%rd37, %rd2, %rd36;
	ld.global.f32 	%f71, [%rd37];
	ld.global.f32 	%f72, [%rd37+1024];
	ld.global.f32 	%f73, [%rd37+2048];
	ld.global.f32 	%f74, [%rd37+3072];
	ld.global.f32 	%f75, [%rd37+4096];
	ld.global.f32 	%f76, [%rd37+5120];
	ld.global.f32 	%f77, [%rd37+6144];
	ld.global.f32 	%f78, [%rd37+7168];
	ld.global.f32 	%f79, [%rd37+8192];
	ld.global.f32 	%f80, [%rd37+9216];
	ld.global.f32 	%f81, [%rd37+10240];
	ld.global.f32 	%f82, [%rd37+11264];
	ld.global.f32 	%f83, [%rd37+12288];
	ld.global.f32 	%f84, [%rd37+13312];
	ld.global.f32 	%f85, [%rd37+14336];
	ld.global.f32 	%f86, [%rd37+15360];
	add.f32 	%f87, %f322, %f71;
	add.f32 	%f88, %f72, %f73;
	add.f32 	%f89, %f74, %f75;
	add.f32 	%f90, %f76, %f77;
	add.f32 	%f91, %f78, %f79;
	add.f32 	%f92, %f80, %f81;
	add.f32 	%f93, %f82, %f83;
	add.f32 	%f94, %f84, %f85;
	add.f32 	%f95, %f87, %f88;
	add.f32 	%f96, %f89, %f90;
	add.f32 	%f97, %f91, %f92;
	add.f32 	%f98, %f93, %f94;
	add.f32 	%f99, %f95, %f96;
	add.f32 	%f100, %f97, %f98;
	add.f32 	%f101, %f99, %f100;
	add.f32 	%f322, %f101, %f86;
	sub.s64 	%rd38, %rd1, %rd75;
	setp.lt.u64 	%p4, %rd38, %rd33;
	add.s32 	%r199, %r199, 1;
	add.s64 	%rd74, %rd74, %rd33;
	sub.s32 	%r198, %r198, %r61;
	mul.wide.s32 	%rd39, %r61, 4;
	add.s64 	%rd73, %rd73, %rd39;
	@%p4 bra 	$L__BB10_42;
	bra.uni 	$L__BB10_27;
$L__BB10_29:
	setp.le.u64 	%p5, %rd1, %rd75;
	cvt.u32.u64 	%r62, %rd75;
	cvt.u32.u64 	%r63, %rd1;
	sub.s32 	%r64, %r63, %r62;
	setp.ge.s32 	%p6, %r27, %r64;
	or.pred  	%p7, %p5, %p6;
	@%p7 bra 	$L__BB10_42;
	cvt.u32.u64 	%r66, %rd15;
	cvt.u32.u64 	%r67, %rd4;
	not.b32 	%r68, %r27;
	add.s32 	%r69, %r68, %r28;
	add.s32 	%r70, %r66, %r67;
	sub.s32 	%r71, %r69, %r70;
	mul.lo.s32 	%r72, %r1, %r199;
	shl.b32 	%r73, %r72, 12;
	sub.s32 	%r74, %r71, %r73;
	shr.u32 	%r75, %r74, 8;
	add.s32 	%r34, %r75, 1;
	and.b32  	%r35, %r34, 15;
	setp.lt.u32 	%p8, %r74, 3840;
	mov.u32 	%r202, %r27;
	@%p8 bra 	$L__BB10_33;
	shr.u32 	%r76, %r198, 8;
	add.s32 	%r77, %r76, 1;
	and.b32  	%r78, %r77, 33554416;
	neg.s32 	%r200, %r78;
	mov.u32 	%r202, %r27;
$L__BB10_32:
	.pragma "nounroll";
	ld.global.f32 	%f103, [%rd73+-8192];
	add.f32 	%f104, %f322, %f103;
	ld.global.f32 	%f105, [%rd73+-7168];
	add.f32 	%f106, %f104, %f105;
	ld.global.f32 	%f107, [%rd73+-6144];
	add.f32 	%f108, %f106, %f107;
	ld.global.f32 	%f109, [%rd73+-5120];
	add.f32 	%f110, %f108, %f109;
	ld.global.f32 	%f111, [%rd73+-4096];
	add.f32 	%f112, %f110, %f111;
	ld.global.f32 	%f113, [%rd73+-3072];
	add.f32 	%f114, %f112, %f113;
	ld.global.f32 	%f115, [%rd73+-2048];
	add.f32 	%f116, %f114, %f115;
	ld.global.f32 	%f117, [%rd73+-1024];
	add.f32 	%f118, %f116, %f117;
	ld.global.f32 	%f119, [%rd73];
	add.f32 	%f120, %f118, %f119;
	ld.global.f32 	%f121, [%rd73+1024];
	add.f32 	%f122, %f120, %f121;
	ld.global.f32 	%f123, [%rd73+2048];
	add.f32 	%f124, %f122, %f123;
	ld.global.f32 	%f125, [%rd73+3072];
	add.f32 	%f126, %f124, %f125;
	ld.global.f32 	%f127, [%rd73+4096];
	add.f32 	%f128, %f126, %f127;
	ld.global.f32 	%f129, [%rd73+5120];
	add.f32 	%f130, %f128, %f129;
	ld.global.f32 	%f131, [%rd73+6144];
	add.f32 	%f132, %f130, %f131;
	ld.global.f32 	%f133, [%rd73+7168];
	add.f32 	%f322, %f132, %f133;
	add.s32 	%r202, %r202, 4096;
	add.s32 	%r200, %r200, 16;
	add.s64 	%rd73, %rd73, 16384;
	setp.ne.s32 	%p9, %r200, 0;
	@%p9 bra 	$L__BB10_32;
$L__BB10_33:
	setp.eq.s32 	%p10, %r35, 0;
	@%p10 bra 	$L__BB10_42;
	and.b32  	%r42, %r34, 7;
	setp.lt.u32 	%p11, %r35, 8;
	@%p11 bra 	$L__BB10_36;
	cvt.u64.u32 	%rd40, %r202;
	add.s64 	%rd41, %rd75, %rd40;
	shl.b64 	%rd42, %rd41, 2;
	add.s64 	%rd43, %rd2, %rd42;
	ld.global.f32 	%f135, [%rd43];
	add.f32 	%f136, %f322, %f135;
	ld.global.f32 	%f137, [%rd43+1024];
	add.f32 	%f138, %f136, %f137;
	ld.global.f32 	%f139, [%rd43+2048];
	add.f32 	%f140, %f138, %f139;
	ld.global.f32 	%f141, [%rd43+3072];
	add.f32 	%f142, %f140, %f141;
	ld.global.f32 	%f143, [%rd43+4096];
	add.f32 	%f144, %f142, %f143;
	ld.global.f32 	%f145, [%rd43+5120];
	add.f32 	%f146, %f144, %f145;
	ld.global.f32 	%f147, [%rd43+6144];
	add.f32 	%f148, %f146, %f147;
	ld.global.f32 	%f149, [%rd43+7168];
	add.f32 	%f322, %f148, %f149;
	add.s32 	%r202, %r202, 2048;
$L__BB10_36:
	setp.eq.s32 	%p12, %r42, 0;
	@%p12 bra 	$L__BB10_42;
	setp.lt.u32 	%p13, %r42, 4;
	@%p13 bra 	$L__BB10_39;
	cvt.u64.u32 	%rd44, %r202;
	add.s64 	%rd45, %rd75, %rd44;
	shl.b64 	%rd46, %rd45, 2;
	add.s64 	%rd47, %rd2, %rd46;
	ld.global.f32 	%f151, [%rd47];
	add.f32 	%f152, %f322, %f151;
	ld.global.f32 	%f153, [%rd47+1024];
	add.f32 	%f154, %f152, %f153;
	ld.global.f32 	%f155, [%rd47+2048];
	add.f32 	%f156, %f154, %f155;
	ld.global.f32 	%f157, [%rd47+3072];
	add.f32 	%f322, %f156, %f157;
	add.s32 	%r202, %r202, 1024;
$L__BB10_39:
	and.b32  	%r79, %r34, 3;
	setp.eq.s32 	%p14, %r79, 0;
	@%p14 bra 	$L__BB10_42;
	cvt.u64.u32 	%rd48, %r202;
	add.s64 	%rd49, %rd48, %rd74;
	shl.b64 	%rd50, %rd49, 2;
	add.s64 	%rd77, %rd2, %rd50;
	cvt.u16.u32 	%rs1, %r198;
	shr.u16 	%rs2, %rs1, 8;
	add.s16 	%rs3, %rs2, 1;
	cvt.u32.u16 	%r80, %rs3;
	and.b32  	%r81, %r80, 3;
	neg.s32 	%r205, %r81;
$L__BB10_41:
	.pragma "nounroll";
	ld.global.f32 	%f158, [%rd77];
	add.f32 	%f322, %f322, %f158;
	add.s64 	%rd77, %rd77, 1024;
	add.s32 	%r205, %r205, 1;
	setp.ne.s32 	%p15, %r205, 0;
	@%p15 bra 	$L__BB10_41;
$L__BB10_42:
	// begin inline asm
	mov.u32 %r82, %laneid;
	// end inline asm
	mov.b32 	%r84, %f322;
	mov.b32 	%r85, 1;
	mov.b32 	%r106, 31;
	mov.b32 	%r107, -1;
	// begin inline asm
	shfl.sync.down.b32 %r83, %r84, %r85, %r106, %r107;
	// end inline asm
	setp.gt.s32 	%p16, %r82, 30;
	mov.b32 	%f159, %r83;
	add.f32 	%f160, %f322, %f159;
	selp.f32 	%f161, %f322, %f160, %p16;
	mov.b32 	%r89, %f161;
	mov.b32 	%r90, 2;
	// begin inline asm
	shfl.sync.down.b32 %r88, %r89, %r90, %r106, %r107;
	// end inline asm
	setp.gt.s32 	%p17, %r82, 29;
	mov.b32 	%f162, %r88;
	add.f32 	%f163, %f161, %f162;
	selp.f32 	%f164, %f161, %f163, %p17;
	mov.b32 	%r94, %f164;
	mov.b32 	%r95, 4;
	// begin inline asm
	shfl.sync.down.b32 %r93, %r94, %r95, %r106, %r107;
	// end inline asm
	setp.gt.s32 	%p18, %r82, 27;
	mov.b32 	%f165, %r93;
	add.f32 	%f166, %f164, %f165;
	selp.f32 	%f167, %f164, %f166, %p18;
	mov.b32 	%r99, %f167;
	mov.b32 	%r100, 8;
	// begin inline asm
	shfl.sync.down.b32 %r98, %r99, %r100, %r106, %r107;
	// end inline asm
	setp.gt.s32 	%p19, %r82, 23;
	mov.b32 	%f168, %r98;
	add.f32 	%f169, %f167, %f168;
	selp.f32 	%f170, %f167, %f169, %p19;
	mov.b32 	%r104, %f170;
	mov.b32 	%r105, 16;
	// begin inline asm
	shfl.sync.down.b32 %r103, %r104, %r105, %r106, %r107;
	// end inline asm
	setp.gt.s32 	%p20, %r82, 15;
	mov.b32 	%f171, %r103;
	add.f32 	%f37, %f170, %f171;
	selp.f32 	%f323, %f170, %f37, %p20;
	setp.ne.s32 	%p21, %r82, 0;
	@%p21 bra 	$L__BB10_44;
	shr.u32 	%r108, %r27, 3;
	and.b32  	%r109, %r108, 124;
	mov.u32 	%r110, _ZZN3cub18CUB_300001_SM_10006detail6reduce18DeviceReduceKernelINS2_10policy_hubIfyN4cuda3std3__44plusIfEEE10Policy1000EN6thrust24THRUST_300001_SM_1000_NS6detail15normal_iteratorINSD_10device_ptrIfEEEEyS9_fNS7_10__identityEEEvT0_PT3_T1_NS0_13GridEvenShareISN_EET2_T4_E12temp_storage;
	add.s32 	%r111, %r110, %r109;
	st.shared.f32 	[%r111+8], %f37;
$L__BB10_44:
	bar.sync 	0;
	setp.ne.s32 	%p22, %r27, 0;
	@%p22 bra 	$L__BB10_46;
	ld.shared.f32 	%f172, [_ZZN3cub18CUB_300001_SM_10006detail6reduce18DeviceReduceKernelINS2_10policy_hubIfyN4cuda3std3__44plusIfEEE10Policy1000EN6thrust24THRUST_300001_SM_1000_NS6detail15normal_iteratorINSD_10device_ptrIfEEEEyS9_fNS7_10__identityEEEvT0_PT3_T1_NS0_13GridEvenShareISN_EET2_T4_E12temp_storage+12];
	add.f32 	%f173, %f323, %f172;
	ld.shared.f32 	%f174, [_ZZN3cub18CUB_300001_SM_10006detail6reduce18DeviceReduceKernelINS2_10policy_hubIfyN4cuda3std3__44plusIfEEE10Policy1000EN6thrust24THRUST_300001_SM_1000_NS6detail15normal_iteratorINSD_10device_ptrIfEEEEyS9_fNS7_10__identityEEEvT0_PT3_T1_NS0_13GridEvenShareISN_EET2_T4_E12temp_storage+16];
	add.f32 	%f175, %f173, %f174;
	ld.shared.f32 	%f176, [_ZZN3cub18CUB_300001_SM_10006detail6reduce18DeviceReduceKernelINS2_10policy_hubIfyN4cuda3std3__44plusIfEEE10Policy1000EN6thrust24THRUST_300001_SM_1000_NS6detail15normal_iteratorINSD_10device_ptrIfEEEEyS9_fNS7_10__identityEEEvT0_PT3_T1_NS0_13GridEvenShareISN_EET2_T4_E12temp_storage+20];
	add.f32 	%f177, %f175, %f176;
	ld.shared.f32 	%f178, [_ZZN3cub18CUB_300001_SM_10006detail6reduce18DeviceReduceKernelINS2_10policy_hubIfyN4cuda3std3__44plusIfEEE10Policy1000EN6thrust24THRUST_300001_SM_1000_NS6detail15normal_iteratorINSD_10device_ptrIfEEEEyS9_fNS7_10__identityEEEvT0_PT3_T1_NS0_13GridEvenShareISN_EET2_T4_E12temp_storage+24];
	add.f32 	%f179, %f177, %f178;
	ld.shared.f32 	%f180, [_ZZN3cub18CUB_300001_SM_10006detail6reduce18DeviceReduceKernelINS2_10policy_hubIfyN4cuda3std3__44plusIfEEE10Policy1000EN6thrust24THRUST_300001_SM_1000_NS6detail15normal_iteratorINSD_10device_ptrIfEEEEyS9_fNS7_10__identityEEEvT0_PT3_T1_NS0_13GridEvenShareISN_EET2_T4_E12temp_storage+28];
	add.f32 	%f181, %f179, %f180;
	ld.shared.f32 	%f182, [_ZZN3cub18CUB_300001_SM_10006detail6reduce18DeviceReduceKernelINS2_10policy_hubIfyN4cuda3std3__44plusIfEEE10Policy1000EN6thrust24THRUST_300001_SM_1000_NS6detail15normal_iteratorINSD_10device_ptrIfEEEEyS9_fNS7_10__identityEEEvT0_PT3_T1_NS0_13GridEvenShareISN_EET2_T4_E12temp_storage+32];
	add.f32 	%f183, %f181, %f182;
	ld.shared.f32 	%f184, [_ZZN3cub18CUB_300001_SM_10006detail6reduce18DeviceReduceKernelINS2_10policy_hubIfyN4cuda3std3__44plusIfEEE10Policy1000EN6thrust24THRUST_300001_SM_1000_NS6detail15normal_iteratorINSD_10device_ptrIfEEEEyS9_fNS7_10__identityEEEvT0_PT3_T1_NS0_13GridEvenShareISN_EET2_T4_E12temp_storage+36];
	add.f32 	%f323, %f183, %f184;
$L__BB10_46:
	mov.u32 	%r189, %tid.x;
	setp.ne.s32 	%p56, %r189, 0;
	@%p56 bra 	$L__BB10_48;
	ld.param.u64 	%rd71, [_ZN3cub18CUB_300001_SM_10006detail6reduce18DeviceReduceKernelINS2_10policy_hubIfyN4cuda3std3__44plusIfEEE10Policy1000EN6thrust24THRUST_300001_SM_1000_NS6detail15normal_iteratorINSD_10device_ptrIfEEEEyS9_fNS7_10__identityEEEvT0_PT3_T1_NS0_13GridEvenShareISN_EET2_T4__param_1];
	cvta.to.global.u64 	%rd68, %rd71;
	mul.wide.u32 	%rd69, %r2, 4;
	add.s64 	%rd70, %rd68, %rd69;
	st.global.f32 	[%rd70], %f323;
$L__BB10_48:
	ret;

}
	// .globl	_ZN3cub18CUB_300001_SM_10006detail6reduce28DeviceReduceSingleTileKernelINS2_10policy_hubIfyN4cuda3std3__44plusIfEEE10Policy1000EPfSC_iS9_ffNS7_10__identityEEEvT0_T1_T2_T3_T4_T6_
.visible .entry _ZN3cub18CUB_300001_SM_10006detail6reduce28DeviceReduceSingleTileKernelINS2_10policy_hubIfyN4cuda3std3__44plusIfEEE10Policy1000EPfSC_iS9_ffNS7_10__identityEEEvT0_T1_T2_T3_T4_T6_(
	.param .u64 .ptr .align 1 _ZN3cub18CUB_300001_SM_10006detail6reduce28DeviceReduceSingleTileKernelINS2_10policy_hubIfyN4cuda3std3__44plusIfEEE10Policy1000EPfSC_iS9_ffNS7_10__identityEEEvT0_T1_T2_T3_T4_T6__param_0,
	.param .u64 .ptr .align 1 _ZN3cub18CUB_300001_SM_10006detail6reduce28DeviceReduceSingleTileKernelINS2_10policy_hubIfyN4cuda3std3__44plusIfEEE10Policy1000EPfSC_iS9_ffNS7_10__identityEEEvT0_T1_T2_T3_T4_T6__param_1,
	.param .u32 _ZN3cub18CUB_300001_SM_10006detail6reduce28DeviceReduceSingleTileKernelINS2_10policy_hubIfyN4cuda3std3__44plusIfEEE10Policy1000EPfSC_iS9_ffNS7_10__identityEEEvT0_T1_T2_T3_T4_T6__param_2,
	.param .align 1 .b8 _ZN3cub18CUB_300001_SM_10006detail6reduce28DeviceReduceSingleTileKernelINS2_10policy_hubIfyN4cuda3std3__44plusIfEEE10Policy1000EPfSC_iS9_ffNS7_10__identityEEEvT0_T1_T2_T3_T4_T6__param_3[1],
	.param .f32 _ZN3cub18CUB_300001_SM_10006detail6reduce28DeviceReduceSingleTileKernelINS2_10policy_hubIfyN4cuda3std3__44plusIfEEE10Policy1000EPfSC_iS9_ffNS7_10__identityEEEvT0_T1_T2_T3_T4_T6__param_4,
	.param .align 1 .b8 _ZN3cub18CUB_300001_SM_10006detail6reduce28DeviceReduceSingleTileKernelINS2_10policy_hubIfyN4cuda3std3__44plusIfEEE10Policy1000EPfSC_iS9_ffNS7_10__identityEEEvT0_T1_T2_T3_T4_T6__param_5[1]
)
.maxntid 256
.minnctapersm 1
{
	.reg .pred 	%p<97>;
	.reg .b32 	%r<407>;
	.reg .b32 	%f<419>;
	.reg .b64 	%rd<125>;
	// demoted variable
	.shared .align 4 .b8 _ZZN3cub18CUB_300001_SM_10006detail6reduce28DeviceReduceSingleTileKernelINS2_10policy_hubIfyN4cuda3std3__44plusIfEEE10Policy1000EPfSC_iS9_ffNS7_10__identityEEEvT0_T1_T2_T3_T4_T6_E12temp_storage[44];
	ld.param.u64 	%rd16, [_ZN3cub18CUB_300001_SM_10006detail6reduce28DeviceReduceSingleTileKernelINS2_10policy_hubIfyN4cuda3std3__44plusIfEEE10Policy1000EPfSC_iS9_ffNS7_10__identityEEEvT0_T1_T2_T3_T4_T6__param_0];
	ld.param.u64 	%rd17, [_ZN3cub18CUB_300001_SM_10006detail6reduce28DeviceReduceSingleTileKernelINS2_10policy_hubIfyN4cuda3std3__44plusIfEEE10Policy1000EPfSC_iS9_ffNS7_10__identityEEEvT0_T1_T2_T3_T4_T6__param_1];
	ld.param.u32 	%r67, [_ZN3cub18CUB_300001_SM_10006detail6reduce28DeviceReduceSingleTileKernelINS2_10policy_hubIfyN4cuda3std3__44plusIfEEE10Policy1000EPfSC_iS9_ffNS7_10__identityEEEvT0_T1_T2_T3_T4_T6__param_2];
	ld.param.f32 	%f58, [_ZN3cub18CUB_300001_SM_10006detail6reduce28DeviceReduceSingleTileKernelINS2_10policy_hubIfyN4cuda3std3__44plusIfEEE10Policy1000EPfSC_iS9_ffNS7_10__identityEEEvT0_T1_T2_T3_T4_T6__param_4];
	cvta.to.global.u64 	%rd1, %rd17;
	setp.ne.s32 	%p1, %r67, 0;
	@%p1 bra 	$L__BB11_3;
	mov.u32 	%r380, %tid.x;
	setp.ne.s32 	%p96, %r380, 0;
	@%p96 bra 	$L__BB11_74;
	st.global.f32 	[%rd1], %f58;
	bra.uni 	$L__BB11_74;
$L__BB11_3:
	and.b64  	%rd18, %rd16, 15;
	setp.ne.s64 	%p2, %rd18, 0;
	@%p2 bra 	$L__BB11_38;
	setp.gt.s32 	%p49, %r67, 4095;
	@%p49 bra 	$L__BB11_22;
	mov.u32 	%r1, %tid.x;
	setp.ge.s32 	%p66, %r1, %r67;
	mov.f32 	%f397, 0f00000000;
	mov.u32 	%r384, %r1;
	@%p66 bra 	$L__BB11_7;
	mul.wide.u32 	%rd113, %r1, 4;
	add.s64 	%rd112, %rd16, %rd113;
	// begin inline asm
	ld.global.nc.u32 %r300, [%rd112];
	// end inline asm
	mov.b32 	%f397, %r300;
	add.s32 	%r384, %r1, 256;
$L__BB11_7:
	setp.ge.s32 	%p67, %r384, %r67;
	@%p67 bra 	$L__BB11_13;
	not.b32 	%r301, %r384;
	add.s32 	%r4, %r67, %r301;
	and.b32  	%r302, %r4, 768;
	setp.eq.s32 	%p68, %r302, 768;
	@%p68 bra 	$L__BB11_11;
	mul.wide.u32 	%rd114, %r384, 4;
	add.s64 	%rd121, %rd16, %rd114;
	shr.u32 	%r303, %r4, 8;
	add.s32 	%r304, %r303, 1;
	and.b32  	%r305, %r304, 3;
	neg.s32 	%r382, %r305;
$L__BB11_10:
	.pragma "nounroll";
	// begin inline asm
	ld.global.nc.u32 %r306, [%rd121];
	// end inline asm
	mov.b32 	%f323, %r306;
	add.f32 	%f397, %f397, %f323;
	add.s32 	%r384, %r384, 256;
	add.s64 	%rd121, %rd121, 1024;
	add.s32 	%r382, %r382, 1;
	setp.ne.s32 	%p69, %r382, 0;
	@%p69 bra 	$L__BB11_10;
$L__BB11_11:
	setp.lt.u32 	%p70, %r4, 768;
	@%p70 bra 	$L__BB11_13;
$L__BB11_12:
	mul.wide.s32 	%rd120, %r384, 4;
	add.s64 	%rd116, %rd16, %rd120;
	// begin inline asm
	ld.global.nc.u32 %r307, [%rd116];
	// end inline asm
	mov.b32 	%f324, %r307;
	add.f32 	%f325, %f397, %f324;
	add.s64 	%rd117, %rd116, 1024;
	// begin inline asm
	ld.global.nc.u32 %r308, [%rd117];
	// end inline asm
	mov.b32 	%f326, %r308;
	add.f32 	%f327, %f325, %f326;
	add.s64 	%rd118, %rd116, 2048;
	// begin inline asm
	ld.global.nc.u32 %r309, [%rd118];
	// end inline asm
	mov.b32 	%f328, %r309;
	add.f32 	%f329, %f327, %f328;
	add.s64 	%rd119, %rd116, 3072;
	// begin inline asm
	ld.global.nc.u32 %r310, [%rd119];
	// end inline asm
	mov.b32 	%f330, %r310;
	add.f32 	%f397, %f329, %f330;
	add.s32 	%r384, %r384, 1024;
	setp.lt.s32 	%p71, %r384, %r67;
	@%p71 bra 	$L__BB11_12;
$L__BB11_13:
	setp.lt.s32 	%p72, %r67, 256;
	@%p72 bra 	$L__BB11_18;
	// begin inline asm
	mov.u32 %r349, %laneid;
	// end inline asm
	mov.b32 	%r351, %f397;
	mov.b32 	%r352, 1;
	mov.b32 	%r373, 31;
	mov.b32 	%r374, -1;
	// begin inline asm
	shfl.sync.down.b32 %r350, %r351, %r352, %r373, %r374;
	// end inline asm
	setp.gt.s32 	%p88, %r349, 30;
	mov.b32 	%f365, %r350;
	add.f32 	%f366, %f397, %f365;
	selp.f32 	%f367, %f397, %f366, %p88;
	mov.b32 	%r356, %f367;
	mov.b32 	%r357, 2;
	// begin inline asm
	shfl.sync.down.b32 %r355, %r356, %r357, %r373, %r374;
	// end inline asm
	setp.gt.s32 	%p89, %r349, 29;
	mov.b32 	%f368, %r355;
	add.f32 	%f369, %f367, %f368;
	selp.f32 	%f370, %f367, %f369, %p89;
	mov.b32 	%r361, %f370;
	mov.b32 	%r362, 4;
	// begin inline asm
	shfl.sync.down.b32 %r360, %r361, %r362, %r373, %r374;
	// end inline asm
	setp.gt.s32 	%p90, %r349, 27;
	mov.b32 	%f371, %r360;
	add.f32 	%f372, %f370, %f371;
	selp.f32 	%f373, %f370, %f372, %p90;
	mov.b32 	%r366, %f373;
	mov.b32 	%r367, 8;
	// begin inline asm
	shfl.sync.down.b32 %r365, %r366, %r367, %r373, %r374;
	// end inline asm
	setp.gt.s32 	%p91, %r349, 23;
	mov.b32 	%f374, %r365;
	add.f32 	%f375, %f373, %f374;
	selp.f32 	%f376, %f373, %f375, %p91;
	mov.b32 	%r371, %f376;
	mov.b32 	%r372, 16;
	// begin inline asm
	shfl.sync.down.b32 %r370, %r371, %r372, %r373, %r374;
	// end inline asm
	setp.gt.s32 	%p92, %r349, 15;
	mov.b32 	%f377, %r370;
	add.f32 	%f10, %f376, %f377;
	selp.f32 	%f418, %f376, %f10, %p92;
	setp.ne.s32 	%p93, %r349, 0;
	@%p93 bra 	$L__BB11_16;
	shr.u32 	%r375, %r1, 3;
	and.b32  	%r376, %r375, 124;
	mov.u32 	%r377, _ZZN3cub18CUB_300001_SM_10006detail6reduce28DeviceReduceSingleTileKernelINS2_10policy_hubIfyN4cuda3std3__44plusIfEEE10Policy1000EPfSC_iS9_ffNS7_10__identityEEEvT0_T1_T2_T3_T4_T6_E12temp_storage;
	add.s32 	%r378, %r377, %r376;
	st.shared.f32 	[%r378+8], %f10;
$L__BB11_16:
	bar.sync 	0;
	setp.ne.s32 	%p94, %r1, 0;
	@%p94 bra 	$L__BB11_72;
	ld.shared.f32 	%f378, [_ZZN3cub18CUB_300001_SM_10006detail6reduce28DeviceReduceSingleTileKernelINS2_10policy_hubIfyN4cuda3std3__44plusIfEEE10Policy1000EPfSC_iS9_ffNS7_10__identityEEEvT0_T1_T2_T3_T4_T6_E12temp_storage+12];
	add.f32 	%f379, %f418, %f378;
	ld.shared.f32 	%f380, [_ZZN3cub18CUB_300001_SM_10006detail6reduce28DeviceReduceSingleTileKernelINS2_10policy_hubIfyN4cuda3std3__44plusIfEEE10Policy1000EPfSC_iS9_ffNS7_10__identityEEEvT0_T1_T2_T3_T4_T6_E12temp_storage+16];
	add.f32 	%f381, %f379, %f380;
	ld.shared.f32 	%f382, [_ZZN3cub18CUB_300001_SM_10006detail6reduce28DeviceReduceSingleTileKernelINS2_10policy_hubIfyN4cuda3std3__44plusIfEEE10Policy1000EPfSC_iS9_ffNS7_10__identityEEEvT0_T1_T2_T3_T4_T6_E12temp_storage+20];
	add.f32 	%f383, %f381, %f382;
	ld.shared.f32 	%f384, [_ZZN3cub18CUB_300001_SM_10006detail6reduce28DeviceReduceSingleTileKernelINS2_10policy_hubIfyN4cuda3std3__44plusIfEEE10Policy1000EPfSC_iS9_ffNS7_10__identityEEEvT0_T1_T2_T3_T4_T6_E12temp_storage+24];
	add.f32 	%f385, %f383, %f384;
	ld.shared.f32 	%f386, [_ZZN3cub18CUB_300001_SM_10006detail6reduce28DeviceReduceSingleTileKernelINS2_10policy_hubIfyN4cuda3std3__44plusIfEEE10Policy1000EPfSC_iS9_ffNS7_10__identityEEEvT0_T1_T2_T3_T4_T6_E12temp_storage+28];
	add.f32 	%f387, %f385, %f386;
	ld.shared.f32 	%f388, [_ZZN3cub18CUB_300001_SM_10006detail6reduce28DeviceReduceSingleTileKernelINS2_10policy_hubIfyN4cuda3std3__44plusIfEEE10Policy1000EPfSC_iS9_ffNS7_10__identityEEEvT0_T1_T2_T3_T4_T6_E12temp_storage+32];
	add.f32 	%f389, %f387, %f388;
	ld.shared.f32 	%f390, [_ZZN3cub18CUB_300001_SM_10006detail6reduce28DeviceReduceSingleTileKernelINS2_10policy_hubIfyN4cuda3std3__44plusIfEEE10Policy1000EPfSC_iS9_ffNS7_10__identityEEEvT0_T1_T2_T3_T4_T6_E12temp_storage+36];
	add.f32 	%f418, %f389, %f390;
	bra.uni 	$L__BB11_72;
$L__BB11_18:
	// begin inline asm
	mov.u32 %r311, %laneid;
	// end inline asm
	and.b32  	%r337, %r1, 992;
	add.s32 	%r338, %r337, 32;
	setp.gt.s32 	%p73, %r338, %r67;
	not.b32 	%r339, %r337;
	add.s32 	%r340, %r67, %r339;
	selp.b32 	%r335, %r340, 31, %p73;
	mov.b32 	%r313, %f397;
	mov.b32 	%r314, 1;
	mov.b32 	%r336, -1;
	// begin inline asm
	shfl.sync.down.b32 %r312, %r313, %r314, %r335, %r336;
	// end inline asm
	setp.lt.s32 	%p74, %r311, %r335;
	mov.b32 	%f331, %r312;
	add.f32 	%f332, %f397, %f331;
	selp.f32 	%f333, %f332, %f397, %p74;
	mov.b32 	%r318, %f333;
	mov.b32 	%r319, 2;
	// begin inline asm
	shfl.sync.down.b32 %r317, %r318, %r319, %r335, %r336;
	// end inline asm
	add.s32 	%r341, %r311, 2;
	setp.gt.s32 	%p75, %r341, %r335;
	mov.b32 	%f334, %r317;
	add.f32 	%f335, %f333, %f334;
	selp.f32 	%f336, %f333, %f335, %p75;
	mov.b32 	%r323, %f336;
	mov.b32 	%r324, 4;
	// begin inline asm
	shfl.sync.down.b32 %r322, %r323, %r324, %r335, %r336;
	// end inline asm
	add.s32 	%r342, %r311, 4;
	setp.gt.s32 	%p76, %r342, %r335;
	mov.b32 	%f337, %r322;
	add.f32 	%f338, %f336, %f337;
	selp.f32 	%f339, %f336, %f338, %p76;
	mov.b32 	%r328, %f339;
	mov.b32 	%r329, 8;
	// begin inline asm
	shfl.sync.down.b32 %r327, %r328, %r329, %r335, %r336;
	// end inline asm
	add.s32 	%r343, %r311, 8;
	setp.gt.s32 	%p77, %r343, %r335;
	mov.b32 	%f340, %r327;
	add.f32 	%f341, %f339, %f340;
	selp.f32 	%f342, %f339, %f341, %p77;
	mov.b32 	%r333, %f342;
	mov.b32 	%r334, 16;
	// begin inline asm
	shfl.sync.down.b32 %r332, %r333, %r334, %r335, %r336;
	// end inline asm
	add.s32 	%r344, %r311, 16;
	setp.gt.s32 	%p78, %r344, %r335;
	mov.b32 	%f343, %r332;
	add.f32 	%f344, %f342, %f343;
	selp.f32 	%f418, %f342, %f344, %p78;
	setp.ne.s32 	%p79, %r311, 0;
	@%p79 bra 	$L__BB11_20;
	shr.u32 	%r345, %r1, 3;
	and.b32  	%r346, %r345, 124;
	mov.u32 	%r347, _ZZN3cub18CUB_300001_SM_10006detail6reduce28DeviceReduceSingleTileKernelINS2_10policy_hubIfyN4cuda3std3__44plusIfEEE10Policy1000EPfSC_iS9_ffNS7_10__identityEEEvT0_T1_T2_T3_T4_T6_E12temp_storage;
	add.s32 	%r348, %r347, %r346;
	st.shared.f32 	[%r348+8], %f418;
$L__BB11_20:
	bar.sync 	0;
	setp.ne.s32 	%p80, %r1, 0;
	@%p80 bra 	$L__BB11_72;
	setp.gt.s32 	%p81, %r67, 32;
	ld.shared.f32 	%f345, [_ZZN3cub18CUB_300001_SM_10006detail6reduce28DeviceReduceSingleTileKernelINS2_10policy_hubIfyN4cuda3std3__44plusIfEEE10Policy1000EPfSC_iS9_ffNS7_10__identityEEEvT0_T1_T2_T3_T4_T6_E12temp_storage+12];
	add.f32 	%f346, %f418, %f345;
	selp.f32 	%f347, %f346, %f418, %p81;
	setp.gt.s32 	%p82, %r67, 64;
	ld.shared.f32 	%f348, [_ZZN3cub18CUB_300001_SM_10006detail6reduce28DeviceReduceSingleTileKernelINS2_10policy_hubIfyN4cuda3std3__44plusIfEEE10Policy1000EPfSC_iS9_ffNS7_10__identityEEEvT0_T1_T2_T3_T4_T6_E12temp_storage+16];
	add.f32 	%f349, %f348, %f347;
	selp.f32 	%f350, %f349, %f347, %p82;
	setp.gt.s32 	%p83, %r67, 96;
	ld.shared.f32 	%f351, [_ZZN3cub18CUB_300001_SM_10006detail6reduce28DeviceReduceSingleTileKernelINS2_10policy_hubIfyN4cuda3std3__44plusIfEEE10Policy1000EPfSC_iS9_ffNS7_10__identityEEEvT0_T1_T2_T3_T4_T6_E12temp_storage+20];
	add.f32 	%f352, %f351, %f350;
	selp.f32 	%f353, %f352, %f350, %p83;
	setp.gt.s32 	%p84, %r67, 128;
	ld.shared.f32 	%f354, [_ZZN3cub18CUB_300001_SM_10006detail6reduce28DeviceReduceSingleTileKernelINS2_10policy_hubIfyN4cuda3std3__44plusIfEEE10Policy1000EPfSC_iS9_ffNS7_10__identityEEEvT0_T1_T2_T3_T4_T6_E12temp_storage+24];
	add.f32 	%f355, %f354, %f353;
	selp.f32 	%f356, %f355, %f353, %p84;
	setp.gt.s32 	%p85, %r67, 160;
	ld.shared.f32 	%f357, [_ZZN3cub18CUB_300001_SM_10006detail6reduce28DeviceReduceSingleTileKernelINS2_10policy_hubIfyN4cuda3std3__44plusIfEEE10Policy1000EPfSC_iS9_ffNS7_10__identityEEEvT0_T1_T2_T3_T4_T6_E12temp_storage+28];
	add.f32 	%f358, %f357, %f356;
	selp.f32 	%f359, %f358, %f356, %p85;
	setp.gt.s32 	%p86, %r67, 192;
	ld.shared.f32 	%f360, [_ZZN3cub18CUB_300001_SM_10006detail6reduce28DeviceReduceSingleTileKernelINS2_10policy_hubIfyN4cuda3std3__44plusIfEEE10Policy1000EPfSC_iS9_ffNS7_10__identityEEEvT0_T1_T2_T3_T4_T6_E12temp_storage+32];
	add.f32 	%f361, %f360, %f359;
	selp.f32 	%f362, %f361, %f359, %p86;
	setp.gt.s32 	%p87, %r67, 224;
	ld.shared.f32 	%f363, [_ZZN3cub18CUB_300001_SM_10006detail6reduce28DeviceReduceSingleTileKernelINS2_10policy_hubIfyN4cuda3std3__44plusIfEEE10Policy1000EPfSC_iS9_ffNS7_10__identityEEEvT0_T1_T2_T3_T4_T6_E12temp_storage+36];
	add.f32 	%f364, %f363, %f362;
	selp.f32 	%f418, %f364, %f362, %p87;
	bra.uni 	$L__BB11_72;
$L__BB11_22:
	mov.u32 	%r13, %tid.x;
	shl.b32 	%r224, %r13, 2;
	mul.wide.u32 	%rd86, %r224, 4;
	add.s64 	%rd76, %rd16, %rd86;
	// begin inline asm
	ld.global.nc.v2.u64 {%rd74, %rd75}, [%rd76];
	// end inline asm
	mov.b64 	{%r225, %r226}, %rd75;
	mov.b64 	{%r227, %r228}, %rd74;
	mov.b32 	%f225, %r228;
	mov.b32 	%f226, %r227;
	mov.b32 	%f227, %r226;
	mov.b32 	%f228, %r225;
	add.s64 	%rd79, %rd76, 4096;
	// begin inline asm
	ld.global.nc.v2.u64 {%rd77, %rd78}, [%rd79];
	// end inline asm
	mov.b64 	{%r229, %r230}, %rd78;
	mov.b64 	{%r231, %r232}, %rd77;
	mov.b32 	%f229, %r232;
	mov.b32 	%f230, %r231;
	mov.b32 	%f231, %r230;
	mov.b32 	%f232, %r229;
	add.s64 	%rd82, %rd76, 8192;
	// begin inline asm
	ld.global.nc.v2.u64 {%rd80, %rd81}, [%rd82];
	// end inline asm
	mov.b64 	{%r233, %r234}, %rd81;
	mov.b64 	{%r235, %r236}, %rd80;
	mov.b32 	%f233, %r236;
	mov.b32 	%f234, %r235;
	mov.b32 	%f235, %r234;
	mov.b32 	%f236, %r233;
	add.s64 	%rd85, %rd76, 12288;
	// begin inline asm
	ld.global.nc.v2.u64 {%rd83, %rd84}, [%rd85];
	// end inline asm
	mov.b64 	{%r237, %r238}, %rd84;
	mov.b64 	{%r239, %r240}, %rd83;
	mov.b32 	%f237, %r240;
	mov.b32 	%f238, %r239;
	mov.b32 	%f239, %r238;
	mov.b32 	%f240, %r237;
	add.f32 	%f241, %f226, %f225;
	add.f32 	%f242, %f228, %f227;
	add.f32 	%f243, %f230, %f229;
	add.f32 	%f244, %f232, %f231;
	add.f32 	%f245, %f234, %f233;
	add.f32 	%f246, %f236, %f235;
	add.f32 	%f247, %f238, %f237;
	add.f32 	%f248, %f240, %f239;
	add.f32 	%f249, %f241, %f242;
	add.f32 	%f250, %f243, %f244;
	add.f32 	%f251, %f245, %f246;
	add.f32 	%f252, %f247, %f248;
	add.f32 	%f253, %f249, %f250;
	add.f32 	%f254, %f251, %f252;
	add.f32 	%f404, %f253, %f254;
	setp.lt.u32 	%p50, %r67, 8192;
	mov.b32 	%r387, 4096;
	@%p50 bra 	$L__BB11_26;
	add.s32 	%r14, %r67, -4096;
	mov.b32 	%r387, 4096;
$L__BB11_24:
	mul.wide.s32 	%rd99, %r387, 4;
	add.s64 	%rd89, %rd76, %rd99;
	// begin inline asm
	ld.global.nc.v2.u64 {%rd87, %rd88}, [%rd89];
	// end inline asm
	mov.b64 	{%r242, %r243}, %rd88;
	mov.b64 	{%r244, %r245}, %rd87;
	mov.b32 	%f255, %r245;
	mov.b32 	%f256, %r244;
	mov.b32 	%f257, %r243;
	mov.b32 	%f258, %r242;
	add.s64 	%rd92, %rd89, 4096;
	// begin inline asm
	ld.global.nc.v2.u64 {%rd90, %rd91}, [%rd92];
	// end inline asm
	mov.b64 	{%r246, %r247}, %rd91;
	mov.b64 	{%r248, %r249}, %rd90;
	mov.b32 	%f259, %r249;
	mov.b32 	%f260, %r248;
	mov.b32 	%f261, %r247;
	mov.b32 	%f262, %r246;
	add.s64 	%rd95, %rd89, 8192;
	// begin inline asm
	ld.global.nc.v2.u64 {%rd93, %rd94}, [%rd95];
	// end inline asm
	mov.b64 	{%r250, %r251}, %rd94;
	mov.b64 	{%r252, %r253}, %rd93;
	mov.b32 	%f263, %r253;
	mov.b32 	%f264, %r252;
	mov.b32 	%f265, %r251;
	mov.b32 	%f266, %r250;
	add.s64 	%rd98, %rd89, 12288;
	// begin inline asm
	ld.global.nc.v2.u64 {%rd96, %rd97}, [%rd98];
	// end inline asm
	mov.b64 	{%r254, %r255}, %rd97;
	mov.b64 	{%r256, %r257}, %rd96;
	mov.b32 	%f267, %r257;
	mov.b32 	%f268, %r256;
	mov.b32 	%f269, %r255;
	mov.b32 	%f270, %r254;
	add.f32 	%f271, %f404, %f256;
	add.f32 	%f272, %f255, %f258;
	add.f32 	%f273, %f257, %f260;
	add.f32 	%f274, %f259, %f262;
	add.f32 	%f275, %f261, %f264;
	add.f32 	%f276, %f263, %f266;
	add.f32 	%f277, %f265, %f268;
	add.f32 	%f278, %f267, %f270;
	add.f32 	%f279, %f271, %f272;
	add.f32 	%f280, %f273, %f274;
	add.f32 	%f281, %f275, %f276;
	add.f32 	%f282, %f277, %f278;
	add.f32 	%f283, %f279, %f280;
	add.f32 	%f284, %f281, %f282;
	add.f32 	%f285, %f283, %f284;
	add.f32 	%f404, %f285, %f269;
	sub.s32 	%r258, %r67, %r387;
	setp.lt.s32 	%p51, %r258, 4096;
	@%p51 bra 	$L__BB11_34;
	add.s32 	%r387, %r387, 4096;
	setp.le.s32 	%p52, %r387, %r14;
	@%p52 bra 	$L__BB11_24;
$L__BB11_26:
	setp.le.s32 	%p53, %r67, %r387;
	@%p53 bra 	$L__BB11_34;
	sub.s32 	%r18, %r67, %r387;
	setp.ge.s32 	%p54, %r13, %r18;
	@%p54 bra 	$L__BB11_34;
	not.b32 	%r259, %r13;
	add.s32 	%r260, %r67, %r259;
	sub.s32 	%r19, %r260, %r387;
	and.b32  	%r261, %r19, 768;
	setp.eq.s32 	%p55, %r261, 768;
	mov.u32 	%r391, %r13;
	@%p55 bra 	$L__BB11_31;
	add.s32 	%r389, %r13, %r387;
	shr.u32 	%r262, %r19, 8;
	add.s32 	%r263, %r262, 1;
	and.b32  	%r264, %r263, 3;
	neg.s32 	%r388, %r264;
	mov.u32 	%r391, %r13;
$L__BB11_30:
	.pragma "nounroll";
	mul.wide.u32 	%rd101, %r389, 4;
	add.s64 	%rd100, %rd16, %rd101;
	// begin inline asm
	ld.global.nc.u32 %r265, [%rd100];
	// end inline asm
	mov.b32 	%f287, %r265;
	add.f32 	%f404, %f404, %f287;
	add.s32 	%r391, %r391, 256;
	add.s32 	%r389, %r389, 256;
	add.s32 	%r388, %r388, 1;
	setp.ne.s32 	%p56, %r388, 0;
	@%p56 bra 	$L__BB11_30;
$L__BB11_31:
	setp.lt.u32 	%p57, %r19, 768;
	@%p57 bra 	$L__BB11_34;
	cvt.u64.u32 	%rd102, %r391;
	cvt.u64.u32 	%rd103, %r387;
	add.s64 	%rd104, %rd102, %rd103;
	shl.b64 	%rd105, %rd104, 2;
	add.s64 	%rd106, %rd105, %rd16;
	add.s64 	%rd122, %rd106, 2048;
	add.s32 	%r392, %r391, %r387;
$L__BB11_33:
	mul.wide.u32 	%rd111, %r392, 4;
	add.s64 	%rd107, %rd16, %rd111;
	// begin inline asm
	ld.global.nc.u32 %r266, [%rd107];
	// end inline asm
	mov.b32 	%f288, %r266;
	add.f32 	%f289, %f404, %f288;
	add.s64 	%rd108, %rd122, -1024;
	// begin inline asm
	ld.global.nc.u32 %r267, [%rd108];
	// end inline asm
	mov.b32 	%f290, %r267;
	add.f32 	%f291, %f289, %f290;
	// begin inline asm
	ld.global.nc.u32 %r268, [%rd122];
	// end inline asm
	mov.b32 	%f292, %r268;
	add.f32 	%f293, %f291, %f292;
	add.s64 	%rd110, %rd122, 1024;
	// begin inline asm
	ld.global.nc.u32 %r269, [%rd110];
	// end inline asm
	mov.b32 	%f294, %r269;
	add.f32 	%f404, %f293, %f294;
	add.s32 	%r391, %r391, 1024;
	add.s64 	%rd122, %rd122, 4096;
	add.s32 	%r392, %r392, 1024;
	setp.lt.s32 	%p58, %r391, %r18;
	@%p58 bra 	$L__BB11_33;
$L__BB11_34:
	// begin inline asm
	mov.u32 %r270, %laneid;
	// end inline asm
	mov.b32 	%r272, %f404;
	mov.b32 	%r273, 1;
	mov.b32 	%r294, 31;
	mov.b32 	%r295, -1;
	// begin inline asm
	shfl.sync.down.b32 %r271, %r272, %r273, %r294, %r295;
	// end inline asm
	setp.gt.s32 	%p59, %r270, 30;
	mov.b32 	%f295, %r271;
	add.f32 	%f296, %f404, %f295;
	selp.f32 	%f297, %f404, %f296, %p59;
	mov.b32 	%r277, %f297;
	mov.b32 	%r278, 2;
	// begin inline asm
	shfl.sync.down.b32 %r276, %r277, %r278, %r294, %r295;
	// end inline asm
	setp.gt.s32 	%p60, %r270, 29;
	mov.b32 	%f298, %r276;
	add.f32 	%f299, %f297, %f298;
	selp.f32 	%f300, %f297, %f299, %p60;
	mov.b32 	%r282, %f300;
	mov.b32 	%r283, 4;
	// begin inline asm
	shfl.sync.down.b32 %r281, %r282, %r283, %r294, %r295;
	// end inline asm
	setp.gt.s32 	%p61, %r270, 27;
	mov.b32 	%f301, %r281;
	add.f32 	%f302, %f300, %f301;
	selp.f32 	%f303, %f300, %f302, %p61;
	mov.b32 	%r287, %f303;
	mov.b32 	%r288, 8;
	// begin inline asm
	shfl.sync.down.b32 %r286, %r287, %r288, %r294, %r295;
	// end inline asm
	setp.gt.s32 	%p62, %r270, 23;
	mov.b32 	%f304, %r286;
	add.f32 	%f305, %f303, %f304;
	selp.f32 	%f306, %f303, %f305, %p62;
	mov.b32 	%r292, %f306;
	mov.b32 	%r293, 16;
	// begin inline asm
	shfl.sync.down.b32 %r291, %r292, %r293, %r294, %r295;
	// end inline asm
	setp.gt.s32 	%p63, %r270, 15;
	mov.b32 	%f307, %r291;
	add.f32 	%f26, %f306, %f307;
	selp.f32 	%f418, %f306, %f26, %p63;
	setp.ne.s32 	%p64, %r270, 0;
	@%p64 bra 	$L__BB11_36;
	shr.u32 	%r296, %r13, 3;
	and.b32  	%r297, %r296, 124;
	mov.u32 	%r298, _ZZN3cub18CUB_300001_SM_10006detail6reduce28DeviceReduceSingleTileKernelINS2_10policy_hubIfyN4cuda3std3__44plusIfEEE10Policy1000EPfSC_iS9_ffNS7_10__identityEEEvT0_T1_T2_T3_T4_T6_E12temp_storage;
	add.s32 	%r299, %r298, %r297;
	st.shared.f32 	[%r299+8], %f26;
$L__BB11_36:
	bar.sync 	0;
	setp.ne.s32 	%p65, %r13, 0;
	@%p65 bra 	$L__BB11_72;
	ld.shared.f32 	%f308, [_ZZN3cub18CUB_300001_SM_10006detail6reduce28DeviceReduceSingleTileKernelINS2_10policy_hubIfyN4cuda3std3__44plusIfEEE10Policy1000EPfSC_iS9_ffNS7_10__identityEEEvT0_T1_T2_T3_T4_T6_E12temp_storage+12];
	add.f32 	%f309, %f418, %f308;
	ld.shared.f32 	%f310, [_ZZN3cub18CUB_300001_SM_10006detail6reduce28DeviceReduceSingleTileKernelINS2_10policy_hubIfyN4cuda3std3__44plusIfEEE10Policy1000EPfSC_iS9_ffNS7_10__identityEEEvT0_T1_T2_T3_T4_T6_E12temp_storage+16];
	add.f32 	%f311, %f309, %f310;
	ld.shared.f32 	%f312, [_ZZN3cub18CUB_300001_SM_10006detail6reduce28DeviceReduceSingleTileKernelINS2_10policy_hubIfyN4cuda3std3__44plusIfEEE10Policy1000EPfSC_iS9_ffNS7_10__identityEEEvT0_T1_T2_T3_T4_T6_E12temp_storage+20];
	add.f32 	%f313, %f311, %f312;
	ld.shared.f32 	%f314, [_ZZN3cub18CUB_300001_SM_10006detail6reduce28DeviceReduceSingleTileKernelINS2_10policy_hubIfyN4cuda3std3__44plusIfEEE10Policy1000EPfSC_iS9_ffNS7_10__identityEEEvT0_T1_T2_T3_T4_T6_E12temp_storage+24];
	add.f32 	%f315, %f313, %f314;
	ld.shared.f32 	%f316, [_ZZN3cub18CUB_300001_SM_10006detail6reduce28DeviceReduceSingleTileKernelINS2_10policy_hubIfyN4cuda3std3__44plusIfEEE10Policy1000EPfSC_iS9_ffNS7_10__identityEEEvT0_T1_T2_T3_T4_T6_E12temp_storage+28];
	add.f32 	%f317, %f315, %f316;
	ld.shared.f32 	%f318, [_ZZN3cub18CUB_300001_SM_10006detail6reduce28DeviceReduceSingleTileKernelINS2_10policy_hubIfyN4cuda3std3__44plusIfEEE10Policy1000EPfSC_iS9_ffNS7_10__identityEEEvT0_T1_T2_T3_T4_T6_E12temp_storage+32];
	add.f32 	%f319, %f317, %f318;
	ld.shared.f32 	%f320, [_ZZN3cub18CUB_300001_SM_10006detail6reduce28DeviceReduceSingleTileKernelINS2_10policy_hubIfyN4cuda3std3__44plusIfEEE10Policy1000EPfSC_iS9_ffNS7_10__identityEEEvT0_T1_T2_T3_T4_T6_E12temp_storage+36];
	add.f32 	%f418, %f319, %f320;
	bra.uni 	$L__BB11_72;
$L__BB11_38:
	setp.gt.s32 	%p3, %r67, 4095;
	@%p3 bra 	$L__BB11_56;
	mov.u32 	%r34, %tid.x;
	setp.ge.s32 	%p20, %r34, %r67;
	mov.f32 	%f410, 0f00000000;
	mov.u32 	%r397, %r34;
	@%p20 bra 	$L__BB11_41;
	mul.wide.u32 	%rd66, %r34, 4;
	add.s64 	%rd65, %rd16, %rd66;
	// begin inline asm
	ld.global.nc.u32 %r144, [%rd65];
	// end inline asm
	mov.b32 	%f410, %r144;
	add.s32 	%r397, %r34, 256;
$L__BB11_41:
	setp.ge.s32 	%p21, %r397, %r67;
	@%p21 bra 	$L__BB11_47;
	not.b32 	%r145, %r397;
	add.s32 	%r37, %r67, %r145;
	and.b32  	%r146, %r37, 768;
	setp.eq.s32 	%p22, %r146, 768;
	@%p22 bra 	$L__BB11_45;
	mul.wide.u32 	%rd67, %r397, 4;
	add.s64 	%rd123, %rd16, %rd67;
	shr.u32 	%r147, %r37, 8;
	add.s32 	%r148, %r147, 1;
	and.b32  	%r149, %r148, 3;
	neg.s32 	%r395, %r149;
$L__BB11_44:
	.pragma "nounroll";
	// begin inline asm
	ld.global.nc.u32 %r150, [%rd123];
	// end inline asm
	mov.b32 	%f157, %r150;
	add.f32 	%f410, %f410, %f157;
	add.s32 	%r397, %r397, 256;
	add.s64 	%rd123, %rd123, 1024;
	add.s32 	%r395, %r395, 1;
	setp.ne.s32 	%p23, %r395, 0;
	@%p23 bra 	$L__BB11_44;
$L__BB11_45:
	setp.lt.u32 	%p24, %r37, 768;
	@%p24 bra 	$L__BB11_47;
$L__BB11_46:
	mul.wide.s32 	%rd73, %r397, 4;
	add.s64 	%rd69, %rd16, %rd73;
	// begin inline asm
	ld.global.nc.u32 %r151, [%rd69];
	// end inline asm
	mov.b32 	%f158, %r151;
	add.f32 	%f159, %f410, %f158;
	add.s64 	%rd70, %rd69, 1024;
	// begin inline asm
	ld.global.nc.u32 %r152, [%rd70];
	// end inline asm
	mov.b32 	%f160, %r152;
	add.f32 	%f161, %f159, %f160;
	add.s64 	%rd71, %rd69, 2048;
	// begin inline asm
	ld.global.nc.u32 %r153, [%rd71];
	// end inline asm
	mov.b32 	%f162, %r153;
	add.f32 	%f163, %f161, %f162;
	add.s64 	%rd72, %rd69, 3072;
	// begin inline asm
	ld.global.nc.u32 %r154, [%rd72];
	// end inline asm
	mov.b32 	%f164, %r154;
	add.f32 	%f410, %f163, %f164;
	add.s32 	%r397, %r397, 1024;
	setp.lt.s32 	%p25, %r397, %r67;
	@%p25 bra 	$L__BB11_46;
$L__BB11_47:
	setp.lt.s32 	%p26, %r67, 256;
	@%p26 bra 	$L__BB11_52;
	// begin inline asm
	mov.u32 %r193, %laneid;
	// end inline asm
	mov.b32 	%r195, %f410;
	mov.b32 	%r196, 1;
	mov.b32 	%r217, 31;
	mov.b32 	%r218, -1;
	// begin inline asm
	shfl.sync.down.b32 %r194, %r195, %r196, %r217, %r218;
	// end inline asm
	setp.gt.s32 	%p42, %r193, 30;
	mov.b32 	%f199, %r194;
	add.f32 	%f200, %f410, %f199;
	selp.f32 	%f201, %f410, %f200, %p42;
	mov.b32 	%r200, %f201;
	mov.b32 	%r201, 2;
	// begin inline asm
	shfl.sync.down.b32 %r199, %r200, %r201, %r217, %r218;
	// end inline asm
	setp.gt.s32 	%p43, %r193, 29;
	mov.b32 	%f202, %r199;
	add.f32 	%f203, %f201, %f202;
	selp.f32 	%f204, %f201, %f203, %p43;
	mov.b32 	%r205, %f204;
	mov.b32 	%r206, 4;
	// begin inline asm
	shfl.sync.down.b32 %r204, %r205, %r206, %r217, %r218;
	// end inline asm
	setp.gt.s32 	%p44, %r193, 27;
	mov.b32 	%f205, %r204;
	add.f32 	%f206, %f204, %f205;
	selp.f32 	%f207, %f204, %f206, %p44;
	mov.b32 	%r210, %f207;
	mov.b32 	%r211, 8;
	// begin inline asm
	shfl.sync.down.b32 %r209, %r210, %r211, %r217, %r218;
	// end inline asm
	setp.gt.s32 	%p45, %r193, 23;
	mov.b32 	%f208, %r209;
	add.f32 	%f209, %f207, %f208;
	selp.f32 	%f210, %f207, %f209, %p45;
	mov.b32 	%r215, %f210;
	mov.b32 	%r216, 16;
	// begin inline asm
	shfl.sync.down.b32 %r214, %r215, %r216, %r217, %r218;
	// end inline asm
	setp.gt.s32 	%p46, %r193, 15;
	mov.b32 	%f211, %r214;
	add.f32 	%f38, %f210, %f211;
	selp.f32 	%f418, %f210, %f38, %p46;
	setp.ne.s32 	%p47, %r193, 0;
	@%p47 bra 	$L__BB11_50;
	shr.u32 	%r219, %r34, 3;
	and.b32  	%r220, %r219, 124;
	mov.u32 	%r221, _ZZN3cub18CUB_300001_SM_10006detail6reduce28DeviceReduceSingleTileKernelINS2_10policy_hubIfyN4cuda3std3__44plusIfEEE10Policy1000EPfSC_iS9_ffNS7_10__identityEEEvT0_T1_T2_T3_T4_T6_E12temp_storage;
	add.s32 	%r222, %r221, %r220;
	st.shared.f32 	[%r222+8], %f38;
$L__BB11_50:
	bar.sync 	0;
	setp.ne.s32 	%p48, %r34, 0;
	@%p48 bra 	$L__BB11_72;
	ld.shared.f32 	%f212, [_ZZN3cub18CUB_300001_SM_10006detail6reduce28DeviceReduceSingleTileKernelINS2_10policy_hubIfyN4cuda3std3__44plusIfEEE10Policy1000EPfSC_iS9_ffNS7_10__identityEEEvT0_T1_T2_T3_T4_T6_E12temp_storage+12];
	add.f32 	%f213, %f418, %f212;
	ld.shared.f32 	%f214, [_ZZN3cub18CUB_300001_SM_10006detail6reduce28DeviceReduceSingleTileKernelINS2_10policy_hubIfyN4cuda3std3__44plusIfEEE10Policy1000EPfSC_iS9_ffNS7_10__identityEEEvT0_T1_T2_T3_T4_T6_E12temp_storage+16];
	add.f32 	%f215, %f213, %f214;
	ld.shared.f32 	%f216, [_ZZN3cub18CUB_300001_SM_10006detail6reduce28DeviceReduceSingleTileKernelINS2_10policy_hubIfyN4cuda3std3__44plusIfEEE10Policy1000EPfSC_iS9_ffNS7_10__identityEEEvT0_T1_T2_T3_T4_T6_E12temp_storage+20];
	add.f32 	%f217, %f215, %f216;
	ld.shared.f32 	%f218, [_ZZN3cub18CUB_300001_SM_10006detail6reduce28DeviceReduceSingleTileKernelINS2_10policy_hubIfyN4cuda3std3__44plusIfEEE10Policy1000EPfSC_iS9_ffNS7_10__identityEEEvT0_T1_T2_T3_T4_T6_E12temp_storage+24];
	add.f32 	%f219, %f217, %f218;
	ld.shared.f32 	%f220, [_ZZN3cub18CUB_300001_SM_10006detail6reduce28DeviceReduceSingleTileKernelINS2_10policy_hubIfyN4cuda3std3__44plusIfEEE10Policy1000EPfSC_iS9_ffNS7_10__identityEEEvT0_T1_T2_T3_T4_T6_E12temp_storage+28];
	add.f32 	%f221, %f219, %f220;
	ld.shared.f32 	%f222, [_ZZN3cub18CUB_300001_SM_10006detail6reduce28DeviceReduceSingleTileKernelINS2_10policy_hubIfyN4cuda3std3__44plusIfEEE10Policy1000EPfSC_iS9_ffNS7_10__identityEEEvT0_T1_T2_T3_T4_T6_E12temp_storage+32];
	add.f32 	%f223, %f221, %f222;
	ld.shared.f32 	%f224, [_ZZN3cub18CUB_300001_SM_10006detail6reduce28DeviceReduceSingleTileKernelINS2_10policy_hubIfyN4cuda3std3__44plusIfEEE10Policy1000EPfSC_iS9_ffNS7_10__identityEEEvT0_T1_T2_T3_T4_T6_E12temp_storage+36];
	add.f32 	%f418, %f223, %f224;
	bra.uni 	$L__BB11_72;
$L__BB11_52:
	// begin inline asm
	mov.u32 %r155, %laneid;
	// end inline asm
	and.b32  	%r181, %r34, 992;
	add.s32 	%r182, %r181, 32;
	setp.gt.s32 	%p27, %r182, %r67;
	not.b32 	%r183, %r181;
	add.s32 	%r184, %r67, %r183;
	selp.b32 	%r179, %r184, 31, %p27;
	mov.b32 	%r157, %f410;
	mov.b32 	%r158, 1;
	mov.b32 	%r180, -1;
	// begin inline asm
	shfl.sync.down.b32 %r156, %r157, %r158, %r179, %r180;
	// end inline asm
	setp.lt.s32 	%p28, %r155, %r179;
	mov.b32 	%f165, %r156;
	add.f32 	%f166, %f410, %f165;
	selp.f32 	%f167, %f166, %f410, %p28;
	mov.b32 	%r162, %f167;
	mov.b32 	%r163, 2;
	// begin inline asm
	shfl.sync.down.b32 %r161, %r162, %r163, %r179, %r180;
	// end inline asm
	add.s32 	%r185, %r155, 2;
	setp.gt.s32 	%p29, %r185, %r179;
	mov.b32 	%f168, %r161;
	add.f32 	%f169, %f167, %f168;
	selp.f32 	%f170, %f167, %f169, %p29;
	mov.b32 	%r167, %f170;
	mov.b32 	%r168, 4;
	// begin inline asm
	shfl.sync.down.b32 %r166, %r167, %r168, %r179, %r180;
	// end inline asm
	add.s32 	%r186, %r155, 4;
	setp.gt.s32 	%p30, %r186, %r179;
	mov.b32 	%f171, %r166;
	add.f32 	%f172, %f170, %f171;
	selp.f32 	%f173, %f170, %f172, %p30;
	mov.b32 	%r172, %f173;
	mov.b32 	%r173, 8;
	// begin inline asm
	shfl.sync.down.b32 %r171, %r172, %r173, %r179, %r180;
	// end inline asm
	add.s32 	%r187, %r155, 8;
	setp.gt.s32 	%p31, %r187, %r179;
	mov.b32 	%f174, %r171;
	add.f32 	%f175, %f173, %f174;
	selp.f32 	%f176, %f173, %f175, %p31;
	mov.b32 	%r177, %f176;
	mov.b32 	%r178, 16;
	// begin inline asm
	shfl.sync.down.b32 %r176, %r177, %r178, %r179, %r180;
	// end inline asm
	add.s32 	%r188, %r155, 16;
	setp.gt.s32 	%p32, %r188, %r179;
	mov.b32 	%f177, %r176;
	add.f32 	%f178, %f176, %f177;
	selp.f32 	%f418, %f176, %f178, %p32;
	setp.ne.s32 	%p33, %r155, 0;
	@%p33 bra 	$L__BB11_54;
	shr.u32 	%r189, %r34, 3;
	and.b32  	%r190, %r189, 124;
	mov.u32 	%r191, _ZZN3cub18CUB_300001_SM_10006detail6reduce28DeviceReduceSingleTileKernelINS2_10policy_hubIfyN4cuda3std3__44plusIfEEE10Policy1000EPfSC_iS9_ffNS7_10__identityEEEvT0_T1_T2_T3_T4_T6_E12temp_storage;
	add.s32 	%r192, %r191, %r190;
	st.shared.f32 	[%r192+8], %f418;
$L__BB11_54:
	bar.sync 	0;
	setp.ne.s32 	%p34, %r34, 0;
	@%p34 bra 	$L__BB11_72;
	setp.gt.s32 	%p35, %r67, 32;
	ld.shared.f32 	%f179, [_ZZN3cub18CUB_300001_SM_10006detail6reduce28DeviceReduceSingleTileKernelINS2_10policy_hubIfyN4cuda3std3__44plusIfEEE10Policy1000EPfSC_iS9_ffNS7_10__identityEEEvT0_T1_T2_T3_T4_T6_E12temp_storage+12];
	add.f32 	%f180, %f418, %f179;
	selp.f32 	%f181, %f180, %f418, %p35;
	setp.gt.s32 	%p36, %r67, 64;
	ld.shared.f32 	%f182, [_ZZN3cub18CUB_300001_SM_10006detail6reduce28DeviceReduceSingleTileKernelINS2_10policy_hubIfyN4cuda3std3__44plusIfEEE10Policy1000EPfSC_iS9_ffNS7_10__identityEEEvT0_T1_T2_T3_T4_T6_E12temp_storage+16];
	add.f32 	%f183, %f182, %f181;
	selp.f32 	%f184, %f183, %f181, %p36;
	setp.gt.s32 	%p37, %r67, 96;
	ld.shared.f32 	%f185, [_ZZN3cub18CUB_300001_SM_10006detail6reduce28DeviceReduceSingleTileKernelINS2_10policy_hubIfyN4cuda3std3__44plusIfEEE10Policy1000EPfSC_iS9_ffNS7_10__identityEEEvT0_T1_T2_T3_T4_T6_E12temp_storage+20];
	add.f32 	%f186, %f185, %f184;
	selp.f32 	%f187, %f186, %f184, %p37;
	setp.gt.s32 	%p38, %r67, 128;
	ld.shared.f32 	%f188, [_ZZN3cub18CUB_300001_SM_10006detail6reduce28DeviceReduceSingleTileKernelINS2_10policy_hubIfyN4cuda3std3__44plusIfEEE10Policy1000EPfSC_iS9_ffNS7_10__identityEEEvT0_T1_T2_T3_T4_T6_E12temp_storage+24];
	add.f32 	%f189, %f188, %f187;
	selp.f32 	%f190, %f189, %f187, %p38;
	setp.gt.s32 	%p39, %r67, 160;
	ld.shared.f32 	%f191, [_ZZN3cub18CUB_300001_SM_10006detail6reduce28DeviceReduceSingleTileKernelINS2_10policy_hubIfyN4cuda3std3__44plusIfEEE10Policy1000EPfSC_iS9_ffNS7_10__identityEEEvT0_T1_T2_T3_T4_T6_E12temp_storage+28];
	add.f32 	%f192, %f191, %f190;
	selp.f32 	%f193, %f192, %f190, %p39;
	setp.gt.s32 	%p40, %r67, 192;
	ld.shared.f32 	%f194, [_ZZN3cub18CUB_300001_SM_10006detail6reduce28DeviceReduceSingleTileKernelINS2_10policy_hubIfyN4cuda3std3__44plusIfEEE10Policy1000EPfSC_iS9_ffNS7_10__identityEEEvT0_T1_T2_T3_T4_T6_E12temp_storage+32];
	add.f32 	%f195, %f194, %f193;
	selp.f32 	%f196, %f195, %f193, %p40;
	setp.gt.s32 	%p41, %r67, 224;
	ld.shared.f32 	%f197, [_ZZN3cub18CUB_300001_SM_10006detail6reduce28DeviceReduceSingleTileKernelINS2_10policy_hubIfyN4cuda3std3__44plusIfEEE10Policy1000EPfSC_iS9_ffNS7_10__identityEEEvT0_T1_T2_T3_T4_T6_E12temp_storage+36];
	add.f32 	%f198, %f197, %f196;
	selp.f32 	%f418, %f198, %f196, %p41;
	bra.uni 	$L__BB11_72;
$L__BB11_56:
	mov.u32 	%r46, %tid.x;
	mul.wide.u32 	%rd35, %r46, 4;
	add.s64 	%rd19, %rd16, %rd35;
	// begin inline asm
	ld.global.nc.u32 %r68, [%rd19];
	// end inline asm
	mov.b32 	%f59, %r68;
	add.s64 	%rd20, %rd19, 1024;
	// begin inline asm
	ld.global.nc.u32 %r69, [%rd20];
	// end inline asm
	mov.b32 	%f60, %r69;
	add.s64 	%rd21, %rd19, 2048;
	// begin inline asm
	ld.global.nc.u32 %r70, [%rd21];
	// end inline asm
	mov.b32 	%f61, %r70;
	add.s64 	%rd22, %rd19, 3072;
	// begin inline asm
	ld.global.nc.u32 %r71, [%rd22];
	// end inline asm
	mov.b32 	%f62, %r71;
	add.s64 	%rd23, %rd19, 4096;
	// begin inline asm
	ld.global.nc.u32 %r72, [%rd23];
	// end inline asm
	mov.b32 	%f63, %r72;
	add.s64 	%rd24, %rd19, 5120;
	// begin inline asm
	ld.global.nc.u32 %r73, [%rd24];
	// end inline asm
	mov.b32 	%f64, %r73;
	add.s64 	%rd25, %rd19, 6144;
	// begin inline asm
	ld.global.nc.u32 %r74, [%rd25];
	// end inline asm
	mov.b32 	%f65, %r74;
	add.s64 	%rd26, %rd19, 7168;
	// begin inline asm
	ld.global.nc.u32 %r75, [%rd26];
	// end inline asm
	mov.b32 	%f66, %r75;
	add.s64 	%rd27, %rd19, 8192;
	// begin inline asm
	ld.global.nc.u32 %r76, [%rd27];
	// end inline asm
	mov.b32 	%f67, %r76;
	add.s64 	%rd28, %rd19, 9216;
	// begin inline asm
	ld.global.nc.u32 %r77, [%rd28];
	// end inline asm
	mov.b32 	%f68, %r77;
	add.s64 	%rd29, %rd19, 10240;
	// begin inline asm
	ld.global.nc.u32 %r78, [%rd29];
	// end inline asm
	mov.b32 	%f69, %r78;
	add.s64 	%rd30, %rd19, 11264;
	// begin inline asm
	ld.global.nc.u32 %r79, [%rd30];
	// end inline asm
	mov.b32 	%f70, %r79;
	add.s64 	%rd31, %rd19, 12288;
	// begin inline asm
	ld.global.nc.u32 %r80, [%rd31];
	// end inline asm
	mov.b32 	%f71, %r80;
	add.s64 	%rd32, %rd19, 13312;
	// begin inline asm
	ld.global.nc.u32 %r81, [%rd32];
	// end inline asm
	mov.b32 	%f72, %r81;
	add.s64 	%rd33, %rd19, 14336;
	// begin inline asm
	ld.global.nc.u32 %r82, [%rd33];
	// end inline asm
	mov.b32 	%f73, %r82;
	add.s64 	%rd34, %rd19, 15360;
	// begin inline asm
	ld.global.nc.u32 %r83, [%rd34];
	// end inline asm
	mov.b32 	%f74, %r83;
	add.f32 	%f75, %f59, %f60;
	add.f32 	%f76, %f61, %f62;
	add.f32 	%f77, %f63, %f64;
	add.f32 	%f78, %f65, %f66;
	add.f32 	%f79, %f67, %f68;
	add.f32 	%f80, %f69, %f70;
	add.f32 	%f81, %f71, %f72;
	add.f32 	%f82, %f73, %f74;
	add.f32 	%f83, %f75, %f76;
	add.f32 	%f84, %f77, %f78;
	add.f32 	%f85, %f79, %f80;
	add.f32 	%f86, %f81, %f82;
	add.f32 	%f87, %f83, %f84;
	add.f32 	%f88, %f85, %f86;
	add.f32 	%f417, %f87, %f88;
	setp.lt.u32 	%p4, %r67, 8192;
	mov.b32 	%r400, 4096;
	@%p4 bra 	$L__BB11_60;
	add.s32 	%r47, %r67, -4096;
	mov.b32 	%r400, 4096;
$L__BB11_58:
	mul.wide.s32 	%rd52, %r400, 4;
	add.s64 	%rd36, %rd19, %rd52;
	// begin inline asm
	ld.global.nc.u32 %r86, [%rd36];
	// end inline asm
	mov.b32 	%f89, %r86;
	add.s64 	%rd37, %rd36, 1024;
	// begin inline asm
	ld.global.nc.u32 %r87, [%rd37];
	// end inline asm
	mov.b32 	%f90, %r87;
	add.s64 	%rd38, %rd36, 2048;
	// begin inline asm
	ld.global.nc.u32 %r88, [%rd38];
	// end inline asm
	mov.b32 	%f91, %r88;
	add.s64 	%rd39, %rd36, 3072;
	// begin inline asm
	ld.global.nc.u32 %r89, [%rd39];
	// end inline asm
	mov.b32 	%f92, %r89;
	add.s64 	%rd40, %rd36, 4096;
	// begin inline asm
	ld.global.nc.u32 %r90, [%rd40];
	// end inline asm
	mov.b32 	%f93, %r90;
	add.s64 	%rd41, %rd36, 5120;
	// begin inline asm
	ld.global.nc.u32 %r91, [%rd41];
	// end inline asm
	mov.b32 	%f94, %r91;
	add.s64 	%rd42, %rd36, 6144;
	// begin inline asm
	ld.global.nc.u32 %r92, [%rd42];
	// end inline asm
	mov.b32 	%f95, %r92;
	add.s64 	%rd43, %rd36, 7168;
	// begin inline asm
	ld.global.nc.u32 %r93, [%rd43];
	// end inline asm
	mov.b32 	%f96, %r93;
	add.s64 	%rd44, %rd36, 8192;
	// begin inline asm
	ld.global.nc.u32 %r94, [%rd44];
	// end inline asm
	mov.b32 	%f97, %r94;
	add.s64 	%rd45, %rd36, 9216;
	// begin inline asm
	ld.global.nc.u32 %r95, [%rd45];
	// end inline asm
	mov.b32 	%f98, %r95;
	add.s64 	%rd46, %rd36, 10240;
	// begin inline asm
	ld.global.nc.u32 %r96, [%rd46];
	// end inline asm
	mov.b32 	%f99, %r96;
	add.s64 	%rd47, %rd36, 11264;
	// begin inline asm
	ld.global.nc.u32 %r97, [%rd47];
	// end inline asm
	mov.b32 	%f100, %r97;
	add.s64 	%rd48, %rd36, 12288;
	// begin inline asm
	ld.global.nc.u32 %r98, [%rd48];
	// end inline asm
	mov.b32 	%f101, %r98;
	add.s64 	%rd49, %rd36, 13312;
	// begin inline asm
	ld.global.nc.u32 %r99, [%rd49];
	// end inline asm
	mov.b32 	%f102, %r99;
	add.s64 	%rd50, %rd36, 14336;
	// begin inline asm
	ld.global.nc.u32 %r100, [%rd50];
	// end inline asm
	mov.b32 	%f103, %r100;
	add.s64 	%rd51, %rd36, 15360;
	// begin inline asm
	ld.global.nc.u32 %r101, [%rd51];
	// end inline asm
	mov.b32 	%f104, %r101;
	add.f32 	%f105, %f417, %f89;
	add.f32 	%f106, %f90, %f91;
	add.f32 	%f107, %f92, %f93;
	add.f32 	%f108, %f94, %f95;
	add.f32 	%f109, %f96, %f97;
	add.f32 	%f110, %f98, %f99;
	add.f32 	%f111, %f100, %f101;
	add.f32 	%f112, %f102, %f103;
	add.f32 	%f113, %f105, %f106;
	add.f32 	%f114, %f107, %f108;
	add.f32 	%f115, %f109, %f110;
	add.f32 	%f116, %f111, %f112;
	add.f32 	%f117, %f113, %f114;
	add.f32 	%f118, %f115, %f116;
	add.f32 	%f119, %f117, %f118;
	add.f32 	%f417, %f119, %f104;
	sub.s32 	%r102, %r67, %r400;
	setp.lt.s32 	%p5, %r102, 4096;
	@%p5 bra 	$L__BB11_68;
	add.s32 	%r400, %r400, 4096;
	setp.le.s32 	%p6, %r400, %r47;
	@%p6 bra 	$L__BB11_58;
$L__BB11_60:
	setp.le.s32 	%p7, %r67, %r400;
	@%p7 bra 	$L__BB11_68;
	sub.s32 	%r51, %r67, %r400;
	setp.ge.s32 	%p8, %r46, %r51;
	@%p8 bra 	$L__BB11_68;
	not.b32 	%r103, %r46;
	add.s32 	%r104, %r67, %r103;
	sub.s32 	%r52, %r104, %r400;
	and.b32  	%r105, %r52, 768;
	setp.eq.s32 	%p9, %r105, 768;
	mov.u32 	%r404, %r46;
	@%p9 bra 	$L__BB11_65;
	add.s32 	%r402, %r46, %r400;
	shr.u32 	%r106, %r52, 8;
	add.s32 	%r107, %r106, 1;
	and.b32  	%r108, %r107, 3;
	neg.s32 	%r401, %r108;
	mov.u32 	%r404, %r46;
$L__BB11_64:
	.pragma "nounroll";
	mul.wide.u32 	%rd54, %r402, 4;
	add.s64 	%rd53, %rd16, %rd54;
	// begin inline asm
	ld.global.nc.u32 %r109, [%rd53];
	// end inline asm
	mov.b32 	%f121, %r109;
	add.f32 	%f417, %f417, %f121;
	add.s32 	%r404, %r404, 256;
	add.s32 	%r402, %r402, 256;
	add.s32 	%r401, %r401, 1;
	setp.ne.s32 	%p10, %r401, 0;
	@%p10 bra 	$L__BB11_64;
$L__BB11_65:
	setp.lt.u32 	%p11, %r52, 768;
	@%p11 bra 	$L__BB11_68;
	cvt.u64.u32 	%rd55, %r404;
	cvt.u64.u32 	%rd56, %r400;
	add.s64 	%rd57, %rd55, %rd56;
	shl.b64 	%rd58, %rd57, 2;
	add.s64 	%rd59, %rd58, %rd16;
	add.s64 	%rd124, %rd59, 2048;
	add.s32 	%r405, %r404, %r400;
$L__BB11_67:
	mul.wide.u32 	%rd64, %r405, 4;
	add.s64 	%rd60, %rd16, %rd64;
	// begin inline asm
	ld.global.nc.u32 %r110, [%rd60];
	// end inline asm
	mov.b32 	%f122, %r110;
	add.f32 	%f123, %f417, %f122;
	add.s64 	%rd61, %rd124, -1024;
	// begin inline asm
	ld.global.nc.u32 %r111, [%rd61];
	// end inline asm
	mov.b32 	%f124, %r111;
	add.f32 	%f125, %f123, %f124;
	// begin inline asm
	ld.global.nc.u32 %r112, [%rd124];
	// end inline asm
	mov.b32 	%f126, %r112;
	add.f32 	%f127, %f125, %f126;
	add.s64 	%rd63, %rd124, 1024;
	// begin inline asm
	ld.global.nc.u32 %r113, [%rd63];
	// end inline asm
	mov.b32 	%f128, %r113;
	add.f32 	%f417, %f127, %f128;
	add.s32 	%r404, %r404, 1024;
	add.s64 	%rd124, %rd124, 4096;
	add.s32 	%r405, %r405, 1024;
	setp.lt.s32 	%p12, %r404, %r51;
	@%p12 bra 	$L__BB11_67;
$L__BB11_68:
	// begin inline asm
	mov.u32 %r114, %laneid;
	// end inline asm
	mov.b32 	%r116, %f417;
	mov.b32 	%r117, 1;
	mov.b32 	%r138, 31;
	mov.b32 	%r139, -1;
	// begin inline asm
	shfl.sync.down.b32 %r115, %r116, %r117, %r138, %r139;
	// end inline asm
	setp.gt.s32 	%p13, %r114, 30;
	mov.b32 	%f129, %r115;
	add.f32 	%f130, %f417, %f129;
	selp.f32 	%f131, %f417, %f130, %p13;
	mov.b32 	%r121, %f131;
	mov.b32 	%r122, 2;
	// begin inline asm
	shfl.sync.down.b32 %r120, %r121, %r122, %r138, %r139;
	// end inline asm
	setp.gt.s32 	%p14, %r114, 29;
	mov.b32 	%f132, %r120;
	add.f32 	%f133, %f131, %f132;
	selp.f32 	%f134, %f131, %f133, %p14;
	mov.b32 	%r126, %f134;
	mov.b32 	%r127, 4;
	// begin inline asm
	shfl.sync.down.b32 %r125, %r126, %r127, %r138, %r139;
	// end inline asm
	setp.gt.s32 	%p15, %r114, 27;
	mov.b32 	%f135, %r125;
	add.f32 	%f136, %f134, %f135;
	selp.f32 	%f137, %f134, %f136, %p15;
	mov.b32 	%r131, %f137;
	mov.b32 	%r132, 8;
	// begin inline asm
	shfl.sync.down.b32 %r130, %r131, %r132, %r138, %r139;
	// end inline asm
	setp.gt.s32 	%p16, %r114, 23;
	mov.b32 	%f138, %r130;
	add.f32 	%f139, %f137, %f138;
	selp.f32 	%f140, %f137, %f139, %p16;
	mov.b32 	%r136, %f140;
	mov.b32 	%r137, 16;
	// begin inline asm
	shfl.sync.down.b32 %r135, %r136, %r137, %r138, %r139;
	// end inline asm
	setp.gt.s32 	%p17, %r114, 15;
	mov.b32 	%f141, %r135;
	add.f32 	%f54, %f140, %f141;
	selp.f32 	%f418, %f140, %f54, %p17;
	setp.ne.s32 	%p18, %r114, 0;
	@%p18 bra 	$L__BB11_70;
	shr.u32 	%r140, %r46, 3;
	and.b32  	%r141, %r140, 124;
	mov.u32 	%r142, _ZZN3cub18CUB_300001_SM_10006detail6reduce28DeviceReduceSingleTileKernelINS2_10policy_hubIfyN4cuda3std3__44plusIfEEE10Policy1000EPfSC_iS9_ffNS7_10__identityEEEvT0_T1_T2_T3_T4_T6_E12temp_storage;
	add.s32 	%r143, %r142, %r141;
	st.shared.f32 	[%r143+8], %f54;
$L__BB11_70:
	bar.sync 	0;
	setp.ne.s32 	%p19, %r46, 0;
	@%p19 bra 	$L__BB11_72;
	ld.shared.f32 	%f142, [_ZZN3cub18CUB_300001_SM_10006detail6reduce28DeviceReduceSingleTileKernelINS2_10policy_hubIfyN4cuda3std3__44plusIfEEE10Policy1000EPfSC_iS9_ffNS7_10__identityEEEvT0_T1_T2_T3_T4_T6_E12temp_storage+12];
	add.f32 	%f143, %f418, %f142;
	ld.shared.f32 	%f144, [_ZZN3cub18CUB_300001_SM_10006detail6reduce28DeviceReduceSingleTileKernelINS2_10policy_hubIfyN4cuda3std3__44plusIfEEE10Policy1000EPfSC_iS9_ffNS7_10__identityEEEvT0_T1_T2_T3_T4_T6_E12temp_storage+16];
	add.f32 	%f145, %f143, %f144;
	ld.shared.f32 	%f146, [_ZZN3cub18CUB_300001_SM_10006detail6reduce28DeviceReduceSingleTileKernelINS2_10policy_hubIfyN4cuda3std3__44plusIfEEE10Policy1000EPfSC_iS9_ffNS7_10__identityEEEvT0_T1_T2_T3_T4_T6_E12temp_storage+20];
	add.f32 	%f147, %f145, %f146;
	ld.shared.f32 	%f148, [_ZZN3cub18CUB_300001_SM_10006detail6reduce28DeviceReduceSingleTileKernelINS2_10policy_hubIfyN4cuda3std3__44plusIfEEE10Policy1000EPfSC_iS9_ffNS7_10__identityEEEvT0_T1_T2_T3_T4_T6_E12temp_storage+24];
	add.f32 	%f149, %f147, %f148;
	ld.shared.f32 	%f150, [_ZZN3cub18CUB_300001_SM_10006detail6reduce28DeviceReduceSingleTileKernelINS2_10policy_hubIfyN4cuda3std3__44plusIfEEE10Policy1000EPfSC_iS9_ffNS7_10__identityEEEvT0_T1_T2_T3_T4_T6_E12temp_storage+28];
	add.f32 	%f151, %f149, %f150;
	ld.shared.f32 	%f152, [_ZZN3cub18CUB_300001_SM_10006detail6reduce28DeviceReduceSingleTileKernelINS2_10policy_hubIfyN4cuda3std3__44plusIfEEE10Policy1000EPfSC_iS9_ffNS7_10__identityEEEvT0_T1_T2_T3_T4_T6_E12temp_storage+32];
	add.f32 	%f153, %f151, %f152;
	ld.shared.f32 	%f154, [_ZZN3cub18CUB_300001_SM_10006detail6reduce28DeviceReduceSingleTileKernelINS2_10policy_hubIfyN4cuda3std3__44plusIfEEE10Policy1000EPfSC_iS9_ffNS7_10__identityEEEvT0_T1_T2_T3_T4_T6_E12temp_storage+36];
	add.f32 	%f418, %f153, %f154;
$L__BB11_72:
	mov.u32 	%r379, %tid.x;
	setp.ne.s32 	%p95, %r379, 0;
	@%p95 bra 	$L__BB11_74;
	add.f32 	%f391, %f58, %f418;
	st.global.f32 	[%rd1], %f391;
$L__BB11_74:
	ret;

}


// ===== COMPILED SASS (sm_100) =====

	.target	sm_100

	.elftype	@"ET_EXEC"


//--------------------- .note.nv.tkinfo           --------------------------
	.section	.note.nv.tkinfo,"",@"SHT_NOTE"
	.sectionflags	@"SHF_NOTE_NV_TKINFO"
	.tkinfo
        /*0018*/ 	.word	0x00000002
        /*0030*/ 	.string	""
        /*0030*/ 	.string	"ptxas"
        /*0030*/ 	.string	"Cuda compilation tools, release 13.0, V13.0.88"
        /*0030*/ 	.string	"Build cuda_13.0.r13.0/compiler.36424714_0"
        /*0030*/ 	.string	"-arch sm_100 -m 64 "



//--------------------- .note.nv.cuinfo           --------------------------
	.section	.note.nv.cuinfo,"",@"SHT_NOTE"
	.sectionflags	@"SHF_NOTE_NV_CUINFO"
        /*0018*/ 	.short	0x0002
        /*001a*/ 	.short	0x0064
        /*001c*/ 	.short	0x0082
	.zero		2


//--------------------- .nv.info                  --------------------------
	.section	.nv.info,"",@"SHT_CUDA_INFO"
	.align	4


	//----- nvinfo : EIATTR_REGCOUNT
	.align		4
        /*0000*/ 	.byte	0x04, 0x2f
        /*0002*/ 	.short	(.L_44 - .L_43)
	.align		4
.L_43:
        /*0004*/ 	.word	index@(_ZN3cub18CUB_300001_SM_10006detail11EmptyKernelIvEEvv)
        /*0008*/ 	.word	0x00000004


	//----- nvinfo : EIATTR_FRAME_SIZE
	.align		4
.L_44:
        /*000c*/ 	.byte	0x04, 0x11
        /*000e*/ 	.short	(.L_46 - .L_45)
	.align		4
.L_45:
        /*0010*/ 	.word	index@(_ZN3cub18CUB_300001_SM_10006detail11EmptyKernelIvEEvv)
        /*0014*/ 	.word	0x00000000


	//----- nvinfo : EIATTR_REGCOUNT
	.align		4
.L_46:
        /*0018*/ 	.byte	0x04, 0x2f
        /*001a*/ 	.short	(.L_48 - .L_47)
	.align		4
.L_47:
        /*001c*/ 	.word	index@(_ZN3cub18CUB_300001_SM_10006detail8for_each13static_kernelINS2_12policy_hub_t12policy_500_tEmN6thrust24THRUST_300001_SM_1000_NS8cuda_cub6__fill7functorINS7_6detail15normal_iteratorINS7_10device_ptrIfEEEEfEEEEvT0_T1_)
        /*0020*/ 	.word	0x00000008


	//----- nvinfo : EIATTR_FRAME_SIZE
	.align		4
.L_48:
        /*0024*/ 	.byte	0x04, 0x11
        /*0026*/ 	.short	(.L_50 - .L_49)
	.align		4
.L_49:
        /*0028*/ 	.word	index@(_ZN3cub18CUB_300001_SM_10006detail8for_each13static_kernelINS2_12policy_hub_t12policy_500_tEmN6thrust24THRUST_300001_SM_1000_NS8cuda_cub6__fill7functorINS7_6detail15normal_iteratorINS7_10device_ptrIfEEEEfEEEEvT0_T1_)
        /*002c*/ 	.word	0x00000000


	//----- nvinfo : EIATTR_REGCOUNT
	.align		4
.L_50:
        /*0030*/ 	.byte	0x04, 0x2f
        /*0032*/ 	.short	(.L_52 - .L_51)
	.align		4
.L_51:
        /*0034*/ 	.word	index@(_ZN3cub18CUB_300001_SM_10006detail8for_each13static_kernelINS2_12policy_hub_t12policy_500_tEmN6thrust24THRUST_300001_SM_1000_NS8cuda_cub20__uninitialized_fill7functorINS7_10device_ptrIfEEfEEEEvT0_T1_)
        /*0038*/ 	.word	0x00000008


	//----- nvinfo : EIATTR_FRAME_SIZE
	.align		4
.L_52:
        /*003c*/ 	.byte	0x04, 0x11
        /*003e*/ 	.short	(.L_54 - .L_53)
	.align		4
.L_53:
        /*0040*/ 	.word	index@(_ZN3cub18CUB_300001_SM_10006detail8for_each13static_kernelINS2_12policy_hub_t12policy_500_tEmN6thrust24THRUST_300001_SM_1000_NS8cuda_cub20__uninitialized_fill7functorINS7_10device_ptrIfEEfEEEEvT0_T1_)
        /*0044*/ 	.word	0x00000000


	//----- nvinfo : EIATTR_REGCOUNT
	.align		4
.L_54:
        /*0048*/ 	.byte	0x04, 0x2f
        /*004a*/ 	.short	(.L_56 - .L_55)
	.align		4
.L_55:
        /*004c*/ 	.word	index@(_ZN3cub18CUB_300001_SM_10006detail8for_each13static_kernelINS2_12policy_hub_t12policy_500_tElN6thrust24THRUST_300001_SM_1000_NS8cuda_cub6__fill7functorINS7_6detail15normal_iteratorINS7_10device_ptrIfEEEEfEEEEvT0_T1_)
        /*0050*/ 	.word	0x00000008


	//----- nvinfo : EIATTR_FRAME_SIZE
	.align		4
.L_56:
        /*0054*/ 	.byte	0x04, 0x11
        /*0056*/ 	.short	(.L_58 - .L_57)
	.align		4
.L_57:
        /*0058*/ 	.word	index@(_ZN3cub18CUB_300001_SM_10006detail8for_each13static_kernelINS2_12policy_hub_t12policy_500_tElN6thrust24THRUST_300001_SM_1000_NS8cuda_cub6__fill7functorINS7_6detail15normal_iteratorINS7_10device_ptrIfEEEEfEEEEvT0_T1_)
        /*005c*/ 	.word	0x00000000


	//----- nvinfo : EIATTR_REGCOUNT
	.align		4
.L_58:
        /*0060*/ 	.byte	0x04, 0x2f
        /*0062*/ 	.short	(.L_60 - .L_59)
	.align		4
.L_59:
        /*0064*/ 	.word	index@(_ZN3cub18CUB_300001_SM_10006detail9transform16transform_kernelINS2_10policy_hubILb1EN4cuda3std3__45tupleIJN6thrust24THRUST_300001_SM_1000_NS6detail15normal_iteratorINSA_10device_ptrIfEEEESF_EEEE10policy1000Ei16multiply_functorSF_JPfSK_EEEvT0_iT1_T2_DpNS2_10kernel_argIT3_EE)
        /*0068*/ 	.word	0x0000001c


	//----- nvinfo : EIATTR_FRAME_SIZE
	.align		4
.L_60:
        /*006c*/ 	.byte	0x04, 0x11
        /*006e*/ 	.short	(.L_62 - .L_61)
	.align		4
.L_61:
        /*0070*/ 	.word	index@(_ZN3cub18CUB_300001_SM_10006detail9transform16transform_kernelINS2_10policy_hubILb1EN4cuda3std3__45tupleIJN6thrust24THRUST_300001_SM_1000_NS6detail15normal_iteratorINSA_10device_ptrIfEEEESF_EEEE10policy1000Ei16multiply_functorSF_JPfSK_EEEvT0_iT1_T2_DpNS2_10kernel_argIT3_EE)
        /*0074*/ 	.word	0x00000000


	//----- nvinfo : EIATTR_REGCOUNT
	.align		4
.L_62:
        /*0078*/ 	.byte	0x04, 0x2f
        /*007a*/ 	.short	(.L_64 - .L_63)
	.align		4
.L_63:
        /*007c*/ 	.word	index@(_ZN3cub18CUB_300001_SM_10006detail9transform16transform_kernelINS2_10policy_hubILb1EN4cuda3std3__45tupleIJN6thrust24THRUST_300001_SM_1000_NS6detail15normal_iteratorINSA_10device_ptrIfEEEESF_EEEE10policy1000El16multiply_functorSF_JPfSK_EEEvT0_iT1_T2_DpNS2_10kernel_argIT3_EE)
        /*0080*/ 	.word	0x00000020


	//----- nvinfo : EIATTR_FRAME_SIZE
	.align		4
.L_64:
        /*0084*/ 	.byte	0x04, 0x11
        /*0086*/ 	.short	(.L_66 - .L_65)
	.align		4
.L_65:
        /*0088*/ 	.word	index@(_ZN3cub18CUB_300001_SM_10006detail9transform16transform_kernelINS2_10policy_hubILb1EN4cuda3std3__45tupleIJN6thrust24THRUST_300001_SM_1000_NS6detail15normal_iteratorINSA_10device_ptrIfEEEESF_EEEE10policy1000El16multiply_functorSF_JPfSK_EEEvT0_iT1_T2_DpNS2_10kernel_argIT3_EE)
        /*008c*/ 	.word	0x00000000


	//----- nvinfo : EIATTR_REGCOUNT
	.align		4
.L_66:
        /*0090*/ 	.byte	0x04, 0x2f
        /*0092*/ 	.short	(.L_68 - .L_67)
	.align		4
.L_67:
        /*0094*/ 	.word	index@(_ZN3cub18CUB_300001_SM_10006detail6reduce28DeviceReduceSingleTileKernelINS2_10policy_hubIfjN4cuda3std3__44plusIfEEE10Policy1000EN6thrust24THRUST_300001_SM_1000_NS6detail15normal_iteratorINSD_10device_ptrIfEEEEPfjS9_ffNS7_10__identityEEEvT0_T1_T2_T3_T4_T6_)
        /*0098*/ 	.word	0x00000020


	//----- nvinfo : EIATTR_FRAME_SIZE
	.align		4
.L_68:
        /*009c*/ 	.byte	0x04, 0x11
        /*009e*/ 	.short	(.L_70 - .L_69)
	.align		4
.L_69:
        /*00a0*/ 	.word	index@(_ZN3cub18CUB_300001_SM_10006detail6reduce28DeviceReduceSingleTileKernelINS2_10policy_hubIfjN4cuda3std3__44plusIfEEE10Policy1000EN6thrust24THRUST_300001_SM_1000_NS6detail15normal_iteratorINSD_10device_ptrIfEEEEPfjS9_ffNS7_10__identityEEEvT0_T1_T2_T3_T4_T6_)
        /*00a4*/ 	.word	0x00000000


	//----- nvinfo : EIATTR_REGCOUNT
	.align		4
.L_70:
        /*00a8*/ 	.byte	0x04, 0x2f
        /*00aa*/ 	.short	(.L_72 - .L_71)
	.align		4
.L_71:
        /*00ac*/ 	.word	index@(_ZN3cub18CUB_300001_SM_10006detail6reduce18DeviceReduceKernelINS2_10policy_hubIfjN4cuda3std3__44plusIfEEE10Policy1000EN6thrust24THRUST_300001_SM_1000_NS6detail15normal_iteratorINSD_10device_ptrIfEEEEjS9_fNS7_10__identityEEEvT0_PT3_T1_NS0_13GridEvenShareISN_EET2_T4_)
        /*00b0*/ 	.word	0x00000020


	//----- nvinfo : EIATTR_FRAME_SIZE
	.align		4
.L_72:
        /*00b4*/ 	.byte	0x04, 0x11
        /*00b6*/ 	.short	(.L_74 - .L_73)
	.align		4
.L_73:
        /*00b8*/ 	.word	index@(_ZN3cub18CUB_300001_SM_10006detail6reduce18DeviceReduceKernelINS2_10policy_hubIfjN4cuda3std3__44plusIfEEE10Policy1000EN6thrust24THRUST_300001_SM_1000_NS6detail15normal_iteratorINSD_10device_ptrIfEEEEjS9_fNS7_10__identityEEEvT0_PT3_T1_NS0_13GridEvenShareISN_EET2_T4_)
        /*00bc*/ 	.word	0x00000000


	//----- nvinfo : EIATTR_REGCOUNT
	.align		4
.L_74:
        /*00c0*/ 	.byte	0x04, 0x2f
        /*00c2*/ 	.short	(.L_76 - .L_75)
	.align		4
.L_75:
        /*00c4*/ 	.word	index@(_ZN3cub18CUB_300001_SM_10006detail6reduce28DeviceReduceSingleTileKernelINS2_10policy_hubIfjN4cuda3std3__44plusIfEEE10Policy1000EPfSC_iS9_ffNS7_10__identityEEEvT0_T1_T2_T3_T4_T6_)
        /*00c8*/ 	.word	0x0000001e


	//----- nvinfo : EIATTR_FRAME_SIZE
	.align		4
.L_76:
        /*00cc*/ 	.byte	0x04, 0x11
        /*00ce*/ 	.short	(.L_78 - .L_77)
	.align		4
.L_77:
        /*00d0*/ 	.word	index@(_ZN3cub18CUB_300001_SM_10006detail6reduce28DeviceReduceSingleTileKernelINS2_10policy_hubIfjN4cuda3std3__44plusIfEEE10Policy1000EPfSC_iS9_ffNS7_10__identityEEEvT0_T1_T2_T3_T4_T6_)
        /*00d4*/ 	.word	0x00000000


	//----- nvinfo : EIATTR_REGCOUNT
	.align		4
.L_78:
        /*00d8*/ 	.byte	0x04, 0x2f
        /*00da*/ 	.short	(.L_80 - .L_79)
	.align		4
.L_79:
        /*00dc*/ 	.word	index@(_ZN3cub18CUB_300001_SM_10006detail6reduce28DeviceReduceSingleTileKernelINS2_10policy_hubIfyN4cuda3std3__44plusIfEEE10Policy1000EN6thrust24THRUST_300001_SM_1000_NS6detail15normal_iteratorINSD_10device_ptrIfEEEEPfyS9_ffNS7_10__identityEEEvT0_T1_T2_T3_T4_T6_)
        /*00e0*/ 	.word	0x00000020


	//----- nvinfo : EIATTR_FRAME_SIZE
	.align		4
.L_80:
        /*00e4*/ 	.byte	0x04, 0x11
        /*00e6*/ 	.short	(.L_82 - .L_81)
	.align		4
.L_81:
        /*00e8*/ 	.word	index@(_ZN3cub18CUB_300001_SM_10006detail6reduce28DeviceReduceSingleTileKernelINS2_10policy_hubIfyN4cuda3std3__44plusIfEEE10Policy1000EN6thrust24THRUST_300001_SM_1000_NS6detail15normal_iteratorINSD_10device_ptrIfEEEEPfyS9_ffNS7_10__identityEEEvT0_T1_T2_T3_T4_T6_)
        /*00ec*/ 	.word	0x00000000


	//----- nvinfo : EIATTR_REGCOUNT
	.align		4
.L_82:
        /*00f0*/ 	.byte	0x04, 0x2f
        /*00f2*/ 	.short	(.L_84 - .L_83)
	.align		4
.L_83:
        /*00f4*/ 	.word	index@(_ZN3cub18CUB_300001_SM_10006detail6reduce18DeviceReduceKernelINS2_10policy_hubIfyN4cuda3std3__44plusIfEEE10Policy1000EN6thrust24THRUST_300001_SM_1000_NS6detail15normal_iteratorINSD_10device_ptrIfEEEEyS9_fNS7_10__identityEEEvT0_PT3_T1_NS0_13GridEvenShareISN_EET2_T4_)
        /*00f8*/ 	.word	0x0000001e


	//----- nvinfo : EIATTR_FRAME_SIZE
	.align		4
.L_84:
        /*00fc*/ 	.byte	0x04, 0x11
        /*00fe*/ 	.short	(.L_86 - .L_85)
	.align		4
.L_85:
        /*0100*/ 	.word	index@(_ZN3cub18CUB_300001_SM_10006detail6reduce18DeviceReduceKernelINS2_10policy_hubIfyN4cuda3std3__44plusIfEEE10Policy1000EN6thrust24THRUST_300001_SM_1000_NS6detail15normal_iteratorINSD_10device_ptrIfEEEEyS9_fNS7_10__identityEEEvT0_PT3_T1_NS0_13GridEvenShareISN_EET2_T4_)
        /*0104*/ 	.word	0x00000000


	//----- nvinfo : EIATTR_REGCOUNT
	.align		4
.L_86:
        /*0108*/ 	.byte	0x04, 0x2f
        /*010a*/ 	.short	(.L_88 - .L_87)
	.align		4
.L_87:
        /*010c*/ 	.word	index@(_ZN3cub18CUB_300001_SM_10006detail6reduce28DeviceReduceSingleTileKernelINS2_10policy_hubIfyN4cuda3std3__44plusIfEEE10Policy1000EPfSC_iS9_ffNS7_10__identityEEEvT0_T1_T2_T3_T4_T6_)
        /*0110*/ 	.word	0x0000001e


	//----- nvinfo : EIATTR_FRAME_SIZE
	.align		4
.L_88:
        /*0114*/ 	.byte	0x04, 0x11
        /*0116*/ 	.short	(.L_90 - .L_89)
	.align		4
.L_89:
        /*0118*/ 	.word	index@(_ZN3cub18CUB_300001_SM_10006detail6reduce28DeviceReduceSingleTileKernelINS2_10policy_hubIfyN4cuda3std3__44plusIfEEE10Policy1000EPfSC_iS9_ffNS7_10__identityEEEvT0_T1_T2_T3_T4_T6_)
        /*011c*/ 	.word	0x00000000


	//----- nvinfo : EIATTR_MIN_STACK_SIZE
	.align		4
.L_90:
        /*0120*/ 	.byte	0x04, 0x12
        /*0122*/ 	.short	(.L_92 - .L_91)
	.align		4
.L_91:
        /*0124*/ 	.word	index@(_ZN3cub18CUB_300001_SM_10006detail6reduce28DeviceReduceSingleTileKernelINS2_10policy_hubIfyN4cuda3std3__44plusIfEEE10Policy1000EPfSC_iS9_ffNS7_10__identityEEEvT0_T1_T2_T3_T4_T6_)
        /*0128*/ 	.word	0x00000000


	//----- nvinfo : EIATTR_MIN_STACK_SIZE
	.align		4
.L_92:
        /*012c*/ 	.byte	0x04, 0x12
        /*012e*/ 	.short	(.L_94 - .L_93)
	.align		4
.L_93:
        /*0130*/ 	.word	index@(_ZN3cub18CUB_300001_SM_10006detail6reduce18DeviceReduceKernelINS2_10policy_hubIfyN4cuda3std3__44plusIfEEE10Policy1000EN6thrust24THRUST_300001_SM_1000_NS6detail15normal_iteratorINSD_10device_ptrIfEEEEyS9_fNS7_10__identityEEEvT0_PT3_T1_NS0_13GridEvenShareISN_EET2_T4_)
        /*0134*/ 	.word	0x00000000


	//----- nvinfo : EIATTR_MIN_STACK_SIZE
	.align		4
.L_94:
        /*0138*/ 	.byte	0x04, 0x12
        /*013a*/ 	.short	(.L_96 - .L_95)
	.align		4
.L_95:
        /*013c*/ 	.word	index@(_ZN3cub18CUB_300001_SM_10006detail6reduce28DeviceReduceSingleTileKernelINS2_10policy_hubIfyN4cuda3std3__44plusIfEEE10Policy1000EN6thrust24THRUST_300001_SM_1000_NS6detail15normal_iteratorINSD_10device_ptrIfEEEEPfyS9_ffNS7_10__identityEEEvT0_T1_T2_T3_T4_T6_)
        /*0140*/ 	.word	0x00000000


	//----- nvinfo : EIATTR_MIN_STACK_SIZE
	.align		4
.L_96:
        /*0144*/ 	.byte	0x04, 0x12
        /*0146*/ 	.short	(.L_98 - .L_97)
	.align		4
.L_97:
        /*0148*/ 	.word	index@(_ZN3cub18CUB_300001_SM_10006detail6reduce28DeviceReduceSingleTileKernelINS2_10policy_hubIfjN4cuda3std3__44plusIfEEE10Policy1000EPfSC_iS9_ffNS7_10__identityEEEvT0_T1_T2_T3_T4_T6_)
        /*014c*/ 	.word	0x00000000


	//----- nvinfo : EIATTR_MIN_STACK_SIZE
	.align		4
.L_98:
        /*0150*/ 	.byte	0x04, 0x12
        /*0152*/ 	.short	(.L_100 - .L_99)
	.align		4
.L_99:
        /*0154*/ 	.word	index@(_ZN3cub18CUB_300001_SM_10006detail6reduce18DeviceReduceKernelINS2_10policy_hubIfjN4cuda3std3__44plusIfEEE10Policy1000EN6thrust24THRUST_300001_SM_1000_NS6detail15normal_iteratorINSD_10device_ptrIfEEEEjS9_fNS7_10__identityEEEvT0_PT3_T1_NS0_13GridEvenShareISN_EET2_T4_)
        /*0158*/ 	.word	0x00000000


	//----- nvinfo : EIATTR_MIN_STACK_SIZE
	.align		4
.L_100:
        /*015c*/ 	.byte	0x04, 0x12
        /*015e*/ 	.short	(.L_102 - .L_101)
	.align		4
.L_101:
        /*0160*/ 	.word	index@(_ZN3cub18CUB_300001_SM_10006detail6reduce28DeviceReduceSingleTileKernelINS2_10policy_hubIfjN4cuda3std3__44plusIfEEE10Policy1000EN6thrust24THRUST_300001_SM_1000_NS6detail15normal_iteratorINSD_10device_ptrIfEEEEPfjS9_ffNS7_10__identityEEEvT0_T1_T2_T3_T4_T6_)
        /*0164*/ 	.word	0x00000000


	//----- nvinfo : EIATTR_MIN_STACK_SIZE
	.align		4
.L_102:
        /*0168*/ 	.byte	0x04, 0x12
        /*016a*/ 	.short	(.L_104 - .L_103)
	.align		4
.L_103:
        /*016c*/ 	.word	index@(_ZN3cub18CUB_300001_SM_10006detail9transform16transform_kernelINS2_10policy_hubILb1EN4cuda3std3__45tupleIJN6thrust24THRUST_300001_SM_1000_NS6detail15normal_iteratorINSA_10device_ptrIfEEEESF_EEEE10policy1000El16multiply_functorSF_JPfSK_EEEvT0_iT1_T2_DpNS2_10kernel_argIT3_EE)
        /*0170*/ 	.word	0x00000000


	//----- nvinfo : EIATTR_MIN_STACK_SIZE
	.align		4
.L_104:
        /*0174*/ 	.byte	0x04, 0x12
        /*0176*/ 	.short	(.L_106 - .L_105)
	.align		4
.L_105:
        /*0178*/ 	.word	index@(_ZN3cub18CUB_300001_SM_10006detail9transform16transform_kernelINS2_10policy_hubILb1EN4cuda3std3__45tupleIJN6thrust24THRUST_300001_SM_1000_NS6detail15normal_iteratorINSA_10device_ptrIfEEEESF_EEEE10policy1000Ei16multiply_functorSF_JPfSK_EEEvT0_iT1_T2_DpNS2_10kernel_argIT3_EE)
        /*017c*/ 	.word	0x00000000


	//----- nvinfo : EIATTR_MIN_STACK_SIZE
	.align		4
.L_106:
        /*0180*/ 	.byte	0x04, 0x12
        /*0182*/ 	.short	(.L_108 - .L_107)
	.align		4
.L_107:
        /*0184*/ 	.word	index@(_ZN3cub18CUB_300001_SM_10006detail8for_each13static_kernelINS2_12policy_hub_t12policy_500_tElN6thrust24THRUST_300001_SM_1000_NS8cuda_cub6__fill7functorINS7_6detail15normal_iteratorINS7_10device_ptrIfEEEEfEEEEvT0_T1_)
        /*0188*/ 	.word	0x00000000


	//----- nvinfo : EIATTR_MIN_STACK_SIZE
	.align		4
.L_108:
        /*018c*/ 	.byte	0x04, 0x12
        /*018e*/ 	.short	(.L_110 - .L_109)
	.align		4
.L_109:
        /*0190*/ 	.word	index@(_ZN3cub18CUB_300001_SM_10006detail8for_each13static_kernelINS2_12policy_hub_t12policy_500_tEmN6thrust24THRUST_300001_SM_1000_NS8cuda_cub20__uninitialized_fill7functorINS7_10device_ptrIfEEfEEEEvT0_T1_)
        /*0194*/ 	.word	0x00000000


	//----- nvinfo : EIATTR_MIN_STACK_SIZE
	.align		4
.L_110:
        /*0198*/ 	.byte	0x04, 0x12
        /*019a*/ 	.short	(.L_112 - .L_111)
	.align		4
.L_111:
        /*019c*/ 	.word	index@(_ZN3cub18CUB_300001_SM_10006detail8for_each13static_kernelINS2_12policy_hub_t12policy_500_tEmN6thrust24THRUST_300001_SM_1000_NS8cuda_cub6__fill7functorINS7_6detail15normal_iteratorINS7_10device_ptrIfEEEEfEEEEvT0_T1_)
        /*01a0*/ 	.word	0x00000000


	//----- nvinfo : EIATTR_MIN_STACK_SIZE
	.align		4
.L_112:
        /*01a4*/ 	.byte	0x04, 0x12
        /*01a6*/ 	.short	(.L_114 - .L_113)
	.align		4
.L_113:
        /*01a8*/ 	.word	index@(_ZN3cub18CUB_300001_SM_10006detail11EmptyKernelIvEEvv)
        /*01ac*/ 	.word	0x00000000
.L_114:


//--------------------- .nv.compat                --------------------------
	.section	.nv.compat,"",@"SHT_CUDA_COMPAT_INFO"
	.align	4
        /*0000*/ 	.byte	0x02, 0x09, 0x00, 0x00, 0x02, 0x02, 0x01, 0x00, 0x02, 0x05, 0x05, 0x00, 0x03, 0x07, 0x01, 0x01
        /*0010*/ 	.byte	0x02, 0x03, 0x00, 0x00, 0x02, 0x06, 0x01, 0x00, 0x04, 0x0b, 0x08, 0x00, 0x09, 0x00, 0x00, 0x00
        /*0020*/ 	.byte	0x00, 0x00, 0x00, 0x00


//--------------------- .nv.info._ZN3cub18CUB_300001_SM_10006detail6reduce28DeviceReduceSingleTileKernelINS2_10policy_hubIfyN4cuda3std3__44plusIfEEE10Policy1000EPfSC_iS9_ffNS7_10__identityEEEvT0_T1_T2_T3_T4_T6_ --------------------------
	.section	.nv.info._ZN3cub18CUB_300001_SM_10006detail6reduce28DeviceReduceSingleTileKernelINS2_10policy_hubIfyN4cuda3std3__44plusIfEEE10Policy1000EPfSC_iS9_ffNS7_10__identityEEEvT0_T1_T2_T3_T4_T6_,"",@"SHT_CUDA_INFO"
	.sectionflags	@""
	.align	4


	//----- nvinfo : EIATTR_CUDA_API_VERSION
	.align		4
        /*0000*/ 	.byte	0x04, 0x37
        /*0002*/ 	.short	(.L_116 - .L_115)
.L_115:
        /*0004*/ 	.word	0x00000082


	//----- nvinfo : EIATTR_KPARAM_INFO
	.align		4
.L_116:
        /*0008*/ 	.byte	0x04, 0x17
        /*000a*/ 	.short	(.L_118 - .L_117)
.L_117:
        /*000c*/ 	.word	0x00000000
        /*0010*/ 	.short	0x0005
        /*0012*/ 	.short	0x001c
        /*0014*/ 	.byte	0x00, 0xf0, 0x05, 0x00


	//----- nvinfo : EIATTR_KPARAM_INFO
	.align		4
.L_118:
        /*0018*/ 	.byte	0x04, 0x17
        /*001a*/ 	.short	(.L_120 - .L_119)
.L_119:
        /*001c*/ 	.word	0x00000000
        /*0020*/ 	.short	0x0004
        /*0022*/ 	.short	0x0018
        /*0024*/ 	.byte	0x00, 0xf0, 0x11, 0x00


	//----- nvinfo : EIATTR_KPARAM_INFO
	.align		4
.L_120:
        /*0028*/ 	.byte	0x04, 0x17
        /*002a*/ 	.short	(.L_122 - .L_121)
.L_121:
        /*002c*/ 	.word	0x00000000
        /*0030*/ 	.short	0x0003
        /*0032*/ 	.short	0x0014
        /*0034*/ 	.byte	0x00, 0xf0, 0x05, 0x00


	//----- nvinfo : EIATTR_KPARAM_INFO
	.align		4
.L_122:
        /*0038*/ 	.byte	0x04, 0x17
        /*003a*/ 	.short	(.L_124 - .L_123)
.L_123:
        /*003c*/ 	.word	0x00000000
        /*0040*/ 	.short	0x0002
        /*0042*/ 	.short	0x0010
        /*0044*/ 	.byte	0x00, 0xf0, 0x11, 0x00


	//----- nvinfo : EIATTR_KPARAM_INFO
	.align		4
.L_124:
        /*0048*/ 	.byte	0x04, 0x17
        /*004a*/ 	.short	(.L_126 - .L_125)
.L_125:
        /*004c*/ 	.word	0x00000000
        /*0050*/ 	.short	0x0001
        /*0052*/ 	.short	0x0008
        /*0054*/ 	.byte	0x00, 0xf5, 0x21, 0x00


	//----- nvinfo : EIATTR_KPARAM_INFO
	.align		4
.L_126:
        /*0058*/ 	.byte	0x04, 0x17
        /*005a*/ 	.short	(.L_128 - .L_127)
.L_127:
        /*005c*/ 	.word	0x00000000
        /*0060*/ 	.short	0x0000
        /*0062*/ 	.short	0x0000
        /*0064*/ 	.byte	0x00, 0xf5, 0x21, 0x00


	//----- nvinfo : EIATTR_SPARSE_MMA_MASK
	.align		4
.L_128:
        /*0068*/ 	.byte	0x03, 0x50
        /*006a*/ 	.short	0x0000


	//----- nvinfo : EIATTR_MAXREG_COUNT
	.align		4
        /*006c*/ 	.byte	0x03, 0x1b
        /*006e*/ 	.short	0x00ff


	//----- nvinfo : EIATTR_NUM_BARRIERS
	.align		4
        /*0070*/ 	.byte	0x02, 0x4c
        /*0072*/ 	.byte	0x01
	.zero		1


	//----- nvinfo : EIATTR_MERCURY_ISA_VERSION
	.align		4
        /*0074*/ 	.byte	0x03, 0x5f
        /*0076*/ 	.short	0x0101


	//----- nvinfo : EIATTR_COOP_GROUP_MASK_REGIDS
	.align		4
        /*0078*/ 	.byte	0x04, 0x29
        /*007a*/ 	.short	(.L_130 - .L_129)


	//   ....[0]....
.L_129:
        /*007c*/ 	.word	0xffffffff


	//   ....[1]....
        /*0080*/ 	.word	0xffffffff


	//   ....[2]....
        /*0084*/ 	.word	0xffffffff


	//   ....[3]....
        /*0088*/ 	.word	0xffffffff


	//   ....[4]....
        /*008c*/ 	.word	0xffffffff


	//   ....[5]....
        /*0090*/ 	.word	0xffffffff


	//   ....[6]....
        /*0094*/ 	.word	0xffffffff


	//   ....[7]....
        /*0098*/ 	.word	0xffffffff


	//   ....[8]....
        /*009c*/ 	.word	0xffffffff


	//   ....[9]....
        /*00a0*/ 	.word	0xffffffff


	//   ....[10]....
        /*00a4*/ 	.word	0xffffffff


	//   ....[11]....
        /*00a8*/ 	.word	0xffffffff


	//   ....[12]....
        /*00ac*/ 	.word	0xffffffff


	//   ....[13]....
        /*00b0*/ 	.word	0xffffffff


	//   ....[14]....
        /*00b4*/ 	.word	0xffffffff


	//   ....[15]....
        /*00b8*/ 	.word	0xffffffff


	//   ....[16]....
        /*00bc*/ 	.word	0xffffffff


	//   ....[17]....
        /*00c0*/ 	.word	0xffffffff


	//   ....[18]....
        /*00c4*/ 	.word	0xffffffff


	//   ....[19]....
        /*00c8*/ 	.word	0xffffffff


	//   ....[20]....
        /*00cc*/ 	.word	0xffffffff


	//   ....[21]....
        /*00d0*/ 	.word	0xffffffff


	//   ....[22]....
        /*00d4*/ 	.word	0xffffffff


	//   ....[23]....
        /*00d8*/ 	.word	0xffffffff


	//   ....[24]....
        /*00dc*/ 	.word	0xffffffff


	//   ....[25]....
        /*00e0*/ 	.word	0xffffffff


	//   ....[26]....
        /*00e4*/ 	.word	0xffffffff


	//   ....[27]....
        /*00e8*/ 	.word	0xffffffff


	//   ....[28]....
        /*00ec*/ 	.word	0xffffffff


	//   ....[29]....
        /*00f0*/ 	.word	0xffffffff


	//----- nvinfo : EIATTR_COOP_GROUP_INSTR_OFFSETS
	.align		4
.L_130:
        /*00f4*/ 	.byte	0x04, 0x28
        /*00f6*/ 	.short	(.L_132 - .L_131)


	//   ....[0]....
.L_131:
        /*00f8*/ 	.word	0x00000980


	//   ....[1]....
        /*00fc*/ 	.word	0x000009e0


	//   ....[2]....
        /*0100*/ 	.word	0x00000a50


	//   ....[3]....
        /*0104*/ 	.word	0x00000aa0


	//   ....[4]....
        /*0108*/ 	.word	0x00000ad0


	//   ....[5]....
        /*010c*/ 	.word	0x00000c90


	//   ....[6]....
        /*0110*/ 	.word	0x00000d20


	//   ....[7]....
        /*0114*/ 	.word	0x00000d60


	//   ....[8]....
        /*0118*/ 	.word	0x00000db0


	//   ....[9]....
        /*011c*/ 	.word	0x00000df0


	//   ....[10]....
        /*0120*/ 	.word	0x00001c00


	//   ....[11]....
        /*0124*/ 	.word	0x00001c80


	//   ....[12]....
        /*0128*/ 	.word	0x00001cd0


	//   ....[13]....
        /*012c*/ 	.word	0x00001d10


	//   ....[14]....
        /*0130*/ 	.word	0x00001d40


	//   ....[15]....
        /*0134*/ 	.word	0x00002700


	//   ....[16]....
        /*0138*/ 	.word	0x00002760


	//   ....[17]....
        /*013c*/ 	.word	0x000027d0


	//   ....[18]....
        /*0140*/ 	.word	0x00002820


	//   ....[19]....
        /*0144*/ 	.word	0x00002850


	//   ....[20]....
        /*0148*/ 	.word	0x00002a10


	//   ....[21]....
        /*014c*/ 	.word	0x00002a90


	//   ....[22]....
        /*0150*/ 	.word	0x00002ad0


	//   ....[23]....
        /*0154*/ 	.word	0x00002b10


	//   ....[24]....
        /*0158*/ 	.word	0x00002b70


	//   ....[25]....
        /*015c*/ 	.word	0x00003b00


	//   ....[26]....
        /*0160*/ 	.word	0x00003b80


	//   ....[27]....
        /*0164*/ 	.word	0x00003bd0


	//   ....[28]....
        /*0168*/ 	.word	0x00003c10


	//   ....[29]....
        /*016c*/ 	.word	0x00003c40


	//----- nvinfo : EIATTR_VRC_CTA_INIT_COUNT
	.align		4
.L_132:
        /*0170*/ 	.byte	0x02, 0x4a
	.zero		1
	.zero		1


	//----- nvinfo : EIATTR_EXIT_INSTR_OFFSETS
	.align		4
        /*0174*/ 	.byte	0x04, 0x1c
        /*0176*/ 	.short	(.L_134 - .L_133)


	//   ....[0]....
.L_133:
        /*0178*/ 	.word	0x00000080


	//   ....[1]....
        /*017c*/ 	.word	0x000000c0


	//   ....[2]....
        /*0180*/ 	.word	0x00003d90


	//   ....[3]....
        /*0184*/ 	.word	0x00003de0


	//----- nvinfo : EIATTR_MAX_THREADS
	.align		4
.L_134:
        /*0188*/ 	.byte	0x04, 0x05
        /*018a*/ 	.short	(.L_136 - .L_135)
.L_135:
        /*018c*/ 	.word	0x00000100
        /*0190*/ 	.word	0x00000001
        /*0194*/ 	.word	0x00000001


	//----- nvinfo : EIATTR_CRS_STACK_SIZE
	.align		4
.L_136:
        /*0198*/ 	.byte	0x04, 0x1e
        /*019a*/ 	.short	(.L_138 - .L_137)
.L_137:
        /*019c*/ 	.word	0x00000000


	//----- nvinfo : EIATTR_CBANK_PARAM_SIZE
	.align		4
.L_138:
        /*01a0*/ 	.byte	0x03, 0x19
        /*01a2*/ 	.short	0x001d


	//----- nvinfo : EIATTR_PARAM_CBANK
	.align		4
        /*01a4*/ 	.byte	0x04, 0x0a
        /*01a6*/ 	.short	(.L_140 - .L_139)
	.align		4
.L_139:
        /*01a8*/ 	.word	index@(.nv.constant0._ZN3cub18CUB_300001_SM_10006detail6reduce28DeviceReduceSingleTileKernelINS2_10policy_hubIfyN4cuda3std3__44plusIfEEE10Policy1000EPfSC_iS9_ffNS7_10__identityEEEvT0_T1_T2_T3_T4_T6_)
        /*01ac*/ 	.short	0x0380
        /*01ae*/ 	.short	0x001d


	//----- nvinfo : EIATTR_SW_WAR
	.align		4
.L_140:
        /*01b0*/ 	.byte	0x04, 0x36
        /*01b2*/ 	.short	(.L_142 - .L_141)
.L_141:
        /*01b4*/ 	.word	0x00000008
.L_142:


//--------------------- .nv.info._ZN3cub18CUB_300001_SM_10006detail6reduce18DeviceReduceKernelINS2_10policy_hubIfyN4cuda3std3__44plusIfEEE10Policy1000EN6thrust24THRUST_300001_SM_1000_NS6detail15normal_iteratorINSD_10device_ptrIfEEEEyS9_fNS7_10__identityEEEvT0_PT3_T1_NS0_13GridEvenShareISN_EET2_T4_ --------------------------
	.section	.nv.info._ZN3cub18CUB_300001_SM_10006detail6reduce18DeviceReduceKernelINS2_10policy_hubIfyN4cuda3std3__44plusIfEEE10Policy1000EN6thrust24THRUST_300001_SM_1000_NS6detail15normal_iteratorINSD_10device_ptrIfEEEEyS9_fNS7_10__identityEEEvT0_PT3_T1_NS0_13GridEvenShareISN_EET2_T4_,"",@"SHT_CUDA_INFO"
	.sectionflags	@""
	.align	4


	//----- nvinfo : EIATTR_CUDA_API_VERSION
	.align		4
        /*0000*/ 	.byte	0x04, 0x37
        /*0002*/ 	.short	(.L_144 - .L_143)
.L_143:
        /*0004*/ 	.word	0x00000082


	//----- nvinfo : EIATTR_KPARAM_INFO
	.align		4
.L_144:
        /*0008*/ 	.byte	0x04, 0x17
        /*000a*/ 	.short	(.L_146 - .L_145)
.L_145:
        /*000c*/ 	.word	0x00000000
        /*0010*/ 	.short	0x0005
        /*0012*/ 	.short	0x0061
        /*0014*/ 	.byte	0x00, 0xf0, 0x05, 0x00


	//----- nvinfo : EIATTR_KPARAM_INFO
	.align		4
.L_146:
        /*0018*/ 	.byte	0x04, 0x17
        /*001a*/ 	.short	(.L_148 - .L_147)
.L_147:
        /*001c*/ 	.word	0x00000000
        /*0020*/ 	.short	0x0004
        /*0022*/ 	.short	0x0060
        /*0024*/ 	.byte	0x00, 0xf0, 0x05, 0x00


	//----- nvinfo : EIATTR_KPARAM_INFO
	.align		4
.L_148:
        /*0028*/ 	.byte	0x04, 0x17
        /*002a*/ 	.short	(.L_150 - .L_149)
.L_149:
        /*002c*/ 	.word	0x00000000
        /*0030*/ 	.short	0x0003
        /*0032*/ 	.short	0x0018
        /*0034*/ 	.byte	0x00, 0xf0, 0x21, 0x01


	//----- nvinfo : EIATTR_KPARAM_INFO
	.align		4
.L_150:
        /*0038*/ 	.byte	0x04, 0x17
        /*003a*/ 	.short	(.L_152 - .L_151)
.L_151:
        /*003c*/ 	.word	0x00000000
        /*0040*/ 	.short	0x0002
        /*0042*/ 	.short	0x0010
        /*0044*/ 	.byte	0x00, 0xf0, 0x21, 0x00


	//----- nvinfo : EIATTR_KPARAM_INFO
	.align		4
.L_152:
        /*0048*/ 	.byte	0x04, 0x17
        /*004a*/ 	.short	(.L_154 - .L_153)
.L_153:
        /*004c*/ 	.word	0x00000000
        /*0050*/ 	.short	0x0001
        /*0052*/ 	.short	0x0008
        /*0054*/ 	.byte	0x00, 0xf5, 0x21, 0x00


	//----- nvinfo : EIATTR_KPARAM_INFO
	.align		4
.L_154:
        /*0058*/ 	.byte	0x04, 0x17
        /*005a*/ 	.short	(.L_156 - .L_155)
.L_155:
        /*005c*/ 	.word	0x00000000
        /*0060*/ 	.short	0x0000
        /*0062*/ 	.short	0x0000
        /*0064*/ 	.byte	0x00, 0xf0, 0x21, 0x00


	//----- nvinfo : EIATTR_SPARSE_MMA_MASK
	.align		4
.L_156:
        /*0068*/ 	.byte	0x03, 0x50
        /*006a*/ 	.short	0x0000


	//----- nvinfo : EIATTR_MAXREG_COUNT
	.align		4
        /*006c*/ 	.byte	0x03, 0x1b
        /*006e*/ 	.short	0x00ff


	//----- nvinfo : EIATTR_NUM_BARRIERS
	.align		4
        /*0070*/ 	.byte	0x02, 0x4c
        /*0072*/ 	.byte	0x01
	.zero		1


	//----- nvinfo : EIATTR_MERCURY_ISA_VERSION
	.align		4
        /*0074*/ 	.byte	0x03, 0x5f
        /*0076*/ 	.short	0x0101


	//----- nvinfo : EIATTR_COOP_GROUP_MASK_REGIDS
	.align		4
        /*0078*/ 	.byte	0x04, 0x29
        /*007a*/ 	.short	(.L_158 - .L_157)


	//   ....[0]....
.L_157:
        /*007c*/ 	.word	0xffffffff


	//   ....[1]....
        /*0080*/ 	.word	0xffffffff


	//   ....[2]....
        /*0084*/ 	.word	0xffffffff


	//   ....[3]....
        /*0088*/ 	.word	0xffffffff


	//   ....[4]....
        /*008c*/ 	.word	0xffffffff


	//   ....[5]....
        /*0090*/ 	.word	0xffffffff


	//   ....[6]....
        /*0094*/ 	.word	0xffffffff


	//   ....[7]....
        /*0098*/ 	.word	0xffffffff


	//   ....[8]....
        /*009c*/ 	.word	0xffffffff


	//   ....[9]....
        /*00a0*/ 	.word	0xffffffff


	//   ....[10]....
        /*00a4*/ 	.word	0xffffffff


	//   ....[11]....
        /*00a8*/ 	.word	0xffffffff


	//   ....[12]....
        /*00ac*/ 	.word	0xffffffff


	//   ....[13]....
        /*00b0*/ 	.word	0xffffffff


	//   ....[14]....
        /*00b4*/ 	.word	0xffffffff


	//----- nvinfo : EIATTR_COOP_GROUP_INSTR_OFFSETS
	.align		4
.L_158:
        /*00b8*/ 	.byte	0x04, 0x28
        /*00ba*/ 	.short	(.L_160 - .L_159)


	//   ....[0]....
.L_159:
        /*00bc*/ 	.word	0x000009c0


	//   ....[1]....
        /*00c0*/ 	.word	0x00000a20


	//   ....[2]....
        /*00c4*/ 	.word	0x00000a90


	//   ....[3]....
        /*00c8*/ 	.word	0x00000ae0


	//   ....[4]....
        /*00cc*/ 	.word	0x00000b10


	//   ....[5]....
        /*00d0*/ 	.word	0x00000cd0


	//   ....[6]....
        /*00d4*/ 	.word	0x00000d60


	//   ....[7]....
        /*00d8*/ 	.word	0x00000dd0


	//   ....[8]....
        /*00dc*/ 	.word	0x00000e20


	//   ....[9]....
        /*00e0*/ 	.word	0x00000e50


	//   ....[10]....
        /*00e4*/ 	.word	0x00002030


	//   ....[11]....
        /*00e8*/ 	.word	0x000020c0


	//   ....[12]....
        /*00ec*/ 	.word	0x00002110


	//   ....[13]....
        /*00f0*/ 	.word	0x00002150


	//   ....[14]....
        /*00f4*/ 	.word	0x00002180


	//----- nvinfo : EIATTR_VRC_CTA_INIT_COUNT
	.align		4
.L_160:
        /*00f8*/ 	.byte	0x02, 0x4a
	.zero		1
	.zero		1


	//----- nvinfo : EIATTR_EXIT_INSTR_OFFSETS
	.align		4
        /*00fc*/ 	.byte	0x04, 0x1c
        /*00fe*/ 	.short	(.L_162 - .L_161)


	//   ....[0]....
.L_161:
        /*0100*/ 	.word	0x000022d0


	//   ....[1]....
        /*0104*/ 	.word	0x00002330


	//----- nvinfo : EIATTR_MAX_THREADS
	.align		4
.L_162:
        /*0108*/ 	.byte	0x04, 0x05
        /*010a*/ 	.short	(.L_164 - .L_163)
.L_163:
        /*010c*/ 	.word	0x00000100
        /*0110*/ 	.word	0x00000001
        /*0114*/ 	.word	0x00000001


	//----- nvinfo : EIATTR_CRS_STACK_SIZE
	.align		4
.L_164:
        /*0118*/ 	.byte	0x04, 0x1e
        /*011a*/ 	.short	(.L_166 - .L_165)
.L_165:
        /*011c*/ 	.word	0x00000000


	//----- nvinfo : EIATTR_CBANK_PARAM_SIZE
	.align		4
.L_166:
        /*0120*/ 	.byte	0x03, 0x19
        /*0122*/ 	.short	0x0062


	//----- nvinfo : EIATTR_PARAM_CBANK
	.align		4
        /*0124*/ 	.byte	0x04, 0x0a
        /*0126*/ 	.short	(.L_168 - .L_167)
	.align		4
.L_167:
        /*0128*/ 	.word	index@(.nv.constant0._ZN3cub18CUB_300001_SM_10006detail6reduce18DeviceReduceKernelINS2_10policy_hubIfyN4cuda3std3__44plusIfEEE10Policy1000EN6thrust24THRUST_300001_SM_1000_NS6detail15normal_iteratorINSD_10device_ptrIfEEEEyS9_fNS7_10__identityEEEvT0_PT3_T1_NS0_13GridEvenShareISN_EET2_T4_)
        /*012c*/ 	.short	0x0380
        /*012e*/ 	.short	0x0062


	//----- nvinfo : EIATTR_SW_WAR
	.align		4
.L_168:
        /*0130*/ 	.byte	0x04, 0x36
        /*0132*/ 	.short	(.L_170 - .L_169)
.L_169:
        /*0134*/ 	.word	0x00000008
.L_170:


//--------------------- .nv.info._ZN3cub18CUB_300001_SM_10006detail6reduce28DeviceReduceSingleTileKernelINS2_10policy_hubIfyN4cuda3std3__44plusIfEEE10Policy1000EN6thrust24THRUST_300001_SM_1000_NS6detail15normal_iteratorINSD_10device_ptrIfEEEEPfyS9_ffNS7_10__identityEEEvT0_T1_T2_T3_T4_T6_ --------------------------
	.section	.nv.info._ZN3cub18CUB_300001_SM_10006detail6reduce28DeviceReduceSingleTileKernelINS2_10policy_hubIfyN4cuda3std3__44plusIfEEE10Policy1000EN6thrust24THRUST_300001_SM_1000_NS6detail15normal_iteratorINSD_10device_ptrIfEEEEPfyS9_ffNS7_10__identityEEEvT0_T1_T2_T3_T4_T6_,"",@"SHT_CUDA_INFO"
	.sectionflags	@""
	.align	4


	//----- nvinfo : EIATTR_CUDA_API_VERSION
	.align		4
        /*0000*/ 	.byte	0x04, 0x37
        /*0002*/ 	.short	(.L_172 - .L_171)
.L_171:
        /*0004*/ 	.word	0x00000082


	//----- nvinfo : EIATTR_KPARAM_INFO
	.align		4
.L_172:
        /*0008*/ 	.byte	0x04, 0x17
        /*000a*/ 	.short	(.L_174 - .L_173)
.L_173:
        /*000c*/ 	.word	0x00000000
        /*0010*/ 	.short	0x0005
        /*0012*/ 	.short	0x0020
        /*0014*/ 	.byte	0x00, 0xf0, 0x05, 0x00


	//----- nvinfo : EIATTR_KPARAM_INFO
	.align		4
.L_174:
        /*0018*/ 	.byte	0x04, 0x17
        /*001a*/ 	.short	(.L_176 - .L_175)
.L_175:
        /*001c*/ 	.word	0x00000000
        /*0020*/ 	.short	0x0004
        /*0022*/ 	.short	0x001c
        /*0024*/ 	.byte	0x00, 0xf0, 0x11, 0x00


	//----- nvinfo : EIATTR_KPARAM_INFO
	.align		4
.L_176:
        /*0028*/ 	.byte	0x04, 0x17
        /*002a*/ 	.short	(.L_178 - .L_177)
.L_177:
        /*002c*/ 	.word	0x00000000
        /*0030*/ 	.short	0x0003
        /*0032*/ 	.short	0x0018
        /*0034*/ 	.byte	0x00, 0xf0, 0x05, 0x00


	//----- nvinfo : EIATTR_KPARAM_INFO
	.align		4
.L_178:
        /*0038*/ 	.byte	0x04, 0x17
        /*003a*/ 	.short	(.L_180 - .L_179)
.L_179:
        /*003c*/ 	.word	0x00000000
        /*0040*/ 	.short	0x0002
        /*0042*/ 	.short	0x0010
        /*0044*/ 	.byte	0x00, 0xf0, 0x21, 0x00


	//----- nvinfo : EIATTR_KPARAM_INFO
	.align		4
.L_180:
        /*0048*/ 	.byte	0x04, 0x17
        /*004a*/ 	.short	(.L_182 - .L_181)
.L_181:
        /*004c*/ 	.word	0x00000000
        /*0050*/ 	.short	0x0001
        /*0052*/ 	.short	0x0008
        /*0054*/ 	.byte	0x00, 0xf5, 0x21, 0x00


	//----- nvinfo : EIATTR_KPARAM_INFO
	.align		4
.L_182:
        /*0058*/ 	.byte	0x04, 0x17
        /*005a*/ 	.short	(.L_184 - .L_183)
.L_183:
        /*005c*/ 	.word	0x00000000
        /*0060*/ 	.short	0x0000
        /*0062*/ 	.short	0x0000
        /*0064*/ 	.byte	0x00, 0xf0, 0x21, 0x00


	//----- nvinfo : EIATTR_SPARSE_MMA_MASK
	.align		4
.L_184:
        /*0068*/ 	.byte	0x03, 0x50
        /*006a*/ 	.short	0x0000


	//----- nvinfo : EIATTR_MAXREG_COUNT
	.align		4
        /*006c*/ 	.byte	0x03, 0x1b
        /*006e*/ 	.short	0x00ff


	//----- nvinfo : EIATTR_NUM_BARRIERS
	.align		4
        /*0070*/ 	.byte	0x02, 0x4c
        /*0072*/ 	.byte	0x01
	.zero		1


	//----- nvinfo : EIATTR_MERCURY_ISA_VERSION
	.align		4
        /*0074*/ 	.byte	0x03, 0x5f
        /*0076*/ 	.short	0x0101


	//----- nvinfo : EIATTR_COOP_GROUP_MASK_REGIDS
	.align		4
        /*0078*/ 	.byte	0x04, 0x29
        /*007a*/ 	.short	(.L_186 - .L_185)


	//   ....[0]....
.L_185:
        /*007c*/ 	.word	0xffffffff


	//   ....[1]....
        /*0080*/ 	.word	0xffffffff


	//   ....[2]....
        /*0084*/ 	.word	0xffffffff


	//   ....[3]....
        /*0088*/ 	.word	0xffffffff


	//   ....[4]....
        /*008c*/ 	.word	0xffffffff


	//   ....[5]....
        /*0090*/ 	.word	0xffffffff


	//   ....[6]....
        /*0094*/ 	.word	0xffffffff


	//   ....[7]....
        /*0098*/ 	.word	0xffffffff


	//   ....[8]....
        /*009c*/ 	.word	0xffffffff


	//   ....[9]....
        /*00a0*/ 	.word	0xffffffff


	//   ....[10]....
        /*00a4*/ 	.word	0xffffffff


	//   ....[11]....
        /*00a8*/ 	.word	0xffffffff


	//   ....[12]....
        /*00ac*/ 	.word	0xffffffff


	//   ....[13]....
        /*00b0*/ 	.word	0xffffffff


	//   ....[14]....
        /*00b4*/ 	.word	0xffffffff


	//----- nvinfo : EIATTR_COOP_GROUP_INSTR_OFFSETS
	.align		4
.L_186:
        /*00b8*/ 	.byte	0x04, 0x28
        /*00ba*/ 	.short	(.L_188 - .L_187)


	//   ....[0]....
.L_187:
        /*00bc*/ 	.word	0x00000930


	//   ....[1]....
        /*00c0*/ 	.word	0x00000990


	//   ....[2]....
        /*00c4*/ 	.word	0x00000a00


	//   ....[3]....
        /*00c8*/ 	.word	0x00000a50


	//   ....[4]....
        /*00cc*/ 	.word	0x00000a80


	//   ....[5]....
        /*00d0*/ 	.word	0x00000c40


	//   ....[6]....
        /*00d4*/ 	.word	0x00000cd0


	//   ....[7]....
        /*00d8*/ 	.word	0x00000d20


	//   ....[8]....
        /*00dc*/ 	.word	0x00000d60


	//   ....[9]....
        /*00e0*/ 	.word	0x00000da0


	//   ....[10]....
        /*00e4*/ 	.word	0x00001dc0


	//   ....[11]....
        /*00e8*/ 	.word	0x00001e40


	//   ....[12]....
        /*00ec*/ 	.word	0x00001e90


	//   ....[13]....
        /*00f0*/ 	.word	0x00001ed0


	//   ....[14]....
        /*00f4*/ 	.word	0x00001f00


	//----- nvinfo : EIATTR_VRC_CTA_INIT_COUNT
	.align		4
.L_188:
        /*00f8*/ 	.byte	0x02, 0x4a
	.zero		1
	.zero		1


	//----- nvinfo : EIATTR_EXIT_INSTR_OFFSETS
	.align		4
        /*00fc*/ 	.byte	0x04, 0x1c
        /*00fe*/ 	.short	(.L_190 - .L_189)


	//   ....[0]....
.L_189:
        /*0100*/ 	.word	0x000000a0


	//   ....[1]....
        /*0104*/ 	.word	0x000000e0


	//   ....[2]....
        /*0108*/ 	.word	0x00002040


	//   ....[3]....
        /*010c*/ 	.word	0x00002090


	//----- nvinfo : EIATTR_MAX_THREADS
	.align		4
.L_190:
        /*0110*/ 	.byte	0x04, 0x05
        /*0112*/ 	.short	(.L_192 - .L_191)
.L_191:
        /*0114*/ 	.word	0x00000100
        /*0118*/ 	.word	0x00000001
        /*011c*/ 	.word	0x00000001


	//----- nvinfo : EIATTR_CRS_STACK_SIZE
	.align		4
.L_192:
        /*0120*/ 	.byte	0x04, 0x1e
        /*0122*/ 	.short	(.L_194 - .L_193)
.L_193:
        /*0124*/ 	.word	0x00000000


	//----- nvinfo : EIATTR_CBANK_PARAM_SIZE
	.align		4
.L_194:
        /*0128*/ 	.byte	0x03, 0x19
        /*012a*/ 	.short	0x0021


	//----- nvinfo : EIATTR_PARAM_CBANK
	.align		4
        /*012c*/ 	.byte	0x04, 0x0a
        /*012e*/ 	.short	(.L_196 - .L_195)
	.align		4
.L_195:
        /*0130*/ 	.word	index@(.nv.constant0._ZN3cub18CUB_300001_SM_10006detail6reduce28DeviceReduceSingleTileKernelINS2_10policy_hubIfyN4cuda3std3__44plusIfEEE10Policy1000EN6thrust24THRUST_300001_SM_1000_NS6detail15normal_iteratorINSD_10device_ptrIfEEEEPfyS9_ffNS7_10__identityEEEvT0_T1_T2_T3_T4_T6_)
        /*0134*/ 	.short	0x0380
        /*0136*/ 	.short	0x0021


	//----- nvinfo : EIATTR_SW_WAR
	.align		4
.L_196:
        /*0138*/ 	.byte	0x04, 0x36
        /*013a*/ 	.short	(.L_198 - .L_197)
.L_197:
        /*013c*/ 	.word	0x00000008
.L_198:


//--------------------- .nv.info._ZN3cub18CUB_300001_SM_10006detail6reduce28DeviceReduceSingleTileKernelINS2_10policy_hubIfjN4cuda3std3__44plusIfEEE10Policy1000EPfSC_iS9_ffNS7_10__identityEEEvT0_T1_T2_T3_T4_T6_ --------------------------
	.section	.nv.info._ZN3cub18CUB_300001_SM_10006detail6reduce28DeviceReduceSingleTileKernelINS2_10policy_hubIfjN4cuda3std3__44plusIfEEE10Policy1000EPfSC_iS9_ffNS7_10__identityEEEvT0_T1_T2_T3_T4_T6_,"",@"SHT_CUDA_INFO"
	.sectionflags	@""
	.align	4


	//----- nvinfo : EIATTR_CUDA_API_VERSION
	.align		4
        /*0000*/ 	.byte	0x04, 0x37
        /*0002*/ 	.short	(.L_200 - .L_199)
.L_199:
        /*0004*/ 	.word	0x00000082


	//----- nvinfo : EIATTR_KPARAM_INFO
	.align		4
.L_200:
        /*0008*/ 	.byte	0x04, 0x17
        /*000a*/ 	.short	(.L_202 - .L_201)
.L_201:
        /*000c*/ 	.word	0x00000000
        /*0010*/ 	.short	0x0005
        /*0012*/ 	.short	0x001c
        /*0014*/ 	.byte	0x00, 0xf0, 0x05, 0x00


	//----- nvinfo : EIATTR_KPARAM_INFO
	.align		4
.L_202:
        /*0018*/ 	.byte	0x04, 0x17
        /*001a*/ 	.short	(.L_204 - .L_203)
.L_203:
        /*001c*/ 	.word	0x00000000
        /*0020*/ 	.short	0x0004
        /*0022*/ 	.short	0x0018
        /*0024*/ 	.byte	0x00, 0xf0, 0x11, 0x00


	//----- nvinfo : EIATTR_KPARAM_INFO
	.align		4
.L_204:
        /*0028*/ 	.byte	0x04, 0x17
        /*002a*/ 	.short	(.L_206 - .L_205)
.L_205:
        /*002c*/ 	.word	0x00000000
        /*0030*/ 	.short	0x0003
        /*0032*/ 	.short	0x0014
        /*0034*/ 	.byte	0x00, 0xf0, 0x05, 0x00


	//----- nvinfo : EIATTR_KPARAM_INFO
	.align		4
.L_206:
        /*0038*/ 	.byte	0x04, 0x17
        /*003a*/ 	.short	(.L_208 - .L_207)
.L_207:
        /*003c*/ 	.word	0x00000000
        /*0040*/ 	.short	0x0002
        /*0042*/ 	.short	0x0010
        /*0044*/ 	.byte	0x00, 0xf0, 0x11, 0x00


	//----- nvinfo : EIATTR_KPARAM_INFO
	.align		4
.L_208:
        /*0048*/ 	.byte	0x04, 0x17
        /*004a*/ 	.short	(.L_210 - .L_209)
.L_209:
        /*004c*/ 	.word	0x00000000
        /*0050*/ 	.short	0x0001
        /*0052*/ 	.short	0x0008
        /*0054*/ 	.byte	0x00, 0xf5, 0x21, 0x00


	//----- nvinfo : EIATTR_KPARAM_INFO
	.align		4
.L_210:
        /*0058*/ 	.byte	0x04, 0x17
        /*005a*/ 	.short	(.L_212 - .L_211)
.L_211:
        /*005c*/ 	.word	0x00000000
        /*0060*/ 	.short	0x0000
        /*0062*/ 	.short	0x0000
        /*0064*/ 	.byte	0x00, 0xf5, 0x21, 0x00


	//----- nvinfo : EIATTR_SPARSE_MMA_MASK
	.align		4
.L_212:
        /*0068*/ 	.byte	0x03, 0x50
        /*006a*/ 	.short	0x0000


	//----- nvinfo : EIATTR_MAXREG_COUNT
	.align		4
        /*006c*/ 	.byte	0x03, 0x1b
        /*006e*/ 	.short	0x0080


	//----- nvinfo : EIATTR_NUM_BARRIERS
	.align		4
        /*0070*/ 	.byte	0x02, 0x4c
        /*0072*/ 	.byte	0x01
	.zero		1


	//----- nvinfo : EIATTR_MERCURY_ISA_VERSION
	.align		4
        /*0074*/ 	.byte	0x03, 0x5f
        /*0076*/ 	.short	0x0101


	//----- nvinfo : EIATTR_UNUSED_LOAD_BYTE_OFFSET
	.align		4
        /*0078*/ 	.byte	0x04, 0x44
        /*007a*/ 	.short	(.L_214 - .L_213)


	//   ....[0]....
.L_213:
        /*007c*/ 	.word	0x00000b70
        /*0080*/ 	.word	0x0000fff0


	//   ....[1]....
        /*0084*/ 	.word	0x00000f80
        /*0088*/ 	.word	0x0000fff0


	//   ....[2]....
        /*008c*/ 	.word	0x00002010
        /*0090*/ 	.word	0x0000fff0


	//   ....[3]....
        /*0094*/ 	.word	0x00002bb0
        /*0098*/ 	.word	0x0000fff0


	//   ....[4]....
        /*009c*/ 	.word	0x00002fc0
        /*00a0*/ 	.word	0x0000fff0


	//   ....[5]....
        /*00a4*/ 	.word	0x00004140
        /*00a8*/ 	.word	0x0000fff0


	//----- nvinfo : EIATTR_COOP_GROUP_MASK_REGIDS
	.align		4
.L_214:
        /*00ac*/ 	.byte	0x04, 0x29
        /*00ae*/ 	.short	(.L_216 - .L_215)


	//   ....[0]....
.L_215:
        /*00b0*/ 	.word	0xffffffff


	//   ....[1]....
        /*00b4*/ 	.word	0xffffffff


	//   ....[2]....
        /*00b8*/ 	.word	0xffffffff


	//   ....[3]....
        /*00bc*/ 	.word	0xffffffff


	//   ....[4]....
        /*00c0*/ 	.word	0xffffffff


	//   ....[5]....
        /*00c4*/ 	.word	0xffffffff


	//   ....[6]....
        /*00c8*/ 	.word	0xffffffff


	//   ....[7]....
        /*00cc*/ 	.word	0xffffffff


	//   ....[8]....
        /*00d0*/ 	.word	0xffffffff


	//   ....[9]....
        /*00d4*/ 	.word	0xffffffff


	//   ....[10]....
        /*00d8*/ 	.word	0xffffffff


	//   ....[11]....
        /*00dc*/ 	.word	0xffffffff


	//   ....[12]....
        /*00e0*/ 	.word	0xffffffff


	//   ....[13]....
        /*00e4*/ 	.word	0xffffffff


	//   ....[14]....
        /*00e8*/ 	.word	0xffffffff


	//   ....[15]....
        /*00ec*/ 	.word	0xffffffff


	//   ....[16]....
        /*00f0*/ 	.word	0xffffffff


	//   ....[17]....
        /*00f4*/ 	.word	0xffffffff


	//   ....[18]....
        /*00f8*/ 	.word	0xffffffff


	//   ....[19]....
        /*00fc*/ 	.word	0xffffffff


	//   ....[20]....
        /*0100*/ 	.word	0xffffffff


	//   ....[21]....
        /*0104*/ 	.word	0xffffffff


	//   ....[22]....
        /*0108*/ 	.word	0xffffffff


	//   ....[23]....
        /*010c*/ 	.word	0xffffffff


	//   ....[24]....
        /*0110*/ 	.word	0xffffffff


	//   ....[25]....
        /*0114*/ 	.word	0xffffffff


	//   ....[26]....
        /*0118*/ 	.word	0xffffffff


	//   ....[27]....
        /*011c*/ 	.word	0xffffffff


	//   ....[28]....
        /*0120*/ 	.word	0xffffffff


	//   ....[29]....
        /*0124*/ 	.word	0xffffffff


	//----- nvinfo : EIATTR_COOP_GROUP_INSTR_OFFSETS
	.align		4
.L_216:
        /*0128*/ 	.byte	0x04, 0x28
        /*012a*/ 	.short	(.L_218 - .L_217)


	//   ....[0]....
.L_217:
        /*012c*/ 	.word	0x00000980


	//   ....[1]....
        /*0130*/ 	.word	0x000009e0


	//   ....[2]....
        /*0134*/ 	.word	0x00000a50


	//   ....[3]....
        /*0138*/ 	.word	0x00000aa0


	//   ....[4]....
        /*013c*/ 	.word	0x00000ad0


	//   ....[5]....
        /*0140*/ 	.word	0x00000d20


	//   ....[6]....
        /*0144*/ 	.word	0x00000db0


	//   ....[7]....
        /*0148*/ 	.word	0x00000df0


	//   ....[8]....
        /*014c*/ 	.word	0x00000e40


	//   ....[9]....
        /*0150*/ 	.word	0x00000e80


	//   ....[10]....
        /*0154*/ 	.word	0x00001e30


	//   ....[11]....
        /*0158*/ 	.word	0x00001eb0


	//   ....[12]....
        /*015c*/ 	.word	0x00001f00


	//   ....[13]....
        /*0160*/ 	.word	0x00001f40


	//   ....[14]....
        /*0164*/ 	.word	0x00001f70


	//   ....[15]....
        /*0168*/ 	.word	0x000029c0


	//   ....[16]....
        /*016c*/ 	.word	0x00002a20


	//   ....[17]....
        /*0170*/ 	.word	0x00002a90


	//   ....[18]....
        /*0174*/ 	.word	0x00002ae0


	//   ....[19]....
        /*0178*/ 	.word	0x00002b10


	//   ....[20]....
        /*017c*/ 	.word	0x00002d60


	//   ....[21]....
        /*0180*/ 	.word	0x00002de0


	//   ....[22]....
        /*0184*/ 	.word	0x00002e20


	//   ....[23]....
        /*0188*/ 	.word	0x00002e60


	//   ....[24]....
        /*018c*/ 	.word	0x00002ec0


	//   ....[25]....
        /*0190*/ 	.word	0x00003f60


	//   ....[26]....
        /*0194*/ 	.word	0x00003fe0


	//   ....[27]....
        /*0198*/ 	.word	0x00004030


	//   ....[28]....
        /*019c*/ 	.word	0x00004070


	//   ....[29]....
        /*01a0*/ 	.word	0x000040a0


	//----- nvinfo : EIATTR_VRC_CTA_INIT_COUNT
	.align		4
.L_218:
        /*01a4*/ 	.byte	0x02, 0x4a
	.zero		1
	.zero		1


	//----- nvinfo : EIATTR_EXIT_INSTR_OFFSETS
	.align		4
        /*01a8*/ 	.byte	0x04, 0x1c
        /*01aa*/ 	.short	(.L_220 - .L_219)


	//   ....[0]....
.L_219:
        /*01ac*/ 	.word	0x00000080


	//   ....[1]....
        /*01b0*/ 	.word	0x000000c0


	//   ....[2]....
        /*01b4*/ 	.word	0x00004280


	//   ....[3]....
        /*01b8*/ 	.word	0x000042d0


	//----- nvinfo : EIATTR_MAX_THREADS
	.align		4
.L_220:
        /*01bc*/ 	.byte	0x04, 0x05
        /*01be*/ 	.short	(.L_222 - .L_221)
.L_221:
        /*01c0*/ 	.word	0x00000200
        /*01c4*/ 	.word	0x00000001
        /*01c8*/ 	.word	0x00000001


	//----- nvinfo : EIATTR_CRS_STACK_SIZE
	.align		4
.L_222:
        /*01cc*/ 	.byte	0x04, 0x1e
        /*01ce*/ 	.short	(.L_224 - .L_223)
.L_223:
        /*01d0*/ 	.word	0x00000000


	//----- nvinfo : EIATTR_CBANK_PARAM_SIZE
	.align		4
.L_224:
        /*01d4*/ 	.byte	0x03, 0x19
        /*01d6*/ 	.short	0x001d


	//----- nvinfo : EIATTR_PARAM_CBANK
	.align		4
        /*01d8*/ 	.byte	0x04, 0x0a
        /*01da*/ 	.short	(.L_226 - .L_225)
	.align		4
.L_225:
        /*01dc*/ 	.word	index@(.nv.constant0._ZN3cub18CUB_300001_SM_10006detail6reduce28DeviceReduceSingleTileKernelINS2_10policy_hubIfjN4cuda3std3__44plusIfEEE10Policy1000EPfSC_iS9_ffNS7_10__identityEEEvT0_T1_T2_T3_T4_T6_)
        /*01e0*/ 	.short	0x0380
        /*01e2*/ 	.short	0x001d


	//----- nvinfo : EIATTR_SW_WAR
	.align		4
.L_226:
        /*01e4*/ 	.byte	0x04, 0x36
        /*01e6*/ 	.short	(.L_228 - .L_227)
.L_227:
        /*01e8*/ 	.word	0x00000008
.L_228:


//--------------------- .nv.info._ZN3cub18CUB_300001_SM_10006detail6reduce18DeviceReduceKernelINS2_10policy_hubIfjN4cuda3std3__44plusIfEEE10Policy1000EN6thrust24THRUST_300001_SM_1000_NS6detail15normal_iteratorINSD_10device_ptrIfEEEEjS9_fNS7_10__identityEEEvT0_PT3_T1_NS0_13GridEvenShareISN_EET2_T4_ --------------------------
	.section	.nv.info._ZN3cub18CUB_300001_SM_10006detail6reduce18DeviceReduceKernelINS2_10policy_hubIfjN4cuda3std3__44plusIfEEE10Policy1000EN6thrust24THRUST_300001_SM_1000_NS6detail15normal_iteratorINSD_10device_ptrIfEEEEjS9_fNS7_10__identityEEEvT0_PT3_T1_NS0_13GridEvenShareISN_EET2_T4_,"",@"SHT_CUDA_INFO"
	.sectionflags	@""
	.align	4


	//----- nvinfo : EIATTR_CUDA_API_VERSION
	.align		4
        /*0000*/ 	.byte	0x04, 0x37
        /*0002*/ 	.short	(.L_230 - .L_229)
.L_229:
        /*0004*/ 	.word	0x00000082


	//----- nvinfo : EIATTR_KPARAM_INFO
	.align		4
.L_230:
        /*0008*/ 	.byte	0x04, 0x17
        /*000a*/ 	.short	(.L_232 - .L_231)
.L_231:
        /*000c*/ 	.word	0x00000000
        /*0010*/ 	.short	0x0005
        /*0012*/ 	.short	0x003d
        /*0014*/ 	.byte	0x00, 0xf0, 0x05, 0x00


	//----- nvinfo : EIATTR_KPARAM_INFO
	.align		4
.L_232:
        /*0018*/ 	.byte	0x04, 0x17
        /*001a*/ 	.short	(.L_234 - .L_233)
.L_233:
        /*001c*/ 	.word	0x00000000
        /*0020*/ 	.short	0x0004
        /*0022*/ 	.short	0x003c
        /*0024*/ 	.byte	0x00, 0xf0, 0x05, 0x00


	//----- nvinfo : EIATTR_KPARAM_INFO
	.align		4
.L_234:
        /*0028*/ 	.byte	0x04, 0x17
        /*002a*/ 	.short	(.L_236 - .L_235)
.L_235:
        /*002c*/ 	.word	0x00000000
        /*0030*/ 	.short	0x0003
        /*0032*/ 	.short	0x0014
        /*0034*/ 	.byte	0x00, 0xf0, 0xa1, 0x00


	//----- nvinfo : EIATTR_KPARAM_INFO
	.align		4
.L_236:
        /*0038*/ 	.byte	0x04, 0x17
        /*003a*/ 	.short	(.L_238 - .L_237)
.L_237:
        /*003c*/ 	.word	0x00000000
        /*0040*/ 	.short	0x0002
        /*0042*/ 	.short	0x0010
        /*0044*/ 	.byte	0x00, 0xf0, 0x11, 0x00


	//----- nvinfo : EIATTR_KPARAM_INFO
	.align		4
.L_238:
        /*0048*/ 	.byte	0x04, 0x17
        /*004a*/ 	.short	(.L_240 - .L_239)
.L_239:
        /*004c*/ 	.word	0x00000000
        /*0050*/ 	.short	0x0001
        /*0052*/ 	.short	0x0008
        /*0054*/ 	.byte	0x00, 0xf5, 0x21, 0x00


	//----- nvinfo : EIATTR_KPARAM_INFO
	.align		4
.L_240:
        /*0058*/ 	.byte	0x04, 0x17
        /*005a*/ 	.short	(.L_242 - .L_241)
.L_241:
        /*005c*/ 	.word	0x00000000
        /*0060*/ 	.short	0x0000
        /*0062*/ 	.short	0x0000
        /*0064*/ 	.byte	0x00, 0xf0, 0x21, 0x00


	//----- nvinfo : EIATTR_SPARSE_MMA_MASK
	.align		4
.L_242:
        /*0068*/ 	.byte	0x03, 0x50
        /*006a*/ 	.short	0x0000


	//----- nvinfo : EIATTR_MAXREG_COUNT
	.align		4
        /*006c*/ 	.byte	0x03, 0x1b
        /*006e*/ 	.short	0x0080


	//----- nvinfo : EIATTR_NUM_BARRIERS
	.align		4
        /*0070*/ 	.byte	0x02, 0x4c
        /*0072*/ 	.byte	0x01
	.zero		1


	//----- nvinfo : EIATTR_MERCURY_ISA_VERSION
	.align		4
        /*0074*/ 	.byte	0x03, 0x5f
        /*0076*/ 	.short	0x0101


	//----- nvinfo : EIATTR_UNUSED_LOAD_BYTE_OFFSET
	.align		4
        /*0078*/ 	.byte	0x04, 0x44
        /*007a*/ 	.short	(.L_244 - .L_243)


	//   ....[0]....
.L_243:
        /*007c*/ 	.word	0x00000de0
        /*0080*/ 	.word	0x0000fff0


	//   ....[1]....
        /*0084*/ 	.word	0x000011f0
        /*0088*/ 	.word	0x0000fff0


	//   ....[2]....
        /*008c*/ 	.word	0x000026b0
        /*0090*/ 	.word	0x0000fff0


	//----- nvinfo : EIATTR_COOP_GROUP_MASK_REGIDS
	.align		4
.L_244:
        /*0094*/ 	.byte	0x04, 0x29
        /*0096*/ 	.short	(.L_246 - .L_245)


	//   ....[0]....
.L_245:
        /*0098*/ 	.word	0xffffffff


	//   ....[1]....
        /*009c*/ 	.word	0xffffffff


	//   ....[2]....
        /*00a0*/ 	.word	0xffffffff


	//   ....[3]....
        /*00a4*/ 	.word	0xffffffff


	//   ....[4]....
        /*00a8*/ 	.word	0xffffffff


	//   ....[5]....
        /*00ac*/ 	.word	0xffffffff


	//   ....[6]....
        /*00b0*/ 	.word	0xffffffff


	//   ....[7]....
        /*00b4*/ 	.word	0xffffffff


	//   ....[8]....
        /*00b8*/ 	.word	0xffffffff


	//   ....[9]....
        /*00bc*/ 	.word	0xffffffff


	//   ....[10]....
        /*00c0*/ 	.word	0xffffffff


	//   ....[11]....
        /*00c4*/ 	.word	0xffffffff


	//   ....[12]....
        /*00c8*/ 	.word	0xffffffff


	//   ....[13]....
        /*00cc*/ 	.word	0xffffffff


	//   ....[14]....
        /*00d0*/ 	.word	0xffffffff


	//----- nvinfo : EIATTR_COOP_GROUP_INSTR_OFFSETS
	.align		4
.L_246:
        /*00d4*/ 	.byte	0x04, 0x28
        /*00d6*/ 	.short	(.L_248 - .L_247)


	//   ....[0]....
.L_247:
        /*00d8*/ 	.word	0x00000bf0


	//   ....[1]....
        /*00dc*/ 	.word	0x00000c50


	//   ....[2]....
        /*00e0*/ 	.word	0x00000cc0


	//   ....[3]....
        /*00e4*/ 	.word	0x00000d10


	//   ....[4]....
        /*00e8*/ 	.word	0x00000d40


	//   ....[5]....
        /*00ec*/ 	.word	0x00000f90


	//   ....[6]....
        /*00f0*/ 	.word	0x00001020


	//   ....[7]....
        /*00f4*/ 	.word	0x00001070


	//   ....[8]....
        /*00f8*/ 	.word	0x000010b0


	//   ....[9]....
        /*00fc*/ 	.word	0x000010f0


	//   ....[10]....
        /*0100*/ 	.word	0x000024c0


	//   ....[11]....
        /*0104*/ 	.word	0x00002550


	//   ....[12]....
        /*0108*/ 	.word	0x000025a0


	//   ....[13]....
        /*010c*/ 	.word	0x000025e0


	//   ....[14]....
        /*0110*/ 	.word	0x00002610


	//----- nvinfo : EIATTR_VRC_CTA_INIT_COUNT
	.align		4
.L_248:
        /*0114*/ 	.byte	0x02, 0x4a
	.zero		1
	.zero		1


	//----- nvinfo : EIATTR_EXIT_INSTR_OFFSETS
	.align		4
        /*0118*/ 	.byte	0x04, 0x1c
        /*011a*/ 	.short	(.L_250 - .L_249)


	//   ....[0]....
.L_249:
        /*011c*/ 	.word	0x000027f0


	//   ....[1]....
        /*0120*/ 	.word	0x00002830


	//----- nvinfo : EIATTR_MAX_THREADS
	.align		4
.L_250:
        /*0124*/ 	.byte	0x04, 0x05
        /*0126*/ 	.short	(.L_252 - .L_251)
.L_251:
        /*0128*/ 	.word	0x00000200
        /*012c*/ 	.word	0x00000001
        /*0130*/ 	.word	0x00000001


	//----- nvinfo : EIATTR_CRS_STACK_SIZE
	.align		4
.L_252:
        /*0134*/ 	.byte	0x04, 0x1e
        /*0136*/ 	.short	(.L_254 - .L_253)
.L_253:
        /*0138*/ 	.word	0x00000000


	//----- nvinfo : EIATTR_CBANK_PARAM_SIZE
	.align		4
.L_254:
        /*013c*/ 	.byte	0x03, 0x19
        /*013e*/ 	.short	0x003e


	//----- nvinfo : EIATTR_PARAM_CBANK
	.align		4
        /*0140*/ 	.byte	0x04, 0x0a
        /*0142*/ 	.short	(.L_256 - .L_255)
	.align		4
.L_255:
        /*0144*/ 	.word	index@(.nv.constant0._ZN3cub18CUB_300001_SM_10006detail6reduce18DeviceReduceKernelINS2_10policy_hubIfjN4cuda3std3__44plusIfEEE10Policy1000EN6thrust24THRUST_300001_SM_1000_NS6detail15normal_iteratorINSD_10device_ptrIfEEEEjS9_fNS7_10__identityEEEvT0_PT3_T1_NS0_13GridEvenShareISN_EET2_T4_)
        /*0148*/ 	.short	0x0380
        /*014a*/ 	.short	0x003e


	//----- nvinfo : EIATTR_SW_WAR
	.align		4
.L_256:
        /*014c*/ 	.byte	0x04, 0x36
        /*014e*/ 	.short	(.L_258 - .L_257)
.L_257:
        /*0150*/ 	.word	0x00000008
.L_258:


//--------------------- .nv.info._ZN3cub18CUB_300001_SM_10006detail6reduce28DeviceReduceSingleTileKernelINS2_10policy_hubIfjN4cuda3std3__44plusIfEEE10Policy1000EN6thrust24THRUST_300001_SM_1000_NS6detail15normal_iteratorINSD_10device_ptrIfEEEEPfjS9_ffNS7_10__identityEEEvT0_T1_T2_T3_T4_T6_ --------------------------
	.section	.nv.info._ZN3cub18CUB_300001_SM_10006detail6reduce28DeviceReduceSingleTileKernelINS2_10policy_hubIfjN4cuda3std3__44plusIfEEE10Policy1000EN6thrust24THRUST_300001_SM_1000_NS6detail15normal_iteratorINSD_10device_ptrIfEEEEPfjS9_ffNS7_10__identityEEEvT0_T1_T2_T3_T4_T6_,"",@"SHT_CUDA_INFO"
	.sectionflags	@""
	.align	4


	//----- nvinfo : EIATTR_CUDA_API_VERSION
	.align		4
        /*0000*/ 	.byte	0x04, 0x37
        /*0002*/ 	.short	(.L_260 - .L_259)
.L_259:
        /*0004*/ 	.word	0x00000082


	//----- nvinfo : EIATTR_KPARAM_INFO
	.align		4
.L_260:
        /*0008*/ 	.byte	0x04, 0x17
        /*000a*/ 	.short	(.L_262 - .L_261)
.L_261:
        /*000c*/ 	.word	0x00000000
        /*0010*/ 	.short	0x0005
        /*0012*/ 	.short	0x001c
        /*0014*/ 	.byte	0x00, 0xf0, 0x05, 0x00


	//----- nvinfo : EIATTR_KPARAM_INFO
	.align		4
.L_262:
        /*0018*/ 	.byte	0x04, 0x17
        /*001a*/ 	.short	(.L_264 - .L_263)
.L_263:
        /*001c*/ 	.word	0x00000000
        /*0020*/ 	.short	0x0004
        /*0022*/ 	.short	0x0018
        /*0024*/ 	.byte	0x00, 0xf0, 0x11, 0x00


	//----- nvinfo : EIATTR_KPARAM_INFO
	.align		4
.L_264:
        /*0028*/ 	.byte	0x04, 0x17
        /*002a*/ 	.short	(.L_266 - .L_265)
.L_265:
        /*002c*/ 	.word	0x00000000
        /*0030*/ 	.short	0x0003
        /*0032*/ 	.short	0x0014
        /*0034*/ 	.byte	0x00, 0xf0, 0x05, 0x00


	//----- nvinfo : EIATTR_KPARAM_INFO
	.align		4
.L_266:
        /*0038*/ 	.byte	0x04, 0x17
        /*003a*/ 	.short	(.L_268 - .L_267)
.L_267:
        /*003c*/ 	.word	0x00000000
        /*0040*/ 	.short	0x0002
        /*0042*/ 	.short	0x0010
        /*0044*/ 	.byte	0x00, 0xf0, 0x11, 0x00


	//----- nvinfo : EIATTR_KPARAM_INFO
	.align		4
.L_268:
        /*0048*/ 	.byte	0x04, 0x17
        /*004a*/ 	.short	(.L_270 - .L_269)
.L_269:
        /*004c*/ 	.word	0x00000000
        /*0050*/ 	.short	0x0001
        /*0052*/ 	.short	0x0008
        /*0054*/ 	.byte	0x00, 0xf5, 0x21, 0x00


	//----- nvinfo : EIATTR_KPARAM_INFO
	.align		4
.L_270:
        /*0058*/ 	.byte	0x04, 0x17
        /*005a*/ 	.short	(.L_272 - .L_271)
.L_271:
        /*005c*/ 	.word	0x00000000
        /*0060*/ 	.short	0x0000
        /*0062*/ 	.short	0x0000
        /*0064*/ 	.byte	0x00, 0xf0, 0x21, 0x00


	//----- nvinfo : EIATTR_SPARSE_MMA_MASK
	.align		4
.L_272:
        /*0068*/ 	.byte	0x03, 0x50
        /*006a*/ 	.short	0x0000


	//----- nvinfo : EIATTR_MAXREG_COUNT
	.align		4
        /*006c*/ 	.byte	0x03, 0x1b
        /*006e*/ 	.short	0x0080


	//----- nvinfo : EIATTR_NUM_BARRIERS
	.align		4
        /*0070*/ 	.byte	0x02, 0x4c
        /*0072*/ 	.byte	0x01
	.zero		1


	//----- nvinfo : EIATTR_MERCURY_ISA_VERSION
	.align		4
        /*0074*/ 	.byte	0x03, 0x5f
        /*0076*/ 	.short	0x0101


	//----- nvinfo : EIATTR_UNUSED_LOAD_BYTE_OFFSET
	.align		4
        /*0078*/ 	.byte	0x04, 0x44
        /*007a*/ 	.short	(.L_274 - .L_273)


	//   ....[0]....
.L_273:
        /*007c*/ 	.word	0x00000b00
        /*0080*/ 	.word	0x0000fff0


	//   ....[1]....
        /*0084*/ 	.word	0x00000f10
        /*0088*/ 	.word	0x0000fff0


	//   ....[2]....
        /*008c*/ 	.word	0x00002270
        /*0090*/ 	.word	0x0000fff0


	//----- nvinfo : EIATTR_COOP_GROUP_MASK_REGIDS
	.align		4
.L_274:
        /*0094*/ 	.byte	0x04, 0x29
        /*0096*/ 	.short	(.L_276 - .L_275)


	//   ....[0]....
.L_275:
        /*0098*/ 	.word	0xffffffff


	//   ....[1]....
        /*009c*/ 	.word	0xffffffff


	//   ....[2]....
        /*00a0*/ 	.word	0xffffffff


	//   ....[3]....
        /*00a4*/ 	.word	0xffffffff


	//   ....[4]....
        /*00a8*/ 	.word	0xffffffff


	//   ....[5]....
        /*00ac*/ 	.word	0xffffffff


	//   ....[6]....
        /*00b0*/ 	.word	0xffffffff


	//   ....[7]....
        /*00b4*/ 	.word	0xffffffff


	//   ....[8]....
        /*00b8*/ 	.word	0xffffffff


	//   ....[9]....
        /*00bc*/ 	.word	0xffffffff


	//   ....[10]....
        /*00c0*/ 	.word	0xffffffff


	//   ....[11]....
        /*00c4*/ 	.word	0xffffffff


	//   ....[12]....
        /*00c8*/ 	.word	0xffffffff


	//   ....[13]....
        /*00cc*/ 	.word	0xffffffff


	//   ....[14]....
        /*00d0*/ 	.word	0xffffffff


	//----- nvinfo : EIATTR_COOP_GROUP_INSTR_OFFSETS
	.align		4
.L_276:
        /*00d4*/ 	.byte	0x04, 0x28
        /*00d6*/ 	.short	(.L_278 - .L_277)


	//   ....[0]....
.L_277:
        /*00d8*/ 	.word	0x00000910


	//   ....[1]....
        /*00dc*/ 	.word	0x00000970


	//   ....[2]....
        /*00e0*/ 	.word	0x000009e0


	//   ....[3]....
        /*00e4*/ 	.word	0x00000a30


	//   ....[4]....
        /*00e8*/ 	.word	0x00000a60


	//   ....[5]....
        /*00ec*/ 	.word	0x00000cb0


	//   ....[6]....
        /*00f0*/ 	.word	0x00000d40


	//   ....[7]....
        /*00f4*/ 	.word	0x00000d80


	//   ....[8]....
        /*00f8*/ 	.word	0x00000dd0


	//   ....[9]....
        /*00fc*/ 	.word	0x00000e10


	//   ....[10]....
        /*0100*/ 	.word	0x00002090


	//   ....[11]....
        /*0104*/ 	.word	0x00002110


	//   ....[12]....
        /*0108*/ 	.word	0x00002160


	//   ....[13]....
        /*010c*/ 	.word	0x000021a0


	//   ....[14]....
        /*0110*/ 	.word	0x000021d0


	//----- nvinfo : EIATTR_VRC_CTA_INIT_COUNT
	.align		4
.L_278:
        /*0114*/ 	.byte	0x02, 0x4a
	.zero		1
	.zero		1


	//----- nvinfo : EIATTR_EXIT_INSTR_OFFSETS
	.align		4
        /*0118*/ 	.byte	0x04, 0x1c
        /*011a*/ 	.short	(.L_280 - .L_279)


	//   ....[0]....
.L_279:
        /*011c*/ 	.word	0x00000080


	//   ....[1]....
        /*0120*/ 	.word	0x000000c0


	//   ....[2]....
        /*0124*/ 	.word	0x000023b0


	//   ....[3]....
        /*0128*/ 	.word	0x00002400


	//----- nvinfo : EIATTR_MAX_THREADS
	.align		4
.L_280:
        /*012c*/ 	.byte	0x04, 0x05
        /*012e*/ 	.short	(.L_282 - .L_281)
.L_281:
        /*0130*/ 	.word	0x00000200
        /*0134*/ 	.word	0x00000001
        /*0138*/ 	.word	0x00000001


	//----- nvinfo : EIATTR_CRS_STACK_SIZE
	.align		4
.L_282:
        /*013c*/ 	.byte	0x04, 0x1e
        /*013e*/ 	.short	(.L_284 - .L_283)
.L_283:
        /*0140*/ 	.word	0x00000000


	//----- nvinfo : EIATTR_CBANK_PARAM_SIZE
	.align		4
.L_284:
        /*0144*/ 	.byte	0x03, 0x19
        /*0146*/ 	.short	0x001d


	//----- nvinfo : EIATTR_PARAM_CBANK
	.align		4
        /*0148*/ 	.byte	0x04, 0x0a
        /*014a*/ 	.short	(.L_286 - .L_285)
	.align		4
.L_285:
        /*014c*/ 	.word	index@(.nv.constant0._ZN3cub18CUB_300001_SM_10006detail6reduce28DeviceReduceSingleTileKernelINS2_10policy_hubIfjN4cuda3std3__44plusIfEEE10Policy1000EN6thrust24THRUST_300001_SM_1000_NS6detail15normal_iteratorINSD_10device_ptrIfEEEEPfjS9_ffNS7_10__identityEEEvT0_T1_T2_T3_T4_T6_)
        /*0150*/ 	.short	0x0380
        /*0152*/ 	.short	0x001d


	//----- nvinfo : EIATTR_SW_WAR
	.align		4
.L_286:
        /*0154*/ 	.byte	0x04, 0x36
        /*0156*/ 	.short	(.L_288 - .L_287)
.L_287:
        /*0158*/ 	.word	0x00000008
.L_288:


//--------------------- .nv.info._ZN3cub18CUB_300001_SM_10006detail9transform16transform_kernelINS2_10policy_hubILb1EN4cuda3std3__45tupleIJN6thrust24THRUST_300001_SM_1000_NS6detail15normal_iteratorINSA_10device_ptrIfEEEESF_EEEE10policy1000El16multiply_functorSF_JPfSK_EEEvT0_iT1_T2_DpNS2_10kernel_argIT3_EE --------------------------
	.section	.nv.info._ZN3cub18CUB_300001_SM_10006detail9transform16transform_kernelINS2_10policy_hubILb1EN4cuda3std3__45tupleIJN6thrust24THRUST_300001_SM_1000_NS6detail15normal_iteratorINSA_10device_ptrIfEEEESF_EEEE10policy1000El16multiply_functorSF_JPfSK_EEEvT0_iT1_T2_DpNS2_10kernel_argIT3_EE,"",@"SHT_CUDA_INFO"
	.sectionflags	@""
	.align	4


	//----- nvinfo : EIATTR_CUDA_API_VERSION
	.align		4
        /*0000*/ 	.byte	0x04, 0x37
        /*0002*/ 	.short	(.L_290 - .L_289)
.L_289:
        /*0004*/ 	.word	0x00000082


	//----- nvinfo : EIATTR_KPARAM_INFO
	.align		4
.L_290:
        /*0008*/ 	.byte	0x04, 0x17
        /*000a*/ 	.short	(.L_292 - .L_291)
.L_291:
        /*000c*/ 	.word	0x00000000
        /*0010*/ 	.short	0x0005
        /*0012*/ 	.short	0x0028
        /*0014*/ 	.byte	0x00, 0xf0, 0x41, 0x00


	//----- nvinfo : EIATTR_KPARAM_INFO
	.align		4
.L_292:
        /*0018*/ 	.byte	0x04, 0x17
        /*001a*/ 	.short	(.L_294 - .L_293)
.L_293:
        /*001c*/ 	.word	0x00000000
        /*0020*/ 	.short	0x0004
        /*0022*/ 	.short	0x0018
        /*0024*/ 	.byte	0x00, 0xf0, 0x41, 0x00


	//----- nvinfo : EIATTR_KPARAM_INFO
	.align		4
.L_294:
        /*0028*/ 	.byte	0x04, 0x17
        /*002a*/ 	.short	(.L_296 - .L_295)
.L_295:
        /*002c*/ 	.word	0x00000000
        /*0030*/ 	.short	0x0003
        /*0032*/ 	.short	0x0010
        /*0034*/ 	.byte	0x00, 0xf0, 0x21, 0x00


	//----- nvinfo : EIATTR_KPARAM_INFO
	.align		4
.L_296:
        /*0038*/ 	.byte	0x04, 0x17
        /*003a*/ 	.short	(.L_298 - .L_297)
.L_297:
        /*003c*/ 	.word	0x00000000
        /*0040*/ 	.short	0x0002
        /*0042*/ 	.short	0x000c
        /*0044*/ 	.byte	0x00, 0xf0, 0x11, 0x00


	//----- nvinfo : EIATTR_KPARAM_INFO
	.align		4
.L_298:
        /*0048*/ 	.byte	0x04, 0x17
        /*004a*/ 	.short	(.L_300 - .L_299)
.L_299:
        /*004c*/ 	.word	0x00000000
        /*0050*/ 	.short	0x0001
        /*0052*/ 	.short	0x0008
        /*0054*/ 	.byte	0x00, 0xf0, 0x11, 0x00


	//----- nvinfo : EIATTR_KPARAM_INFO
	.align		4
.L_300:
        /*0058*/ 	.byte	0x04, 0x17
        /*005a*/ 	.short	(.L_302 - .L_301)
.L_301:
        /*005c*/ 	.word	0x00000000
        /*0060*/ 	.short	0x0000
        /*0062*/ 	.short	0x0000
        /*0064*/ 	.byte	0x00, 0xf0, 0x21, 0x00


	//----- nvinfo : EIATTR_SPARSE_MMA_MASK
	.align		4
.L_302:
        /*0068*/ 	.byte	0x03, 0x50
        /*006a*/ 	.short	0x0000


	//----- nvinfo : EIATTR_MAXREG_COUNT
	.align		4
        /*006c*/ 	.byte	0x03, 0x1b
        /*006e*/ 	.short	0x00ff


	//----- nvinfo : EIATTR_MERCURY_ISA_VERSION
	.align		4
        /*0070*/ 	.byte	0x03, 0x5f
        /*0072*/ 	.short	0x0101


	//----- nvinfo : EIATTR_VRC_CTA_INIT_COUNT
	.align		4
        /*0074*/ 	.byte	0x02, 0x4a
	.zero		1
	.zero		1


	//----- nvinfo : EIATTR_EXIT_INSTR_OFFSETS
	.align		4
        /*0078*/ 	.byte	0x04, 0x1c
        /*007a*/ 	.short	(.L_304 - .L_303)


	//   ....[0]....
.L_303:
        /*007c*/ 	.word	0x000003e0


	//   ....[1]....
        /*0080*/ 	.word	0x00000d90


	//   ....[2]....
        /*0084*/ 	.word	0x000010c0


	//   ....[3]....
        /*0088*/ 	.word	0x00001280


	//   ....[4]....
        /*008c*/ 	.word	0x000012b0


	//   ....[5]....
        /*0090*/ 	.word	0x00001350


	//   ....[6]....
        /*0094*/ 	.word	0x00001370


	//   ....[7]....
        /*0098*/ 	.word	0x000018c0


	//   ....[8]....
        /*009c*/ 	.word	0x00001b60


	//   ....[9]....
        /*00a0*/ 	.word	0x00001cb0


	//   ....[10]....
        /*00a4*/ 	.word	0x00001d60


	//----- nvinfo : EIATTR_MAX_THREADS
	.align		4
.L_304:
        /*00a8*/ 	.byte	0x04, 0x05
        /*00aa*/ 	.short	(.L_306 - .L_305)
.L_305:
        /*00ac*/ 	.word	0x00000080
        /*00b0*/ 	.word	0x00000001
        /*00b4*/ 	.word	0x00000001


	//----- nvinfo : EIATTR_CRS_STACK_SIZE
	.align		4
.L_306:
        /*00b8*/ 	.byte	0x04, 0x1e
        /*00ba*/ 	.short	(.L_308 - .L_307)
.L_307:
        /*00bc*/ 	.word	0x00000000


	//----- nvinfo : EIATTR_CBANK_PARAM_SIZE
	.align		4
.L_308:
        /*00c0*/ 	.byte	0x03, 0x19
        /*00c2*/ 	.short	0x0038


	//----- nvinfo : EIATTR_PARAM_CBANK
	.align		4
        /*00c4*/ 	.byte	0x04, 0x0a
        /*00c6*/ 	.short	(.L_310 - .L_309)
	.align		4
.L_309:
        /*00c8*/ 	.word	index@(.nv.constant0._ZN3cub18CUB_300001_SM_10006detail9transform16transform_kernelINS2_10policy_hubILb1EN4cuda3std3__45tupleIJN6thrust24THRUST_300001_SM_1000_NS6detail15normal_iteratorINSA_10device_ptrIfEEEESF_EEEE10policy1000El16multiply_functorSF_JPfSK_EEEvT0_iT1_T2_DpNS2_10kernel_argIT3_EE)
        /*00cc*/ 	.short	0x0380
        /*00ce*/ 	.short	0x0038


	//----- nvinfo : EIATTR_SW_WAR
	.align		4
.L_310:
        /*00d0*/ 	.byte	0x04, 0x36
        /*00d2*/ 	.short	(.L_312 - .L_311)
.L_311:
        /*00d4*/ 	.word	0x00000008
.L_312:


//--------------------- .nv.info._ZN3cub18CUB_300001_SM_10006detail9transform16transform_kernelINS2_10policy_hubILb1EN4cuda3std3__45tupleIJN6thrust24THRUST_300001_SM_1000_NS6detail15normal_iteratorINSA_10device_ptrIfEEEESF_EEEE10policy1000Ei16multiply_functorSF_JPfSK_EEEvT0_iT1_T2_DpNS2_10kernel_argIT3_EE --------------------------
	.section	.nv.info._ZN3cub18CUB_300001_SM_10006detail9transform16transform_kernelINS2_10policy_hubILb1EN4cuda3std3__45tupleIJN6thrust24THRUST_300001_SM_1000_NS6detail15normal_iteratorINSA_10device_ptrIfEEEESF_EEEE10policy1000Ei16multiply_functorSF_JPfSK_EEEvT0_iT1_T2_DpNS2_10kernel_argIT3_EE,"",@"SHT_CUDA_INFO"
	.sectionflags	@""
	.align	4


	//----- nvinfo : EIATTR_CUDA_API_VERSION
	.align		4
        /*0000*/ 	.byte	0x04, 0x37
        /*0002*/ 	.short	(.L_314 - .L_313)
.L_313:
        /*0004*/ 	.word	0x00000082


	//----- nvinfo : EIATTR_KPARAM_INFO
	.align		4
.L_314:
        /*0008*/ 	.byte	0x04, 0x17
        /*000a*/ 	.short	(.L_316 - .L_315)
.L_315:
        /*000c*/ 	.word	0x00000000
        /*0010*/ 	.short	0x0005
        /*0012*/ 	.short	0x0028
        /*0014*/ 	.byte	0x00, 0xf0, 0x41, 0x00


	//----- nvinfo : EIATTR_KPARAM_INFO
	.align		4
.L_316:
        /*0018*/ 	.byte	0x04, 0x17
        /*001a*/ 	.short	(.L_318 - .L_317)
.L_317:
        /*001c*/ 	.word	0x00000000
        /*0020*/ 	.short	0x0004
        /*0022*/ 	.short	0x0018
        /*0024*/ 	.byte	0x00, 0xf0, 0x41, 0x00


	//----- nvinfo : EIATTR_KPARAM_INFO
	.align		4
.L_318:
        /*0028*/ 	.byte	0x04, 0x17
        /*002a*/ 	.short	(.L_320 - .L_319)
.L_319:
        /*002c*/ 	.word	0x00000000
        /*0030*/ 	.short	0x0003
        /*0032*/ 	.short	0x0010
        /*0034*/ 	.byte	0x00, 0xf0, 0x21, 0x00


	//----- nvinfo : EIATTR_KPARAM_INFO
	.align		4
.L_320:
        /*0038*/ 	.byte	0x04, 0x17
        /*003a*/ 	.short	(.L_322 - .L_321)
.L_321:
        /*003c*/ 	.word	0x00000000
        /*0040*/ 	.short	0x0002
        /*0042*/ 	.short	0x0008
        /*0044*/ 	.byte	0x00, 0xf0, 0x11, 0x00


	//----- nvinfo : EIATTR_KPARAM_INFO
	.align		4
.L_322:
        /*0048*/ 	.byte	0x04, 0x17
        /*004a*/ 	.short	(.L_324 - .L_323)
.L_323:
        /*004c*/ 	.word	0x00000000
        /*0050*/ 	.short	0x0001
        /*0052*/ 	.short	0x0004
        /*0054*/ 	.byte	0x00, 0xf0, 0x11, 0x00


	//----- nvinfo : EIATTR_KPARAM_INFO
	.align		4
.L_324:
        /*0058*/ 	.byte	0x04, 0x17
        /*005a*/ 	.short	(.L_326 - .L_325)
.L_325:
        /*005c*/ 	.word	0x00000000
        /*0060*/ 	.short	0x0000
        /*0062*/ 	.short	0x0000
        /*0064*/ 	.byte	0x00, 0xf0, 0x11, 0x00


	//----- nvinfo : EIATTR_SPARSE_MMA_MASK
	.align		4
.L_326:
        /*0068*/ 	.byte	0x03, 0x50
        /*006a*/ 	.short	0x0000


	//----- nvinfo : EIATTR_MAXREG_COUNT
	.align		4
        /*006c*/ 	.byte	0x03, 0x1b
        /*006e*/ 	.short	0x00ff


	//----- nvinfo : EIATTR_MERCURY_ISA_VERSION
	.align		4
        /*0070*/ 	.byte	0x03, 0x5f
        /*0072*/ 	.short	0x0101


	//----- nvinfo : EIATTR_VRC_CTA_INIT_COUNT
	.align		4
        /*0074*/ 	.byte	0x02, 0x4a
	.zero		1
	.zero		1


	//----- nvinfo : EIATTR_EXIT_INSTR_OFFSETS
	.align		4
        /*0078*/ 	.byte	0x04, 0x1c
        /*007a*/ 	.short	(.L_328 - .L_327)


	//   ....[0]....
.L_327:
        /*007c*/ 	.word	0x000002f0


	//   ....[1]....
        /*0080*/ 	.word	0x00000880


	//   ....[2]....
        /*0084*/ 	.word	0x00000b20


	//   ....[3]....
        /*0088*/ 	.word	0x00000c80


	//   ....[4]....
        /*008c*/ 	.word	0x00000d40


	//   ....[5]....
        /*0090*/ 	.word	0x00000d70


	//   ....[6]....
        /*0094*/ 	.word	0x00001370


	//   ....[7]....
        /*0098*/ 	.word	0x000016e0


	//   ....[8]....
        /*009c*/ 	.word	0x000018c0


	//   ....[9]....
        /*00a0*/ 	.word	0x000018f0


	//   ....[10]....
        /*00a4*/ 	.word	0x000019a0


	//----- nvinfo : EIATTR_MAX_THREADS
	.align		4
.L_328:
        /*00a8*/ 	.byte	0x04, 0x05
        /*00aa*/ 	.short	(.L_330 - .L_329)
.L_329:
        /*00ac*/ 	.word	0x00000080
        /*00b0*/ 	.word	0x00000001
        /*00b4*/ 	.word	0x00000001


	//----- nvinfo : EIATTR_CRS_STACK_SIZE
	.align		4
.L_330:
        /*00b8*/ 	.byte	0x04, 0x1e
        /*00ba*/ 	.short	(.L_332 - .L_331)
.L_331:
        /*00bc*/ 	.word	0x00000000


	//----- nvinfo : EIATTR_CBANK_PARAM_SIZE
	.align		4
.L_332:
        /*00c0*/ 	.byte	0x03, 0x19
        /*00c2*/ 	.short	0x0038


	//----- nvinfo : EIATTR_PARAM_CBANK
	.align		4
        /*00c4*/ 	.byte	0x04, 0x0a
        /*00c6*/ 	.short	(.L_334 - .L_333)
	.align		4
.L_333:
        /*00c8*/ 	.word	index@(.nv.constant0._ZN3cub18CUB_300001_SM_10006detail9transform16transform_kernelINS2_10policy_hubILb1EN4cuda3std3__45tupleIJN6thrust24THRUST_300001_SM_1000_NS6detail15normal_iteratorINSA_10device_ptrIfEEEESF_EEEE10policy1000Ei16multiply_functorSF_JPfSK_EEEvT0_iT1_T2_DpNS2_10kernel_argIT3_EE)
        /*00cc*/ 	.short	0x0380
        /*00ce*/ 	.short	0x0038


	//----- nvinfo : EIATTR_SW_WAR
	.align		4
.L_334:
        /*00d0*/ 	.byte	0x04, 0x36
        /*00d2*/ 	.short	(.L_336 - .L_335)
.L_335:
        /*00d4*/ 	.word	0x00000008
.L_336:


//--------------------- .nv.info._ZN3cub18CUB_300001_SM_10006detail8for_each13static_kernelINS2_12policy_hub_t12policy_500_tElN6thrust24THRUST_300001_SM_1000_NS8cuda_cub6__fill7functorINS7_6detail15normal_iteratorINS7_10device_ptrIfEEEEfEEEEvT0_T1_ --------------------------
	.section	.nv.info._ZN3cub18CUB_300001_SM_10006detail8for_each13static_kernelINS2_12policy_hub_t12policy_500_tElN6thrust24THRUST_300001_SM_1000_NS8cuda_cub6__fill7functorINS7_6detail15normal_iteratorINS7_10device_ptrIfEEEEfEEEEvT0_T1_,"",@"SHT_CUDA_INFO"
	.sectionflags	@""
	.align	4


	//----- nvinfo : EIATTR_CUDA_API_VERSION
	.align		4
        /*0000*/ 	.byte	0x04, 0x37
        /*0002*/ 	.short	(.L_338 - .L_337)
.L_337:
        /*0004*/ 	.word	0x00000082


	//----- nvinfo : EIATTR_KPARAM_INFO
	.align		4
.L_338:
        /*0008*/ 	.byte	0x04, 0x17
        /*000a*/ 	.short	(.L_340 - .L_339)
.L_339:
        /*000c*/ 	.word	0x00000000
        /*0010*/ 	.short	0x0001
        /*0012*/ 	.short	0x0008
        /*0014*/ 	.byte	0x00, 0xf0, 0x41, 0x00


	//----- nvinfo : EIATTR_KPARAM_INFO
	.align		4
.L_340:
        /*0018*/ 	.byte	0x04, 0x17
        /*001a*/ 	.short	(.L_342 - .L_341)
.L_341:
        /*001c*/ 	.word	0x00000000
        /*0020*/ 	.short	0x0000
        /*0022*/ 	.short	0x0000
        /*0024*/ 	.byte	0x00, 0xf0, 0x21, 0x00


	//----- nvinfo : EIATTR_SPARSE_MMA_MASK
	.align		4
.L_342:
        /*0028*/ 	.byte	0x03, 0x50
        /*002a*/ 	.short	0x0000


	//----- nvinfo : EIATTR_MAXREG_COUNT
	.align		4
        /*002c*/ 	.byte	0x03, 0x1b
        /*002e*/ 	.short	0x00ff


	//----- nvinfo : EIATTR_MERCURY_ISA_VERSION
	.align		4
        /*0030*/ 	.byte	0x03, 0x5f
        /*0032*/ 	.short	0x0101


	//----- nvinfo : EIATTR_VRC_CTA_INIT_COUNT
	.align		4
        /*0034*/ 	.byte	0x02, 0x4a
	.zero		1
	.zero		1


	//----- nvinfo : EIATTR_EXIT_INSTR_OFFSETS
	.align		4
        /*0038*/ 	.byte	0x04, 0x1c
        /*003a*/ 	.short	(.L_344 - .L_343)


	//   ....[0]....
.L_343:
        /*003c*/ 	.word	0x00000130


	//   ....[1]....
        /*0040*/ 	.word	0x00000240


	//   ....[2]....
        /*0044*/ 	.word	0x00000270


	//----- nvinfo : EIATTR_MAX_THREADS
	.align		4
.L_344:
        /*0048*/ 	.byte	0x04, 0x05
        /*004a*/ 	.short	(.L_346 - .L_345)
.L_345:
        /*004c*/ 	.word	0x00000100
        /*0050*/ 	.word	0x00000001
        /*0054*/ 	.word	0x00000001


	//----- nvinfo : EIATTR_CBANK_PARAM_SIZE
	.align		4
.L_346:
        /*0058*/ 	.byte	0x03, 0x19
        /*005a*/ 	.short	0x0018


	//----- nvinfo : EIATTR_PARAM_CBANK
	.align		4
        /*005c*/ 	.byte	0x04, 0x0a
        /*005e*/ 	.short	(.L_348 - .L_347)
	.align		4
.L_347:
        /*0060*/ 	.word	index@(.nv.constant0._ZN3cub18CUB_300001_SM_10006detail8for_each13static_kernelINS2_12policy_hub_t12policy_500_tElN6thrust24THRUST_300001_SM_1000_NS8cuda_cub6__fill7functorINS7_6detail15normal_iteratorINS7_10device_ptrIfEEEEfEEEEvT0_T1_)
        /*0064*/ 	.short	0x0380
        /*0066*/ 	.short	0x0018


	//----- nvinfo : EIATTR_SW_WAR
	.align		4
.L_348:
        /*0068*/ 	.byte	0x04, 0x36
        /*006a*/ 	.short	(.L_350 - .L_349)
.L_349:
        /*006c*/ 	.word	0x00000008
.L_350:


//--------------------- .nv.info._ZN3cub18CUB_300001_SM_10006detail8for_each13static_kernelINS2_12policy_hub_t12policy_500_tEmN6thrust24THRUST_300001_SM_1000_NS8cuda_cub20__uninitialized_fill7functorINS7_10device_ptrIfEEfEEEEvT0_T1_ --------------------------
	.section	.nv.info._ZN3cub18CUB_300001_SM_10006detail8for_each13static_kernelINS2_12policy_hub_t12policy_500_tEmN6thrust24THRUST_300001_SM_1000_NS8cuda_cub20__uninitialized_fill7functorINS7_10device_ptrIfEEfEEEEvT0_T1_,"",@"SHT_CUDA_INFO"
	.sectionflags	@""
	.align	4


	//----- nvinfo : EIATTR_CUDA_API_VERSION
	.align		4
        /*0000*/ 	.byte	0x04, 0x37
        /*0002*/ 	.short	(.L_352 - .L_351)
.L_351:
        /*0004*/ 	.word	0x00000082


	//----- nvinfo : EIATTR_KPARAM_INFO
	.align		4
.L_352:
        /*0008*/ 	.byte	0x04, 0x17
        /*000a*/ 	.short	(.L_354 - .L_353)
.L_353:
        /*000c*/ 	.word	0x00000000
        /*0010*/ 	.short	0x0001
        /*0012*/ 	.short	0x0008
        /*0014*/ 	.byte	0x00, 0xf0, 0x41, 0x00


	//----- nvinfo : EIATTR_KPARAM_INFO
	.align		4
.L_354:
        /*0018*/ 	.byte	0x04, 0x17
        /*001a*/ 	.short	(.L_356 - .L_355)
.L_355:
        /*001c*/ 	.word	0x00000000
        /*0020*/ 	.short	0x0000
        /*0022*/ 	.short	0x0000
        /*0024*/ 	.byte	0x00, 0xf0, 0x21, 0x00


	//----- nvinfo : EIATTR_SPARSE_MMA_MASK
	.align		4
.L_356:
        /*0028*/ 	.byte	0x03, 0x50
        /*002a*/ 	.short	0x0000


	//----- nvinfo : EIATTR_MAXREG_COUNT
	.align		4
        /*002c*/ 	.byte	0x03, 0x1b
        /*002e*/ 	.short	0x00ff


	//----- nvinfo : EIATTR_MERCURY_ISA_VERSION
	.align		4
        /*0030*/ 	.byte	0x03, 0x5f
        /*0032*/ 	.short	0x0101


	//----- nvinfo : EIATTR_VRC_CTA_INIT_COUNT
	.align		4
        /*0034*/ 	.byte	0x02, 0x4a
	.zero		1
	.zero		1


	//----- nvinfo : EIATTR_EXIT_INSTR_OFFSETS
	.align		4
        /*0038*/ 	.byte	0x04, 0x1c
        /*003a*/ 	.short	(.L_358 - .L_357)


	//   ....[0]....
.L_357:
        /*003c*/ 	.word	0x00000130


	//   ....[1]....
        /*0040*/ 	.word	0x00000230


	//   ....[2]....
        /*0044*/ 	.word	0x00000260


	//----- nvinfo : EIATTR_MAX_THREADS
	.align		4
.L_358:
        /*0048*/ 	.byte	0x04, 0x05
        /*004a*/ 	.short	(.L_360 - .L_359)
.L_359:
        /*004c*/ 	.word	0x00000100
        /*0050*/ 	.word	0x00000001
        /*0054*/ 	.word	0x00000001


	//----- nvinfo : EIATTR_CBANK_PARAM_SIZE
	.align		4
.L_360:
        /*0058*/ 	.byte	0x03, 0x19
        /*005a*/ 	.short	0x0018


	//----- nvinfo : EIATTR_PARAM_CBANK
	.align		4
        /*005c*/ 	.byte	0x04, 0x0a
        /*005e*/ 	.short	(.L_362 - .L_361)
	.align		4
.L_361:
        /*0060*/ 	.word	index@(.nv.constant0._ZN3cub18CUB_300001_SM_10006detail8for_each13static_kernelINS2_12policy_hub_t12policy_500_tEmN6thrust24THRUST_300001_SM_1000_NS8cuda_cub20__uninitialized_fill7functorINS7_10device_ptrIfEEfEEEEvT0_T1_)
        /*0064*/ 	.short	0x0380
        /*0066*/ 	.short	0x0018


	//----- nvinfo : EIATTR_SW_WAR
	.align		4
.L_362:
        /*0068*/ 	.byte	0x04, 0x36
        /*006a*/ 	.short	(.L_364 - .L_363)
.L_363:
        /*006c*/ 	.word	0x00000008
.L_364:


//--------------------- .nv.info._ZN3cub18CUB_300001_SM_10006detail8for_each13static_kernelINS2_12policy_hub_t12policy_500_tEmN6thrust24THRUST_300001_SM_1000_NS8cuda_cub6__fill7functorINS7_6detail15normal_iteratorINS7_10device_ptrIfEEEEfEEEEvT0_T1_ --------------------------
	.section	.nv.info._ZN3cub18CUB_300001_SM_10006detail8for_each13static_kernelINS2_12policy_hub_t12policy_500_tEmN6thrust24THRUST_300001_SM_1000_NS8cuda_cub6__fill7functorINS7_6detail15normal_iteratorINS7_10device_ptrIfEEEEfEEEEvT0_T1_,"",@"SHT_CUDA_INFO"
	.sectionflags	@""
	.align	4


	//----- nvinfo : EIATTR_CUDA_API_VERSION
	.align		4
        /*0000*/ 	.byte	0x04, 0x37
        /*0002*/ 	.short	(.L_366 - .L_365)
.L_365:
        /*0004*/ 	.word	0x00000082


	//----- nvinfo : EIATTR_KPARAM_INFO
	.align		4
.L_366:
        /*0008*/ 	.byte	0x04, 0x17
        /*000a*/ 	.short	(.L_368 - .L_367)
.L_367:
        /*000c*/ 	.word	0x00000000
        /*0010*/ 	.short	0x0001
        /*0012*/ 	.short	0x0008
        /*0014*/ 	.byte	0x00, 0xf0, 0x41, 0x00


	//----- nvinfo : EIATTR_KPARAM_INFO
	.align		4
.L_368:
        /*0018*/ 	.byte	0x04, 0x17
        /*001a*/ 	.short	(.L_370 - .L_369)
.L_369:
        /*001c*/ 	.word	0x00000000
        /*0020*/ 	.short	0x0000
        /*0022*/ 	.short	0x0000
        /*0024*/ 	.byte	0x00, 0xf0, 0x21, 0x00


	//----- nvinfo : EIATTR_SPARSE_MMA_MASK
	.align		4
.L_370:
        /*0028*/ 	.byte	0x03, 0x50
        /*002a*/ 	.short	0x0000


	//----- nvinfo : EIATTR_MAXREG_COUNT
	.align		4
        /*002c*/ 	.byte	0x03, 0x1b
        /*002e*/ 	.short	0x00ff


	//----- nvinfo : EIATTR_MERCURY_ISA_VERSION
	.align		4
        /*0030*/ 	.byte	0x03, 0x5f
        /*0032*/ 	.short	0x0101


	//----- nvinfo : EIATTR_VRC_CTA_INIT_COUNT
	.align		4
        /*0034*/ 	.byte	0x02, 0x4a
	.zero		1
	.zero		1


	//----- nvinfo : EIATTR_EXIT_INSTR_OFFSETS
	.align		4
        /*0038*/ 	.byte	0x04, 0x1c
        /*003a*/ 	.short	(.L_372 - .L_371)


	//   ....[0]....
.L_371:
        /*003c*/ 	.word	0x00000130


	//   ....[1]....
        /*0040*/ 	.word	0x00000230


	//   ....[2]....
        /*0044*/ 	.word	0x00000260


	//----- nvinfo : EIATTR_MAX_THREADS
	.align		4
.L_372:
        /*0048*/ 	.byte	0x04, 0x05
        /*004a*/ 	.short	(.L_374 - .L_373)
.L_373:
        /*004c*/ 	.word	0x00000100
        /*0050*/ 	.word	0x00000001
        /*0054*/ 	.word	0x00000001


	//----- nvinfo : EIATTR_CBANK_PARAM_SIZE
	.align		4
.L_374:
        /*0058*/ 	.byte	0x03, 0x19
        /*005a*/ 	.short	0x0018


	//----- nvinfo : EIATTR_PARAM_CBANK
	.align		4
        /*005c*/ 	.byte	0x04, 0x0a
        /*005e*/ 	.short	(.L_376 - .L_375)
	.align		4
.L_375:
        /*0060*/ 	.word	index@(.nv.constant0._ZN3cub18CUB_300001_SM_10006detail8for_each13static_kernelINS2_12policy_hub_t12policy_500_tEmN6thrust24THRUST_300001_SM_1000_NS8cuda_cub6__fill7functorINS7_6detail15normal_iteratorINS7_10device_ptrIfEEEEfEEEEvT0_T1_)
        /*0064*/ 	.short	0x0380
        /*0066*/ 	.short	0x0018


	//----- nvinfo : EIATTR_SW_WAR
	.align		4
.L_376:
        /*0068*/ 	.byte	0x04, 0x36
        /*006a*/ 	.short	(.L_378 - .L_377)
.L_377:
        /*006c*/ 	.word	0x00000008
.L_378:


//--------------------- .nv.info._ZN3cub18CUB_300001_SM_10006detail11EmptyKernelIvEEvv --------------------------
	.section	.nv.info._ZN3cub18CUB_300001_SM_10006detail11EmptyKernelIvEEvv,"",@"SHT_CUDA_INFO"
	.sectionflags	@""
	.align	4


	//----- nvinfo : EIATTR_CUDA_API_VERSION
	.align		4
        /*0000*/ 	.byte	0x04, 0x37
        /*0002*/ 	.short	(.L_380 - .L_379)
.L_379:
        /*0004*/ 	.word	0x00000082


	//----- nvinfo : EIATTR_SPARSE_MMA_MASK
	.align		4
.L_380:
        /*0008*/ 	.byte	0x03, 0x50
        /*000a*/ 	.short	0x0000


	//----- nvinfo : EIATTR_MAXREG_COUNT
	.align		4
        /*000c*/ 	.byte	0x03, 0x1b
        /*000e*/ 	.short	0x00ff


	//----- nvinfo : EIATTR_MERCURY_ISA_VERSION
	.align		4
        /*0010*/ 	.byte	0x03, 0x5f
        /*0012*/ 	.short	0x0101


	//----- nvinfo : EIATTR_VRC_CTA_INIT_COUNT
	.align		4
        /*0014*/ 	.byte	0x02, 0x4a
	.zero		1
	.zero		1


	//----- nvinfo : EIATTR_EXIT_INSTR_OFFSETS
	.align		4
        /*0018*/ 	.byte	0x04, 0x1c
        /*001a*/ 	.short	(.L_382 - .L_381)


	//   ....[0]....
.L_381:
        /*001c*/ 	.word	0x00000010


	//----- nvinfo : EIATTR_SW_WAR
	.align		4
.L_382:
        /*0020*/ 	.byte	0x04, 0x36
        /*0022*/ 	.short	(.L_384 - .L_383)
.L_383:
        /*0024*/ 	.word	0x00000008
.L_384:


//--------------------- .nv.callgraph             --------------------------
	.section	.nv.callgraph,"",@"SHT_CUDA_CALLGRAPH"
	.align	4
	.sectionentsize	8
	.align		4
        /*0000*/ 	.word	0x00000000
	.align		4
        /*0004*/ 	.word	0xffffffff
	.align		4
        /*0008*/ 	.word	0x00000000
	.align		4
        /*000c*/ 	.word	0xfffffffe
	.align		4
        /*0010*/ 	.word	0x00000000
	.align		4
        /*0014*/ 	.word	0xfffffffd
	.align		4
        /*0018*/ 	.word	0x00000000
	.align		4
        /*001c*/ 	.word	0xfffffffc


//--------------------- .nv.constant4             --------------------------
	.section	.nv.constant4,"a",@progbits
	.align	8
	.align		8
.nv.constant4:
        /*0000*/ 	.dword	_ZN34_INTERNAL_59c3c4c5_4_k_cu_8304f0d24cuda3std3__45__cpo5beginE
	.align		8
        /*0008*/ 	.dword	_ZN34_INTERNAL_59c3c4c5_4_k_cu_8304f0d24cuda3std3__45__cpo3endE
	.align		8
        /*0010*/ 	.dword	_ZN34_INTERNAL_59c3c4c5_4_k_cu_8304f0d24cuda3std3__45__cpo6cbeginE
	.align		8
        /*0018*/ 	.dword	_ZN34_INTERNAL_59c3c4c5_4_k_cu_8304f0d24cuda3std3__45__cpo4cendE
	.align		8
        /*0020*/ 	.dword	_ZN34_INTERNAL_59c3c4c5_4_k_cu_8304f0d24cuda3std3__45__cpo6rbeginE
	.align		8
        /*0028*/ 	.dword	_ZN34_INTERNAL_59c3c4c5_4_k_cu_8304f0d24cuda3std3__45__cpo4rendE
	.align		8
        /*0030*/ 	.dword	_ZN34_INTERNAL_59c3c4c5_4_k_cu_8304f0d24cuda3std3__45__cpo7crbeginE
	.align		8
        /*0038*/ 	.dword	_ZN34_INTERNAL_59c3c4c5_4_k_cu_8304f0d24cuda3std3__45__cpo5crendE
	.align		8
        /*0040*/ 	.dword	_ZN34_INTERNAL_59c3c4c5_4_k_cu_8304f0d24cuda3std3__436_GLOBAL__N__59c3c4c5_4_k_cu_8304f0d26ignoreE
	.align		8
        /*0048*/ 	.dword	_ZN34_INTERNAL_59c3c4c5_4_k_cu_8304f0d24cuda3std3__419piecewise_constructE
	.align		8
        /*0050*/ 	.dword	_ZN34_INTERNAL_59c3c4c5_4_k_cu_8304f0d24cuda3std3__48in_placeE
	.align		8
        /*0058*/ 	.dword	_ZN34_INTERNAL_59c3c4c5_4_k_cu_8304f0d24cuda3std3__420unreachable_sentinelE
	.align		8
        /*0060*/ 	.dword	_ZN34_INTERNAL_59c3c4c5_4_k_cu_8304f0d24cuda3std3__47nulloptE
	.align		8
        /*0068*/ 	.dword	_ZN34_INTERNAL_59c3c4c5_4_k_cu_8304f0d24cuda3std3__48unexpectE
	.align		8
        /*0070*/ 	.dword	_ZN34_INTERNAL_59c3c4c5_4_k_cu_8304f0d24cuda3std6ranges3__45__cpo4swapE
	.align		8
        /*0078*/ 	.dword	_ZN34_INTERNAL_59c3c4c5_4_k_cu_8304f0d24cuda3std6ranges3__45__cpo9iter_moveE
	.align		8
        /*0080*/ 	.dword	_ZN34_INTERNAL_59c3c4c5_4_k_cu_8304f0d24cuda3std6ranges3__45__cpo5beginE
	.align		8
        /*0088*/ 	.dword	_ZN34_INTERNAL_59c3c4c5_4_k_cu_8304f0d24cuda3std6ranges3__45__cpo3endE
	.align		8
        /*0090*/ 	.dword	_ZN34_INTERNAL_59c3c4c5_4_k_cu_8304f0d24cuda3std6ranges3__45__cpo6cbeginE
	.align		8
        /*0098*/ 	.dword	_ZN34_INTERNAL_59c3c4c5_4_k_cu_8304f0d24cuda3std6ranges3__45__cpo4cendE
	.align		8
        /*00a0*/ 	.dword	_ZN34_INTERNAL_59c3c4c5_4_k_cu_8304f0d24cuda3std6ranges3__45__cpo7advanceE
	.align		8
        /*00a8*/ 	.dword	_ZN34_INTERNAL_59c3c4c5_4_k_cu_8304f0d24cuda3std6ranges3__45__cpo9iter_swapE
	.align		8
        /*00b0*/ 	.dword	_ZN34_INTERNAL_59c3c4c5_4_k_cu_8304f0d24cuda3std6ranges3__45__cpo4nextE
	.align		8
        /*00b8*/ 	.dword	_ZN34_INTERNAL_59c3c4c5_4_k_cu_8304f0d24cuda3std6ranges3__45__cpo4prevE
	.align		8
        /*00c0*/ 	.dword	_ZN34_INTERNAL_59c3c4c5_4_k_cu_8304f0d24cuda3std6ranges3__45__cpo4dataE
	.align		8
        /*00c8*/ 	.dword	_ZN34_INTERNAL_59c3c4c5_4_k_cu_8304f0d24cuda3std6ranges3__45__cpo5cdataE
	.align		8
        /*00d0*/ 	.dword	_ZN34_INTERNAL_59c3c4c5_4_k_cu_8304f0d24cuda3std6ranges3__45__cpo4sizeE
	.align		8
        /*00d8*/ 	.dword	_ZN34_INTERNAL_59c3c4c5_4_k_cu_8304f0d24cuda3std6ranges3__45__cpo5ssizeE
	.align		8
        /*00e0*/ 	.dword	_ZN34_INTERNAL_59c3c4c5_4_k_cu_8304f0d24cuda3std6ranges3__45__cpo8distanceE
	.align		8
        /*00e8*/ 	.dword	_ZN34_INTERNAL_59c3c4c5_4_k_cu_8304f0d26thrust24THRUST_300001_SM_1000_NS8cuda_cub3parE
	.align		8
        /*00f0*/ 	.dword	_ZN34_INTERNAL_59c3c4c5_4_k_cu_8304f0d26thrust24THRUST_300001_SM_1000_NS8cuda_cub10par_nosyncE
	.align		8
        /*00f8*/ 	.dword	_ZN34_INTERNAL_59c3c4c5_4_k_cu_8304f0d26thrust24THRUST_300001_SM_1000_NS6system6detail10sequential3seqE
	.align		8
        /*0100*/ 	.dword	_ZN34_INTERNAL_59c3c4c5_4_k_cu_8304f0d26thrust24THRUST_300001_SM_1000_NS12placeholders2_1E
	.align		8
        /*0108*/ 	.dword	_ZN34_INTERNAL_59c3c4c5_4_k_cu_8304f0d26thrust24THRUST_300001_SM_1000_NS12placeholders2_2E
	.align		8
        /*0110*/ 	.dword	_ZN34_INTERNAL_59c3c4c5_4_k_cu_8304f0d26thrust24THRUST_300001_SM_1000_NS12placeholders2_3E
	.align		8
        /*0118*/ 	.dword	_ZN34_INTERNAL_59c3c4c5_4_k_cu_8304f0d26thrust24THRUST_300001_SM_1000_NS12placeholders2_4E
	.align		8
        /*0120*/ 	.dword	_ZN34_INTERNAL_59c3c4c5_4_k_cu_8304f0d26thrust24THRUST_300001_SM_1000_NS12placeholders2_5E
	.align		8
        /*0128*/ 	.dword	_ZN34_INTERNAL_59c3c4c5_4_k_cu_8304f0d26thrust24THRUST_300001_SM_1000_NS12placeholders2_6E
	.align		8
        /*0130*/ 	.dword	_ZN34_INTERNAL_59c3c4c5_4_k_cu_8304f0d26thrust24THRUST_300001_SM_1000_NS12placeholders2_7E
	.align		8
        /*0138*/ 	.dword	_ZN34_INTERNAL_59c3c4c5_4_k_cu_8304f0d26thrust24THRUST_300001_SM_1000_NS12placeholders2_8E
	.align		8
        /*0140*/ 	.dword	_ZN34_INTERNAL_59c3c4c5_4_k_cu_8304f0d26thrust24THRUST_300001_SM_1000_NS12placeholders2_9E
	.align		8
        /*0148*/ 	.dword	_ZN34_INTERNAL_59c3c4c5_4_k_cu_8304f0d26thrust24THRUST_300001_SM_1000_NS12placeholders3_10E
	.align		8
        /*0150*/ 	.dword	_ZN34_INTERNAL_59c3c4c5_4_k_cu_8304f0d26thrust24THRUST_300001_SM_1000_NS3seqE


//--------------------- .text._ZN3cub18CUB_300001_SM_10006detail6reduce28DeviceReduceSingleTileKernelINS2_10policy_hubIfyN4cuda3std3__44plusIfEEE10Policy1000EPfSC_iS9_ffNS7_10__identityEEEvT0_T1_T2_T3_T4_T6_ --------------------------
	.section	.text._ZN3cub18CUB_300001_SM_10006detail6reduce28DeviceReduceSingleTileKernelINS2_10policy_hubIfyN4cuda3std3__44plusIfEEE10Policy1000EPfSC_iS9_ffNS7_10__identityEEEvT0_T1_T2_T3_T4_T6_,"ax",@progbits
	.align	128
        .global         _ZN3cub18CUB_300001_SM_10006detail6reduce28DeviceReduceSingleTileKernelINS2_10policy_hubIfyN4cuda3std3__44plusIfEEE10Policy1000EPfSC_iS9_ffNS7_10__identityEEEvT0_T1_T2_T3_T4_T6_
        .type           _ZN3cub18CUB_300001_SM_10006detail6reduce28DeviceReduceSingleTileKernelINS2_10policy_hubIfyN4cuda3std3__44plusIfEEE10Policy1000EPfSC_iS9_ffNS7_10__identityEEEvT0_T1_T2_T3_T4_T6_,@function
        .size           _ZN3cub18CUB_300001_SM_10006detail6reduce28DeviceReduceSingleTileKernelINS2_10policy_hubIfyN4cuda3std3__44plusIfEEE10Policy1000EPfSC_iS9_ffNS7_10__identityEEEvT0_T1_T2_T3_T4_T6_,(.L_x_276 - _ZN3cub18CUB_300001_SM_10006detail6reduce28DeviceReduceSingleTileKernelINS2_10policy_hubIfyN4cuda3std3__44plusIfEEE10Policy1000EPfSC_iS9_ffNS7_10__identityEEEvT0_T1_T2_T3_T4_T6_)
        .other          _ZN3cub18CUB_300001_SM_10006detail6reduce28DeviceReduceSingleTileKernelINS2_10policy_hubIfyN4cuda3std3__44plusIfEEE10Policy1000EPfSC_iS9_ffNS7_10__identityEEEvT0_T1_T2_T3_T4_T6_,@"STO_CUDA_ENTRY STV_DEFAULT"
_ZN3cub18CUB_300001_SM_10006detail6reduce28DeviceReduceSingleTileKernelINS2_10policy_hubIfyN4cuda3std3__44plusIfEEE10Policy1000EPfSC_iS9_ffNS7_10__identityEEEvT0_T1_T2_T3_T4_T6_:
.text._ZN3cub18CUB_300001_SM_10006detail6reduce28DeviceReduceSingleTileKernelINS2_10policy_hubIfyN4cuda3std3__44plusIfEEE10Policy1000EPfSC_iS9_ffNS7_10__identityEEEvT0_T1_T2_T3_T4_T6_:
[----:B------:R-:W-:Y:S01]  /*0000*/  LDC R1, c[0x0][0x37c] ;  /* 0x0000df00ff017b82 */ /* 0x000fe20000000800 */
[----:B------:R-:W0:Y:S01]  /*0010*/  LDCU UR4, c[0x0][0x390] ;  /* 0x00007200ff0477ac */ /* 0x000e220008000800 */
[----:B------:R-:W1:Y:S01]  /*0020*/  LDCU.64 UR6, c[0x0][0x358] ;  /* 0x00006b00ff0677ac */ /* 0x000e620008000a00 */
[----:B0-----:R-:W-:-:S04]  /*0030*/  MOV R20, UR4 ;  /* 0x0000000400147c02 */ /* 0x001fc80008000f00 */
[----:B------:R-:W-:-:S13]  /*0040*/  ISETP.NE.AND P0, PT, R20, RZ, PT ;  /* 0x000000ff1400720c */ /* 0x000fda0003f05270 */
[----:B-1----:R-:W-:Y:S05]  /*0050*/  @P0 BRA `(.L_x_0) ;  /* 0x00000000001c0947 */ /* 0x002fea0003800000 */
[----:B------:R-:W0:Y:S02]  /*0060*/  S2R R0, SR_TID.X ;  /* 0x0000000000007919 */ /* 0x000e240000002100 */
[----:B0-----:R-:W-:-:S13]  /*0070*/  ISETP.NE.AND P0, PT, R0, RZ, PT ;  /* 0x000000ff0000720c */ /* 0x001fda0003f05270 */
[----:B------:R-:W-:Y:S05]  /*0080*/  @P0 EXIT ;  /* 0x000000000000094d */ /* 0x000fea0003800000 */
[----:B------:R-:W0:Y:S08]  /*0090*/  LDC R5, c[0x0][0x398] ;  /* 0x0000e600ff057b82 */ /* 0x000e300000000800 */
[----:B------:R-:W0:Y:S02]  /*00a0*/  LDC.64 R2, c[0x0][0x388] ;  /* 0x0000e200ff027b82 */ /* 0x000e240000000a00 */
[----:B0-----:R-:W-:Y:S01]  /*00b0*/  STG.E desc[UR6][R2.64], R5 ;  /* 0x0000000502007986 */ /* 0x001fe2000c101906 */
[----:B------:R-:W-:Y:S05]  /*00c0*/  EXIT ;  /* 0x000000000000794d */ /* 0x000fea0003800000 */
.L_x_0:
[----:B------:R-:W0:Y:S01]  /*00d0*/  LDCU UR4, c[0x0][0x380] ;  /* 0x00007000ff0477ac */ /* 0x000e220008000800 */
[----:B------:R-:W-:Y:S01]  /*00e0*/  BSSY.RECONVERGENT B0, `(.L_x_1) ;  /* 0x00003ca000007945 */ /* 0x000fe20003800200 */
[----:B0-----:R-:W-:-:S09]  /*00f0*/  ULOP3.LUT UP0, URZ, UR4, 0xf, URZ, 0xc0, !UPT ;  /* 0x0000000f04ff7892 */ /* 0x001fd2000f80c0ff */
[----:B------:R-:W-:Y:S05]  /*0100*/  BRA.U UP0, `(.L_x_2) ;  /* 0x0000001d00607547 */ /* 0x000fea000b800000 */
[----:B------:R-:W-:-:S13]  /*0110*/  ISETP.GT.AND P0, PT, R20, 0xfff, PT ;  /* 0x00000fff1400780c */ /* 0x000fda0003f04270 */
[----:B------:R-:W-:Y:S05]  /*0120*/  @P0 BRA `(.L_x_3) ;  /* 0x0000000c00a80947 */ /* 0x000fea0003800000 */
[----:B------:R-:W0:Y:S01]  /*0130*/  S2R R9, SR_TID.X ;  /* 0x0000000000097919 */ /* 0x000e220000002100 */
[----:B------:R-:W-:Y:S01]  /*0140*/  BSSY.RECONVERGENT B1, `(.L_x_4) ;  /* 0x0000009000017945 */ /* 0x000fe20003800200 */
[----:B------:R-:W-:Y:S01]  /*0150*/  HFMA2 R0, -RZ, RZ, 0, 0 ;  /* 0x00000000ff007431 */ /* 0x000fe200000001ff */
[----:B0-----:R-:W-:Y:S02]  /*0160*/  ISETP.GE.AND P0, PT, R9, R20, PT ;  /* 0x000000140900720c */ /* 0x001fe40003f06270 */
[----:B------:R-:W-:-:S11]  /*0170*/  MOV R11, R9 ;  /* 0x00000009000b7202 */ /* 0x000fd60000000f00 */
[----:B------:R-:W-:Y:S05]  /*0180*/  @P0 BRA `(.L_x_5) ;  /* 0x0000000000100947 */ /* 0x000fea0003800000 */
[----:B------:R-:W0:Y:S02]  /*0190*/  LDC.64 R2, c[0x0][0x380] ;  /* 0x0000e000ff027b82 */ /* 0x000e240000000a00 */
[----:B0-----:R-:W-:-:S05]  /*01a0*/  IMAD.WIDE.U32 R2, R9, 0x4, R2 ;  /* 0x0000000409027825 */ /* 0x001fca00078e0002 */
[----:B------:R0:W5:Y:S01]  /*01b0*/  LDG.E.CONSTANT R0, desc[UR6][R2.64] ;  /* 0x0000000602007981 */ /* 0x000162000c1e9900 */
[----:B------:R-:W-:-:S07]  /*01c0*/  IADD3 R11, PT, PT, R9, 0x100, RZ ;  /* 0x00000100090b7810 */ /* 0x000fce0007ffe0ff */
.L_x_5:
[----:B------:R-:W-:Y:S05]  /*01d0*/  BSYNC.RECONVERGENT B1 ;  /* 0x0000000000017941 */ /* 0x000fea0003800200 */
.L_x_4:
[----:B------:R-:W-:Y:S01]  /*01e0*/  ISETP.GE.AND P0, PT, R11, R20, PT ;  /* 0x000000140b00720c */ /* 0x000fe20003f06270 */
[----:B------:R-:W-:-:S12]  /*01f0*/  BSSY.RECONVERGENT B1, `(.L_x_6) ;  /* 0x0000074000017945 */ /* 0x000fd80003800200 */
[----:B------:R-:W-:Y:S05]  /*0200*/  @P0 BRA `(.L_x_7) ;  /* 0x0000000400c80947 */ /* 0x000fea0003800000 */
[----:B0-----:R-:W-:Y:S01]  /*0210*/  LOP3.LUT R3, RZ, R11, RZ, 0x33, !PT ;  /* 0x0000000bff037212 */ /* 0x001fe200078e33ff */
[----:B------:R-:W-:Y:S03]  /*0220*/  BSSY.RECONVERGENT B2, `(.L_x_8) ;  /* 0x0000015000027945 */ /* 0x000fe60003800200 */
[----:B------:R-:W-:-:S04]  /*0230*/  IADD3 R4, PT, PT, R3, R20, RZ ;  /* 0x0000001403047210 */ /* 0x000fc80007ffe0ff */
[C---:B------:R-:W-:Y:S02]  /*0240*/  LOP3.LUT R2, R4.reuse, 0x300, RZ, 0xc0, !PT ;  /* 0x0000030004027812 */ /* 0x040fe400078ec0ff */
[----:B------:R-:W-:Y:S02]  /*0250*/  ISETP.GE.U32.AND P1, PT, R4, 0x300, PT ;  /* 0x000003000400780c */ /* 0x000fe40003f26070 */
[----:B------:R-:W-:-:S13]  /*0260*/  ISETP.NE.AND P0, PT, R2, 0x300, PT ;  /* 0x000003000200780c */ /* 0x000fda0003f05270 */
[----:B------:R-:W-:Y:S05]  /*0270*/  @!P0 BRA `(.L_x_9) ;  /* 0x00000000003c8947 */ /* 0x000fea0003800000 */
[----:B------:R-:W0:Y:S01]  /*0280*/  LDC.64 R2, c[0x0][0x380] ;  /* 0x0000e000ff027b82 */ /* 0x000e220000000a00 */
[----:B------:R-:W-:-:S04]  /*0290*/  LEA.HI R4, R4, 0x1, RZ, 0x18 ;  /* 0x0000000104047811 */ /* 0x000fc800078fc0ff */
[----:B------:R-:W-:-:S04]  /*02a0*/  LOP3.LUT R4, R4, 0x3, RZ, 0xc0, !PT ;  /* 0x0000000304047812 */ /* 0x000fc800078ec0ff */
[----:B------:R-:W-:Y:S01]  /*02b0*/  IADD3 R4, PT, PT, -R4, RZ, RZ ;  /* 0x000000ff04047210 */ /* 0x000fe20007ffe1ff */
[----:B0-----:R-:W-:-:S05]  /*02c0*/  IMAD.WIDE.U32 R2, R11, 0x4, R2 ;  /* 0x000000040b027825 */ /* 0x001fca00078e0002 */
[----:B------:R-:W-:-:S07]  /*02d0*/  MOV R5, R3 ;  /* 0x0000000300057202 */ /* 0x000fce0000000f00 */
.L_x_10:
[----:B------:R-:W-:-:S06]  /*02e0*/  MOV R3, R5 ;  /* 0x0000000500037202 */ /* 0x000fcc0000000f00 */
[----:B------:R0:W2:Y:S01]  /*02f0*/  LDG.E.CONSTANT R3, desc[UR6][R2.64] ;  /* 0x0000000602037981 */ /* 0x0000a2000c1e9900 */
[----:B------:R-:W-:Y:S01]  /*0300*/  IADD3 R4, PT, PT, R4, 0x1, RZ ;  /* 0x0000000104047810 */ /* 0x000fe20007ffe0ff */
[----:B------:R-:W-:-:S03]  /*0310*/  VIADD R11, R11, 0x100 ;  /* 0x000001000b0b7836 */ /* 0x000fc60000000000 */
[----:B------:R-:W-:Y:S02]  /*0320*/  ISETP.NE.AND P0, PT, R4, RZ, PT ;  /* 0x000000ff0400720c */ /* 0x000fe40003f05270 */
[----:B0-----:R-:W-:-:S04]  /*0330*/  IADD3 R2, P2, PT, R2, 0x400, RZ ;  /* 0x0000040002027810 */ /* 0x001fc80007f5e0ff */
[----:B------:R-:W-:Y:S01]  /*0340*/  IADD3.X R5, PT, PT, RZ, R5, RZ, P2, !PT ;  /* 0x00000005ff057210 */ /* 0x000fe200017fe4ff */
[----:B--2--5:R-:W-:-:S06]  /*0350*/  FADD R0, R3, R0 ;  /* 0x0000000003007221 */ /* 0x024fcc0000000000 */
[----:B------:R-:W-:Y:S05]  /*0360*/  @P0 BRA `(.L_x_10) ;  /* 0xfffffffc00dc0947 */ /* 0x000fea000383ffff */
.L_x_9:
[----:B------:R-:W-:Y:S05]  /*0370*/  BSYNC.RECONVERGENT B2 ;  /* 0x0000000000027941 */ /* 0x000fea0003800200 */
.L_x_8:
[----:B------:R-:W-:Y:S05]  /*0380*/  @!P1 BRA `(.L_x_7) ;  /* 0x0000000400689947 */ /* 0x000fea0003800000 */
[----:B------:R-:W-:Y:S01]  /*0390*/  IADD3 R2, PT, PT, -R11, R20, RZ ;  /* 0x000000140b027210 */ /* 0x000fe20007ffe1ff */
[----:B------:R-:W-:Y:S01]  /*03a0*/  BSSY.RECONVERGENT B2, `(.L_x_11) ;  /* 0x0000031000027945 */ /* 0x000fe20003800200 */
[----:B------:R-:W-:Y:S02]  /*03b0*/  PLOP3.LUT P0, PT, PT, PT, PT, 0x80, 0x8 ;  /* 0x000000000008781c */ /* 0x000fe40003f0f070 */
[----:B------:R-:W-:-:S13]  /*03c0*/  ISETP.GT.AND P1, PT, R2, 0xc00, PT ;  /* 0x00000c000200780c */ /* 0x000fda0003f24270 */
[----:B------:R-:W-:Y:S05]  /*03d0*/  @!P1 BRA `(.L_x_12) ;  /* 0x0000000000b49947 */ /* 0x000fea0003800000 */
[----:B------:R-:W-:Y:S02]  /*03e0*/  PLOP3.LUT P0, PT, PT, PT, PT, 0x8, 0x80 ;  /* 0x000000000080781c */ /* 0x000fe40003f0e170 */
[----:B------:R-:W-:-:S11]  /*03f0*/  IADD3 R8, PT, PT, R20, -0xc00, RZ ;  /* 0xfffff40014087810 */ /* 0x000fd60007ffe0ff */
.L_x_13:
[----:B------:R-:W0:Y:S01]  /*0400*/  LDC.64 R6, c[0x0][0x380] ;  /* 0x0000e000ff067b82 */ /* 0x000e220000000a00 */
[C---:B------:R-:W-:Y:S01]  /*0410*/  IADD3 R5, PT, PT, R11.reuse, 0x400, RZ ;  /* 0x000004000b057810 */ /* 0x040fe20007ffe0ff */
[----:B0-----:R-:W-:-:S05]  /*0420*/  IMAD.WIDE R24, R11, 0x4, R6 ;  /* 0x000000040b187825 */ /* 0x001fca00078e0206 */
[----:B------:R-:W2:Y:S04]  /*0430*/  LDG.E.CONSTANT R13, desc[UR6][R24.64] ;  /* 0x00000006180d7981 */ /* 0x000ea8000c1e9900 */
[----:B------:R-:W3:Y:S01]  /*0440*/  LDG.E.CONSTANT R10, desc[UR6][R24.64+0x400] ;  /* 0x00040006180a7981 */ /* 0x000ee2000c1e9900 */
[----:B------:R-:W-:-:S03]  /*0450*/  IMAD.WIDE R4, R5, 0x4, R6 ;  /* 0x0000000405047825 */ /* 0x000fc600078e0206 */
[----:B------:R-:W4:Y:S04]  /*0460*/  LDG.E.CONSTANT R12, desc[UR6][R24.64+0x800] ;  /* 0x00080006180c7981 */ /* 0x000f28000c1e9900 */
[----:B------:R-:W4:Y:S04]  /*0470*/  LDG.E.CONSTANT R17, desc[UR6][R24.64+0xc00] ;  /* 0x000c000618117981 */ /* 0x000f28000c1e9900 */
[----:B------:R-:W4:Y:S01]  /*0480*/  LDG.E.CONSTANT R16, desc[UR6][R4.64] ;  /* 0x0000000604107981 */ /* 0x000f22000c1e9900 */
[----:B------:R-:W-:-:S03]  /*0490*/  IADD3 R3, PT, PT, R11, 0x800, RZ ;  /* 0x000008000b037810 */ /* 0x000fc60007ffe0ff */
[----:B------:R-:W4:Y:S04]  /*04a0*/  LDG.E.CONSTANT R15, desc[UR6][R4.64+0x400] ;  /* 0x00040006040f7981 */ /* 0x000f28000c1e9900 */
[----:B------:R-:W4:Y:S01]  /*04b0*/  LDG.E.CONSTANT R14, desc[UR6][R4.64+0x800] ;  /* 0x00080006040e7981 */ /* 0x000f22000c1e9900 */
[----:B------:R-:W-:-:S03]  /*04c0*/  IMAD.WIDE R2, R3, 0x4, R6 ;  /* 0x0000000403027825 */ /* 0x000fc600078e0206 */
[----:B------:R-:W4:Y:S04]  /*04d0*/  LDG.E.CONSTANT R22, desc[UR6][R4.64+0xc00] ;  /* 0x000c000604167981 */ /* 0x000f28000c1e9900 */
[----:B------:R-:W4:Y:S01]  /*04e0*/  LDG.E.CONSTANT R21, desc[UR6][R2.64] ;  /* 0x0000000602157981 */ /* 0x000f22000c1e9900 */
[----:B------:R-:W-:-:S03]  /*04f0*/  IADD3 R23, PT, PT, R11, 0xc00, RZ ;  /* 0x00000c000b177810 */ /* 0x000fc60007ffe0ff */
[----:B------:R-:W4:Y:S04]  /*0500*/  LDG.E.CONSTANT R19, desc[UR6][R2.64+0x400] ;  /* 0x0004000602137981 */ /* 0x000f28000c1e9900 */
[----:B------:R-:W4:Y:S01]  /*0510*/  LDG.E.CONSTANT R18, desc[UR6][R2.64+0x800] ;  /* 0x0008000602127981 */ /* 0x000f22000c1e9900 */
[----:B------:R-:W-:-:S03]  /*0520*/  IMAD.WIDE R6, R23, 0x4, R6 ;  /* 0x0000000417067825 */ /* 0x000fc600078e0206 */
[----:B------:R-:W4:Y:S04]  /*0530*/  LDG.E.CONSTANT R26, desc[UR6][R2.64+0xc00] ;  /* 0x000c0006021a7981 */ /* 0x000f28000c1e9900 */
[----:B------:R-:W4:Y:S04]  /*0540*/  LDG.E.CONSTANT R25, desc[UR6][R6.64] ;  /* 0x0000000606197981 */ /* 0x000f28000c1e9900 */
[----:B------:R-:W4:Y:S04]  /*0550*/  LDG.E.CONSTANT R23, desc[UR6][R6.64+0x400] ;  /* 0x0004000606177981 */ /* 0x000f28000c1e9900 */
[----:B------:R-:W4:Y:S04]  /*0560*/  LDG.E.CONSTANT R24, desc[UR6][R6.64+0x800] ;  /* 0x0008000606187981 */ /* 0x000f28000c1e9900 */
[----:B------:R-:W4:Y:S01]  /*0570*/  LDG.E.CONSTANT R27, desc[UR6][R6.64+0xc00] ;  /* 0x000c0006061b7981 */ /* 0x000f22000c1e9900 */
[----:B------:R-:W-:-:S04]  /*0580*/  IADD3 R11, PT, PT, R11, 0x1000, RZ ;  /* 0x000010000b0b7810 */ /* 0x000fc80007ffe0ff */
[----:B------:R-:W-:Y:S01]  /*0590*/  ISETP.GE.AND P1, PT, R11, R8, PT ;  /* 0x000000080b00720c */ /* 0x000fe20003f26270 */
[----:B--2--5:R-:W-:-:S04]  /*05a0*/  FADD R13, R13, R0 ;  /* 0x000000000d0d7221 */ /* 0x024fc80000000000 */
[----:B---3--:R-:W-:-:S04]  /*05b0*/  FADD R13, R13, R10 ;  /* 0x0000000a0d0d7221 */ /* 0x008fc80000000000 */
[----:B----4-:R-:W-:-:S04]  /*05c0*/  FADD R12, R13, R12 ;  /* 0x0000000c0d0c7221 */ /* 0x010fc80000000000 */
[----:B------:R-:W-:-:S04]  /*05d0*/  FADD R17, R12, R17 ;  /* 0x000000110c117221 */ /* 0x000fc80000000000 */
        /* <DEDUP_REMOVED lines=11> */
[----:B------:R-:W-:Y:S01]  /*0690*/  FADD R0, R24, R27 ;  /* 0x0000001b18007221 */ /* 0x000fe20000000000 */
[----:B------:R-:W-:Y:S06]  /*06a0*/  @!P1 BRA `(.L_x_13) ;  /* 0xfffffffc00549947 */ /* 0x000fec000383ffff */
.L_x_12:
[----:B------:R-:W-:Y:S05]  /*06b0*/  BSYNC.RECONVERGENT B2 ;  /* 0x0000000000027941 */ /* 0x000fea0003800200 */
.L_x_11:
[----:B------:R-:W-:Y:S01]  /*06c0*/  IADD3 R2, PT, PT, -R11, R20, RZ ;  /* 0x000000140b027210 */ /* 0x000fe20007ffe1ff */
[----:B------:R-:W-:Y:S03]  /*06d0*/  BSSY.RECONVERGENT B2, `(.L_x_14) ;  /* 0x0000019000027945 */ /* 0x000fe60003800200 */
[----:B------:R-:W-:-:S13]  /*06e0*/  ISETP.GT.AND P1, PT, R2, 0x400, PT ;  /* 0x000004000200780c */ /* 0x000fda0003f24270 */
[----:B------:R-:W-:Y:S05]  /*06f0*/  @!P1 BRA `(.L_x_15) ;  /* 0x0000000000589947 */ /* 0x000fea0003800000 */
[----:B------:R-:W0:Y:S01]  /*0700*/  LDC.64 R4, c[0x0][0x380] ;  /* 0x0000e000ff047b82 */ /* 0x000e220000000a00 */
[C---:B------:R-:W-:Y:S02]  /*0710*/  VIADD R15, R11.reuse, 0x400 ;  /* 0x000004000b0f7836 */ /* 0x040fe40000000000 */
[----:B0-----:R-:W-:-:S05]  /*0720*/  IMAD.WIDE R2, R11, 0x4, R4 ;  /* 0x000000040b027825 */ /* 0x001fca00078e0204 */
[----:B------:R-:W2:Y:S04]  /*0730*/  LDG.E.CONSTANT R7, desc[UR6][R2.64] ;  /* 0x0000000602077981 */ /* 0x000ea8000c1e9900 */
[----:B------:R-:W3:Y:S01]  /*0740*/  LDG.E.CONSTANT R6, desc[UR6][R2.64+0x400] ;  /* 0x0004000602067981 */ /* 0x000ee2000c1e9900 */
[----:B------:R-:W-:-:S03]  /*0750*/  IMAD.WIDE R4, R15, 0x4, R4 ;  /* 0x000000040f047825 */ /* 0x000fc600078e0204 */
[----:B------:R-:W4:Y:S04]  /*0760*/  LDG.E.CONSTANT R13, desc[UR6][R2.64+0x800] ;  /* 0x00080006020d7981 */ /* 0x000f28000c1e9900 */
[----:B------:R-:W4:Y:S04]  /*0770*/  LDG.E.CONSTANT R15, desc[UR6][R2.64+0xc00] ;  /* 0x000c0006020f7981 */ /* 0x000f28000c1e9900 */
[----:B------:R-:W4:Y:S04]  /*0780*/  LDG.E.CONSTANT R17, desc[UR6][R4.64] ;  /* 0x0000000604117981 */ /* 0x000f28000c1e9900 */
[----:B------:R-:W4:Y:S04]  /*0790*/  LDG.E.CONSTANT R19, desc[UR6][R4.64+0x400] ;  /* 0x0004000604137981 */ /* 0x000f28000c1e9900 */
[----:B------:R-:W4:Y:S04]  /*07a0*/  LDG.E.CONSTANT R21, desc[UR6][R4.64+0x800] ;  /* 0x0008000604157981 */ /* 0x000f28000c1e9900 */
[----:B------:R-:W4:Y:S01]  /*07b0*/  LDG.E.CONSTANT R23, desc[UR6][R4.64+0xc00] ;  /* 0x000c000604177981 */ /* 0x000f22000c1e9900 */
[----:B------:R-:W-:-:S02]  /*07c0*/  PLOP3.LUT P0, PT, PT, PT, PT, 0x8, 0x80 ;  /* 0x000000000080781c */ /* 0x000fc40003f0e170 */
[----:B------:R-:W-:Y:S01]  /*07d0*/  IADD3 R11, PT, PT, R11, 0x800, RZ ;  /* 0x000008000b0b7810 */ /* 0x000fe20007ffe0ff */
[----:B--2--5:R-:W-:-:S04]  /*07e0*/  FADD R7, R0, R7 ;  /* 0x0000000700077221 */ /* 0x024fc80000000000 */
[----:B---3--:R-:W-:-:S04]  /*07f0*/  FADD R6, R7, R6 ;  /* 0x0000000607067221 */ /* 0x008fc80000000000 */
[----:B----4-:R-:W-:-:S04]  /*0800*/  FADD R6, R6, R13 ;  /* 0x0000000d06067221 */ /* 0x010fc80000000000 */
[----:B------:R-:W-:-:S04]  /*0810*/  FADD R6, R6, R15 ;  /* 0x0000000f06067221 */ /* 0x000fc80000000000 */
[----:B------:R-:W-:-:S04]  /*0820*/  FADD R6, R6, R17 ;  /* 0x0000001106067221 */ /* 0x000fc80000000000 */
[----:B------:R-:W-:-:S04]  /*0830*/  FADD R6, R6, R19 ;  /* 0x0000001306067221 */ /* 0x000fc80000000000 */
[----:B------:R-:W-:-:S04]  /*0840*/  FADD R6, R6, R21 ;  /* 0x0000001506067221 */ /* 0x000fc80000000000 */
[----:B------:R-:W-:-:S07]  /*0850*/  FADD R0, R6, R23 ;  /* 0x0000001706007221 */ /* 0x000fce0000000000 */
.L_x_15:
[----:B------:R-:W-:Y:S05]  /*0860*/  BSYNC.RECONVERGENT B2 ;  /* 0x0000000000027941 */ /* 0x000fea0003800200 */
.L_x_14:
[----:B------:R-:W-:-:S13]  /*0870*/  ISETP.LT.OR P0, PT, R11, R20, P0 ;  /* 0x000000140b00720c */ /* 0x000fda0000701670 */
[----:B------:R-:W-:Y:S05]  /*0880*/  @!P0 BRA `(.L_x_7) ;  /* 0x0000000000288947 */ /* 0x000fea0003800000 */
[----:B------:R-:W0:Y:S02]  /*0890*/  LDC.64 R2, c[0x0][0x380] ;  /* 0x0000e000ff027b82 */ /* 0x000e240000000a00 */
[----:B0-----:R-:W-:-:S05]  /*08a0*/  IMAD.WIDE R2, R11, 0x4, R2 ;  /* 0x000000040b027825 */ /* 0x001fca00078e0202 */
[----:B------:R-:W2:Y:S04]  /*08b0*/  LDG.E.CONSTANT R5, desc[UR6][R2.64] ;  /* 0x0000000602057981 */ /* 0x000ea8000c1e9900 */
[----:B------:R-:W3:Y:S04]  /*08c0*/  LDG.E.CONSTANT R4, desc[UR6][R2.64+0x400] ;  /* 0x0004000602047981 */ /* 0x000ee8000c1e9900 */
[----:B------:R-:W4:Y:S04]  /*08d0*/  LDG.E.CONSTANT R7, desc[UR6][R2.64+0x800] ;  /* 0x0008000602077981 */ /* 0x000f28000c1e9900 */
[----:B------:R-:W4:Y:S01]  /*08e0*/  LDG.E.CONSTANT R11, desc[UR6][R2.64+0xc00] ;  /* 0x000c0006020b7981 */ /* 0x000f22000c1e9900 */
[----:B--2--5:R-:W-:-:S04]  /*08f0*/  FADD R5, R0, R5 ;  /* 0x0000000500057221 */ /* 0x024fc80000000000 */
[----:B---3--:R-:W-:-:S04]  /*0900*/  FADD R4, R5, R4 ;  /* 0x0000000405047221 */ /* 0x008fc80000000000 */
[----:B----4-:R-:W-:-:S04]  /*0910*/  FADD R4, R4, R7 ;  /* 0x0000000704047221 */ /* 0x010fc80000000000 */
[----:B------:R-:W-:-:S07]  /*0920*/  FADD R0, R4, R11 ;  /* 0x0000000b04007221 */ /* 0x000fce0000000000 */
.L_x_7:
[----:B------:R-:W-:Y:S05]  /*0930*/  BSYNC.RECONVERGENT B1 ;  /* 0x0000000000017941 */ /* 0x000fea0003800200 */
.L_x_6:
[----:B------:R-:W-:Y:S02]  /*0940*/  ISETP.GE.AND P0, PT, R20, 0x100, PT ;  /* 0x000001001400780c */ /* 0x000fe40003f06270 */
[----:B-----5:R-:W-:-:S11]  /*0950*/  MOV R7, R0 ;  /* 0x0000000000077202 */ /* 0x020fd60000000f00 */
[----:B------:R-:W-:Y:S05]  /*0960*/  @!P0 BRA `(.L_x_16) ;  /* 0x0000000000ac8947 */ /* 0x000fea0003800000 */
[----:B------:R-:W1:Y:S01]  /*0970*/  S2R R6, SR_LANEID ;  /* 0x0000000000067919 */ /* 0x000e620000000000 */
[----:B------:R-:W2:Y:S02]  /*0980*/  SHFL.DOWN PT, R0, R7, 0x1, 0x1f ;  /* 0x08201f0007007f89 */ /* 0x000ea400000e0000 */
[----:B--2---:R-:W-:Y:S01]  /*0990*/  FADD R0, R0, R7 ;  /* 0x0000000700007221 */ /* 0x004fe20000000000 */
[C---:B-1----:R-:W-:Y:S02]  /*09a0*/  ISETP.GT.AND P0, PT, R6.reuse, 0x1e, PT ;  /* 0x0000001e0600780c */ /* 0x042fe40003f04270 */
[C---:B------:R-:W-:Y:S02]  /*09b0*/  ISETP.NE.AND P1, PT, R6.reuse, RZ, PT ;  /* 0x000000ff0600720c */ /* 0x040fe40003f25270 */
[----:B------:R-:W-:Y:S02]  /*09c0*/  FSEL R0, R7, R0, P0 ;  /* 0x0000000007007208 */ /* 0x000fe40000000000 */
[----:B------:R-:W-:-:S03]  /*09d0*/  ISETP.GT.AND P0, PT, R6, 0x1d, PT ;  /* 0x0000001d0600780c */ /* 0x000fc60003f04270 */
[----:B0-----:R-:W0:Y:S06]  /*09e0*/  SHFL.DOWN PT, R3, R0, 0x2, 0x1f ;  /* 0x08401f0000037f89 */ /* 0x001e2c00000e0000 */
[----:B------:R-:W1:Y:S01]  /*09f0*/  @!P1 S2R R5, SR_CgaCtaId ;  /* 0x0000000000059919 */ /* 0x000e620000008800 */
[----:B------:R-:W-:Y:S02]  /*0a00*/  @!P1 MOV R4, 0x400 ;  /* 0x0000040000049802 */ /* 0x000fe40000000f00 */
[----:B------:R-:W-:-:S04]  /*0a10*/  @!P1 SHF.R.U32.HI R2, RZ, 0x3, R9 ;  /* 0x00000003ff029819 */ /* 0x000fc80000011609 */
[----:B------:R-:W-:Y:S01]  /*0a20*/  @!P1 LOP3.LUT R2, R2, 0x7c, RZ, 0xc0, !PT ;  /* 0x0000007c02029812 */ /* 0x000fe200078ec0ff */
[----:B0-----:R-:W-:Y:S01]  /*0a30*/  @!P0 FADD R0, R0, R3 ;  /* 0x0000000300008221 */ /* 0x001fe20000000000 */
[----:B------:R-:W-:-:S04]  /*0a40*/  ISETP.GT.AND P0, PT, R6, 0x1b, PT ;  /* 0x0000001b0600780c */ /* 0x000fc80003f04270 */
[----:B------:R-:W0:Y:S01]  /*0a50*/  SHFL.DOWN PT, R3, R0, 0x4, 0x1f ;  /* 0x08801f0000037f89 */ /* 0x000e2200000e0000 */
[----:B-1----:R-:W-:-:S04]  /*0a60*/  @!P1 LEA R5, R5, R4, 0x18 ;  /* 0x0000000405059211 */ /* 0x002fc800078ec0ff */
[----:B------:R-:W-:-:S04]  /*0a70*/  @!P1 IADD3 R2, PT, PT, R2, R5, RZ ;  /* 0x0000000502029210 */ /* 0x000fc80007ffe0ff */
[----:B0-----:R-:W-:Y:S01]  /*0a80*/  @!P0 FADD R0, R0, R3 ;  /* 0x0000000300008221 */ /* 0x001fe20000000000 */
[----:B------:R-:W-:-:S04]  /*0a90*/  ISETP.GT.AND P0, PT, R6, 0x17, PT ;  /* 0x000000170600780c */ /* 0x000fc80003f04270 */
[----:B------:R-:W0:Y:S09]  /*0aa0*/  SHFL.DOWN PT, R3, R0, 0x8, 0x1f ;  /* 0x09001f0000037f89 */ /* 0x000e3200000e0000 */
[----:B0-----:R-:W-:Y:S01]  /*0ab0*/  @!P0 FADD R0, R0, R3 ;  /* 0x0000000300008221 */ /* 0x001fe20000000000 */
[----:B------:R-:W-:-:S04]  /*0ac0*/  ISETP.NE.AND P0, PT, R9, RZ, PT ;  /* 0x000000ff0900720c */ /* 0x000fc80003f05270 */
[----:B------:R-:W0:Y:S02]  /*0ad0*/  SHFL.DOWN PT, R3, R0, 0x10, 0x1f ;  /* 0x0a001f0000037f89 */ /* 0x000e2400000e0000 */
[----:B0-----:R-:W-:-:S05]  /*0ae0*/  FADD R3, R0, R3 ;  /* 0x0000000300037221 */ /* 0x001fca0000000000 */
[----:B------:R0:W-:Y:S01]  /*0af0*/  @!P1 STS [R2+0x8], R3 ;  /* 0x0000080302009388 */ /* 0x0001e20000000800 */
[----:B------:R-:W-:Y:S01]  /*0b00*/  BAR.SYNC.DEFER_BLOCKING 0x0 ;  /* 0x0000000000007b1d */ /* 0x000fe20000010000 */
[----:B------:R-:W-:-:S04]  /*0b10*/  ISETP.GT.AND P1, PT, R6, 0xf, PT ;  /* 0x0000000f0600780c */ /* 0x000fc80003f24270 */
[----:B------:R-:W-:Y:S01]  /*0b20*/  FSEL R0, R0, R3, P1 ;  /* 0x0000000300007208 */ /* 0x000fe20000800000 */
[----:B------:R-:W-:Y:S08]  /*0b30*/  @P0 BRA `(.L_x_17) ;  /* 0x0000003000900947 */ /* 0x000ff00003800000 */
[----:B------:R-:W1:Y:S01]  /*0b40*/  S2UR UR5, SR_CgaCtaId ;  /* 0x00000000000579c3 */ /* 0x000e620000008800 */
[----:B------:R-:W-:Y:S02]  /*0b50*/  UMOV UR4, 0x400 ;  /* 0x0000040000047882 */ /* 0x000fe40000000000 */
[----:B-1----:R-:W-:-:S09]  /*0b60*/  ULEA UR4, UR5, UR4, 0x18 ;  /* 0x0000000405047291 */ /* 0x002fd2000f8ec0ff */
[----:B0-----:R-:W0:Y:S04]  /*0b70*/  LDS R3, [UR4+0xc] ;  /* 0x00000c04ff037984 */ /* 0x001e280008000800 */
[----:B------:R-:W1:Y:S04]  /*0b80*/  LDS.128 R4, [UR4+0x10] ;  /* 0x00001004ff047984 */ /* 0x000e680008000c00 */
[----:B------:R-:W2:Y:S01]  /*0b90*/  LDS.64 R8, [UR4+0x20] ;  /* 0x00002004ff087984 */ /* 0x000ea20008000a00 */
[----:B0-----:R-:W-:-:S04]  /*0ba0*/  FADD R3, R0, R3 ;  /* 0x0000000300037221 */ /* 0x001fc80000000000 */
[----:B-1----:R-:W-:-:S04]  /*0bb0*/  FADD R4, R3, R4 ;  /* 0x0000000403047221 */ /* 0x002fc80000000000 */
[----:B------:R-:W-:-:S04]  /*0bc0*/  FADD R5, R4, R5 ;  /* 0x0000000504057221 */ /* 0x000fc80000000000 */
[----:B------:R-:W-:-:S04]  /*0bd0*/  FADD R6, R5, R6 ;  /* 0x0000000605067221 */ /* 0x000fc80000000000 */
[----:B------:R-:W-:-:S04]  /*0be0*/  FADD R7, R6, R7 ;  /* 0x0000000706077221 */ /* 0x000fc80000000000 */
[----:B--2---:R-:W-:-:S04]  /*0bf0*/  FADD R8, R7, R8 ;  /* 0x0000000807087221 */ /* 0x004fc80000000000 */
[----:B------:R-:W-:Y:S01]  /*0c00*/  FADD R0, R8, R9 ;  /* 0x0000000908007221 */ /* 0x000fe20000000000 */
[----:B------:R-:W-:Y:S06]  /*0c10*/  BRA `(.L_x_17) ;  /* 0x0000003000587947 */ /* 0x000fec0003800000 */
.L_x_16:
[----:B------:R-:W1:Y:S01]  /*0c20*/  S2R R4, SR_LANEID ;  /* 0x0000000000047919 */ /* 0x000e620000000000 */
[----:B------:R-:W-:-:S04]  /*0c30*/  LOP3.LUT R0, R9, 0x3e0, RZ, 0xc0, !PT ;  /* 0x000003e009007812 */ /* 0x000fc800078ec0ff */
[----:B0-----:R-:W-:Y:S02]  /*0c40*/  IADD3 R3, PT, PT, R0, 0x20, RZ ;  /* 0x0000002000037810 */ /* 0x001fe40007ffe0ff */
[----:B------:R-:W-:Y:S02]  /*0c50*/  LOP3.LUT R5, RZ, R0, RZ, 0x33, !PT ;  /* 0x00000000ff057212 */ /* 0x000fe400078e33ff */
[-C--:B------:R-:W-:Y:S02]  /*0c60*/  ISETP.GT.AND P0, PT, R3, R20.reuse, PT ;  /* 0x000000140300720c */ /* 0x080fe40003f04270 */
[----:B------:R-:W-:-:S04]  /*0c70*/  IADD3 R5, PT, PT, R5, R20, RZ ;  /* 0x0000001405057210 */ /* 0x000fc80007ffe0ff */
[----:B------:R-:W-:-:S05]  /*0c80*/  SEL R5, R5, 0x1f, P0 ;  /* 0x0000001f05057807 */ /* 0x000fca0000000000 */
[----:B------:R-:W0:Y:S01]  /*0c90*/  SHFL.DOWN PT, R0, R7, 0x1, R5 ;  /* 0x0820000007007989 */ /* 0x000e2200000e0005 */
[C---:B-1----:R-:W-:Y:S02]  /*0ca0*/  ISETP.GE.AND P0, PT, R4.reuse, R5, PT ;  /* 0x000000050400720c */ /* 0x042fe40003f06270 */
[C---:B------:R-:W-:Y:S02]  /*0cb0*/  IADD3 R2, PT, PT, R4.reuse, 0x2, RZ ;  /* 0x0000000204027810 */ /* 0x040fe40007ffe0ff */
[----:B------:R-:W-:-:S09]  /*0cc0*/  ISETP.NE.AND P1, PT, R4, RZ, PT ;  /* 0x000000ff0400720c */ /* 0x000fd20003f25270 */
[----:B0-----:R-:W-:Y:S01]  /*0cd0*/  @!P0 FADD R7, R0, R7 ;  /* 0x0000000700078221 */ /* 0x001fe20000000000 */
[-C--:B------:R-:W-:Y:S02]  /*0ce0*/  ISETP.GT.AND P0, PT, R2, R5.reuse, PT ;  /* 0x000000050200720c */ /* 0x080fe40003f04270 */
[----:B------:R-:W-:Y:S01]  /*0cf0*/  IADD3 R2, PT, PT, R4, 0x4, RZ ;  /* 0x0000000404027810 */ /* 0x000fe20007ffe0ff */
[----:B------:R-:W0:Y:S01]  /*0d00*/  @!P1 S2R R6, SR_CgaCtaId ;  /* 0x0000000000069919 */ /* 0x000e220000008800 */
[----:B------:R-:W-:Y:S01]  /*0d10*/  @!P1 MOV R3, 0x400 ;  /* 0x0000040000039802 */ /* 0x000fe20000000f00 */
[----:B------:R-:W1:Y:S08]  /*0d20*/  SHFL.DOWN PT, R0, R7, 0x2, R5 ;  /* 0x0840000007007989 */ /* 0x000e7000000e0005 */
[----:B-1----:R-:W-:Y:S01]  /*0d30*/  @!P0 FADD R7, R7, R0 ;  /* 0x0000000007078221 */ /* 0x002fe20000000000 */
[----:B------:R-:W-:-:S02]  /*0d40*/  ISETP.GT.AND P0, PT, R2, R5, PT ;  /* 0x000000050200720c */ /* 0x000fc40003f04270 */
[----:B------:R-:W-:Y:S02]  /*0d50*/  IADD3 R2, PT, PT, R4, 0x8, RZ ;  /* 0x0000000804027810 */ /* 0x000fe40007ffe0ff */
[----:B------:R-:W1:Y:S01]  /*0d60*/  SHFL.DOWN PT, R0, R7, 0x4, R5 ;  /* 0x0880000007007989 */ /* 0x000e6200000e0005 */
[----:B0-----:R-:W-:-:S08]  /*0d70*/  @!P1 LEA R3, R6, R3, 0x18 ;  /* 0x0000000306039211 */ /* 0x001fd000078ec0ff */
[----:B-1----:R-:W-:Y:S01]  /*0d80*/  @!P0 FADD R7, R7, R0 ;  /* 0x0000000007078221 */ /* 0x002fe20000000000 */
[----:B------:R-:W-:Y:S01]  /*0d90*/  ISETP.GT.AND P0, PT, R2, R5, PT ;  /* 0x000000050200720c */ /* 0x000fe20003f04270 */
[----:B------:R-:W-:-:S03]  /*0da0*/  VIADD R2, R4, 0x10 ;  /* 0x0000001004027836 */ /* 0x000fc60000000000 */
[----:B------:R-:W0:Y:S09]  /*0db0*/  SHFL.DOWN PT, R0, R7, 0x8, R5 ;  /* 0x0900000007007989 */ /* 0x000e3200000e0005 */
[----:B0-----:R-:W-:Y:S01]  /*0dc0*/  @!P0 FADD R7, R7, R0 ;  /* 0x0000000007078221 */ /* 0x001fe20000000000 */
[----:B------:R-:W-:-:S02]  /*0dd0*/  ISETP.GT.AND P0, PT, R2, R5, PT ;  /* 0x000000050200720c */ /* 0x000fc40003f04270 */
[----:B------:R-:W-:Y:S02]  /*0de0*/  @!P1 SHF.R.U32.HI R2, RZ, 0x3, R9 ;  /* 0x00000003ff029819 */ /* 0x000fe40000011609 */
[----:B------:R-:W0:Y:S02]  /*0df0*/  SHFL.DOWN PT, R0, R7, 0x10, R5 ;  /* 0x0a00000007007989 */ /* 0x000e2400000e0005 */
[----:B------:R-:W-:-:S04]  /*0e00*/  @!P1 LOP3.LUT R2, R2, 0x7c, RZ, 0xc0, !PT ;  /* 0x0000007c02029812 */ /* 0x000fc800078ec0ff */
[----:B------:R-:W-:-:S03]  /*0e10*/  @!P1 IADD3 R3, PT, PT, R2, R3, RZ ;  /* 0x0000000302039210 */ /* 0x000fc60007ffe0ff */
[----:B0-----:R-:W-:Y:S01]  /*0e20*/  @!P0 FADD R7, R7, R0 ;  /* 0x0000000007078221 */ /* 0x001fe20000000000 */
[----:B------:R-:W-:-:S04]  /*0e30*/  ISETP.NE.AND P0, PT, R9, RZ, PT ;  /* 0x000000ff0900720c */ /* 0x000fc80003f05270 */
[----:B------:R-:W-:-:S05]  /*0e40*/  MOV R0, R7 ;  /* 0x0000000700007202 */ /* 0x000fca0000000f00 */
[----:B------:R4:W-:Y:S01]  /*0e50*/  @!P1 STS [R3+0x8], R0 ;  /* 0x0000080003009388 */ /* 0x0009e20000000800 */
[----:B------:R-:W-:Y:S06]  /*0e60*/  BAR.SYNC.DEFER_BLOCKING 0x0 ;  /* 0x0000000000007b1d */ /* 0x000fec0000010000 */
[----:B------:R-:W-:Y:S05]  /*0e70*/  @P0 BRA `(.L_x_17) ;  /* 0x0000002c00c00947 */ /* 0x000fea0003800000 */
[----:B------:R-:W0:Y:S01]  /*0e80*/  S2UR UR5, SR_CgaCtaId ;  /* 0x00000000000579c3 */ /* 0x000e220000008800 */
[----:B------:R-:W-:Y:S01]  /*0e90*/  UMOV UR4, 0x400 ;  /* 0x0000040000047882 */ /* 0x000fe20000000000 */
[C---:B------:R-:W-:Y:S02]  /*0ea0*/  ISETP.GT.AND P2, PT, R20.reuse, 0x20, PT ;  /* 0x000000201400780c */ /* 0x040fe40003f44270 */
[C---:B------:R-:W-:Y:S02]  /*0eb0*/  ISETP.GT.AND P4, PT, R20.reuse, 0x40, PT ;  /* 0x000000401400780c */ /* 0x040fe40003f84270 */
[C---:B------:R-:W-:Y:S02]  /*0ec0*/  ISETP.GT.AND P3, PT, R20.reuse, 0x60, PT ;  /* 0x000000601400780c */ /* 0x040fe40003f64270 */
[----:B------:R-:W-:Y:S01]  /*0ed0*/  ISETP.GT.AND P1, PT, R20, 0x80, PT ;  /* 0x000000801400780c */ /* 0x000fe20003f24270 */
[----:B0-----:R-:W-:-:S09]  /*0ee0*/  ULEA UR4, UR5, UR4, 0x18 ;  /* 0x0000000405047291 */ /* 0x001fd2000f8ec0ff */
[----:B----4-:R-:W0:Y:S04]  /*0ef0*/  LDS R3, [UR4+0xc] ;  /* 0x00000c04ff037984 */ /* 0x010e280008000800 */
[----:B------:R-:W1:Y:S04]  /*0f00*/  LDS.128 R4, [UR4+0x10] ;  /* 0x00001004ff047984 */ /* 0x000e680008000c00 */
[----:B------:R-:W2:Y:S01]  /*0f10*/  LDS.64 R8, [UR4+0x20] ;  /* 0x00002004ff087984 */ /* 0x000ea20008000a00 */
[----:B0-----:R-:W-:Y:S01]  /*0f20*/  @P2 FADD R0, R0, R3 ;  /* 0x0000000300002221 */ /* 0x001fe20000000000 */
[----:B------:R-:W-:-:S03]  /*0f30*/  ISETP.GT.AND P2, PT, R20, 0xa0, PT ;  /* 0x000000a01400780c */ /* 0x000fc60003f44270 */
[----:B-1----:R-:W-:Y:S01]  /*0f40*/  @P4 FADD R0, R0, R4 ;  /* 0x0000000400004221 */ /* 0x002fe20000000000 */
[----:B------:R-:W-:-:S03]  /*0f50*/  ISETP.GT.AND P4, PT, R20, 0xc0, PT ;  /* 0x000000c01400780c */ /* 0x000fc60003f84270 */
[----:B------:R-:W-:Y:S01]  /*0f60*/  @P3 FADD R0, R0, R5 ;  /* 0x0000000500003221 */ /* 0x000fe20000000000 */
[----:B------:R-:W-:-:S03]  /*0f70*/  ISETP.GT.AND P3, PT, R20, 0xe0, PT ;  /* 0x000000e01400780c */ /* 0x000fc60003f64270 */
[----:B------:R-:W-:-:S04]  /*0f80*/  @P1 FADD R0, R0, R6 ;  /* 0x0000000600001221 */ /* 0x000fc80000000000 */
[----:B------:R-:W-:-:S04]  /*0f90*/  @P2 FADD R0, R0, R7 ;  /* 0x0000000700002221 */ /* 0x000fc80000000000 */
[----:B--2---:R-:W-:-:S04]  /*0fa0*/  @P4 FADD R0, R0, R8 ;  /* 0x0000000800004221 */ /* 0x004fc80000000000 */
[----:B------:R-:W-:Y:S01]  /*0fb0*/  @P3 FADD R0, R0, R9 ;  /* 0x0000000900003221 */ /* 0x000fe20000000000 */
[----:B------:R-:W-:Y:S06]  /*0fc0*/  BRA `(.L_x_17) ;  /* 0x0000002c006c7947 */ /* 0x000fec0003800000 */
.L_x_3:
[----:B------:R-:W0:Y:S01]  /*0fd0*/  S2R R0, SR_TID.X ;  /* 0x0000000000007919 */ /* 0x000e220000002100 */
[----:B------:R-:W1:Y:S01]  /*0fe0*/  LDC.64 R2, c[0x0][0x380] ;  /* 0x0000e000ff027b82 */ /* 0x000e620000000a00 */
[----:B0-----:R-:W-:-:S05]  /*0ff0*/  SHF.L.U32 R5, R0, 0x2, RZ ;  /* 0x0000000200057819 */ /* 0x001fca00000006ff */
[----:B-1----:R-:W-:-:S05]  /*1000*/  IMAD.WIDE.U32 R2, R5, 0x4, R2 ;  /* 0x0000000405027825 */ /* 0x002fca00078e0002 */
[----:B------:R-:W2:Y:S04]  /*1010*/  LDG.E.128.CONSTANT R4, desc[UR6][R2.64] ;  /* 0x0000000602047981 */ /* 0x000ea8000c1e9d00 */
[----:B------:R-:W3:Y:S04]  /*1020*/  LDG.E.128.CONSTANT R8, desc[UR6][R2.64+0x1000] ;  /* 0x0010000602087981 */ /* 0x000ee8000c1e9d00 */
[----:B------:R-:W4:Y:S04]  /*1030*/  LDG.E.128.CONSTANT R12, desc[UR6][R2.64+0x2000] ;  /* 0x00200006020c7981 */ /* 0x000f28000c1e9d00 */
[----:B------:R-:W5:Y:S01]  /*1040*/  LDG.E.128.CONSTANT R16, desc[UR6][R2.64+0x3000] ;  /* 0x0030000602107981 */ /* 0x000f62000c1e9d00 */
[----:B------:R-:W-:Y:S01]  /*1050*/  ISETP.GE.U32.AND P0, PT, R20, 0x2000, PT ;  /* 0x000020001400780c */ /* 0x000fe20003f06070 */
[----:B------:R-:W-:-:S02]  /*1060*/  HFMA2 R23, -RZ, RZ, 0, 0.00048828125 ;  /* 0x00001000ff177431 */ /* 0x000fc400000001ff */
[----:B--2---:R-:W-:Y:S01]  /*1070*/  FADD R4, R4, R5 ;  /* 0x0000000504047221 */ /* 0x004fe20000000000 */
[----:B------:R-:W-:Y:S01]  /*1080*/  FADD R7, R6, R7 ;  /* 0x0000000706077221 */ /* 0x000fe20000000000 */
[----:B---3--:R-:W-:Y:S01]  /*1090*/  FADD R8, R8, R9 ;  /* 0x0000000908087221 */ /* 0x008fe20000000000 */
[----:B------:R-:W-:Y:S02]  /*10a0*/  FADD R11, R10, R11 ;  /* 0x0000000b0a0b7221 */ /* 0x000fe40000000000 */
[----:B------:R-:W-:Y:S01]  /*10b0*/  FADD R4, R4, R7 ;  /* 0x0000000704047221 */ /* 0x000fe20000000000 */
[----:B----4-:R-:W-:Y:S01]  /*10c0*/  FADD R12, R12, R13 ;  /* 0x0000000d0c0c7221 */ /* 0x010fe20000000000 */
[----:B------:R-:W-:Y:S01]  /*10d0*/  FADD R15, R14, R15 ;  /* 0x0000000f0e0f7221 */ /* 0x000fe20000000000 */
[----:B------:R-:W-:Y:S01]  /*10e0*/  FADD R11, R8, R11 ;  /* 0x0000000b080b7221 */ /* 0x000fe20000000000 */
[----:B-----5:R-:W-:Y:S01]  /*10f0*/  FADD R16, R16, R17 ;  /* 0x0000001110107221 */ /* 0x020fe20000000000 */
[----:B------:R-:W-:Y:S01]  /*1100*/  FADD R19, R18, R19 ;  /* 0x0000001312137221 */ /* 0x000fe20000000000 */
[----:B------:R-:W-:Y:S01]  /*1110*/  FADD R12, R12, R15 ;  /* 0x0000000f0c0c7221 */ /* 0x000fe20000000000 */
[----:B------:R-:W-:-:S02]  /*1120*/  FADD R4, R4, R11 ;  /* 0x0000000b04047221 */ /* 0x000fc40000000000 */
[----:B------:R-:W-:-:S04]  /*1130*/  FADD R19, R16, R19 ;  /* 0x0000001310137221 */ /* 0x000fc80000000000 */
[----:B------:R-:W-:-:S04]  /*1140*/  FADD R19, R12, R19 ;  /* 0x000000130c137221 */ /* 0x000fc80000000000 */
[----:B------:R-:W-:Y:S01]  /*1150*/  FADD R21, R4, R19 ;  /* 0x0000001304157221 */ /* 0x000fe20000000000 */
[----:B------:R-:W-:Y:S06]  /*1160*/  @!P0 BRA `(.L_x_18) ;  /* 0x00000000007c8947 */ /* 0x000fec0003800000 */
[----:B------:R-:W0:Y:S01]  /*1170*/  LDC R24, c[0x0][0x390] ;  /* 0x0000e400ff187b82 */ /* 0x000e220000000800 */
[----:B------:R-:W-:Y:S02]  /*1180*/  IADD3 R22, PT, PT, R20, -0x1000, RZ ;  /* 0xfffff00014167810 */ /* 0x000fe40007ffe0ff */
[----:B------:R-:W-:-:S07]  /*1190*/  MOV R23, 0x1000 ;  /* 0x0000100000177802 */ /* 0x000fce0000000f00 */
.L_x_20:
[----:B------:R-:W-:-:S05]  /*11a0*/  IMAD.WIDE R26, R23, 0x4, R2 ;  /* 0x00000004171a7825 */ /* 0x000fca00078e0202 */
[----:B------:R-:W2:Y:S04]  /*11b0*/  LDG.E.128.CONSTANT R16, desc[UR6][R26.64+0x2000] ;  /* 0x002000061a107981 */ /* 0x000ea8000c1e9d00 */
[----:B------:R-:W3:Y:S04]  /*11c0*/  LDG.E.128.CONSTANT R4, desc[UR6][R26.64+0x3000] ;  /* 0x003000061a047981 */ /* 0x000ee8000c1e9d00 */
[----:B------:R-:W4:Y:S04]  /*11d0*/  LDG.E.128.CONSTANT R8, desc[UR6][R26.64] ;  /* 0x000000061a087981 */ /* 0x000f28000c1e9d00 */
[----:B------:R-:W5:Y:S01]  /*11e0*/  LDG.E.128.CONSTANT R12, desc[UR6][R26.64+0x1000] ;  /* 0x001000061a0c7981 */ /* 0x000f62000c1e9d00 */
[----:B0-----:R-:W-:Y:S01]  /*11f0*/  MOV R20, R24 ;  /* 0x0000001800147202 */ /* 0x001fe20000000f00 */
[----:B--2---:R-:W-:Y:S01]  /*1200*/  FADD R17, R17, R18 ;  /* 0x0000001211117221 */ /* 0x004fe20000000000 */
[----:B---3--:R-:W-:-:S02]  /*1210*/  FADD R18, R19, R4 ;  /* 0x0000000413127221 */ /* 0x008fc40000000000 */
[----:B------:R-:W-:Y:S01]  /*1220*/  IADD3 R4, PT, PT, -R23, R20, RZ ;  /* 0x0000001417047210 */ /* 0x000fe20007ffe1ff */
[----:B------:R-:W-:Y:S01]  /*1230*/  FADD R5, R5, R6 ;  /* 0x0000000605057221 */ /* 0x000fe20000000000 */
[----:B----4-:R-:W-:Y:S01]  /*1240*/  FADD R9, R9, R10 ;  /* 0x0000000a09097221 */ /* 0x010fe20000000000 */
[----:B------:R-:W-:Y:S01]  /*1250*/  FADD R8, R8, R21 ;  /* 0x0000001508087221 */ /* 0x000fe20000000000 */
[----:B------:R-:W-:Y:S01]  /*1260*/  ISETP.GE.AND P0, PT, R4, 0x1000, PT ;  /* 0x000010000400780c */ /* 0x000fe20003f06270 */
[----:B-----5:R-:W-:Y:S01]  /*1270*/  FADD R13, R13, R14 ;  /* 0x0000000e0d0d7221 */ /* 0x020fe20000000000 */
[----:B------:R-:W-:Y:S01]  /*1280*/  FADD R10, R11, R12 ;  /* 0x0000000c0b0a7221 */ /* 0x000fe20000000000 */
[----:B------:R-:W-:Y:S01]  /*1290*/  FADD R14, R15, R16 ;  /* 0x000000100f0e7221 */ /* 0x000fe20000000000 */
[----:B------:R-:W-:Y:S01]  /*12a0*/  FADD R8, R8, R9 ;  /* 0x0000000908087221 */ /* 0x000fe20000000000 */
[----:B------:R-:W-:Y:S01]  /*12b0*/  FADD R5, R18, R5 ;  /* 0x0000000512057221 */ /* 0x000fe20000000000 */
[----:B------:R-:W-:Y:S01]  /*12c0*/  FADD R13, R10, R13 ;  /* 0x0000000d0a0d7221 */ /* 0x000fe20000000000 */
[----:B------:R-:W-:-:S03]  /*12d0*/  FADD R14, R14, R17 ;  /* 0x000000110e0e7221 */ /* 0x000fc60000000000 */
[----:B------:R-:W-:Y:S01]  /*12e0*/  FADD R8, R8, R13 ;  /* 0x0000000d08087221 */ /* 0x000fe20000000000 */
[----:B------:R-:W-:-:S04]  /*12f0*/  FADD R5, R14, R5 ;  /* 0x000000050e057221 */ /* 0x000fc80000000000 */
[----:B------:R-:W-:-:S04]  /*1300*/  FADD R5, R8, R5 ;  /* 0x0000000508057221 */ /* 0x000fc80000000000 */
[----:B------:R-:W-:Y:S01]  /*1310*/  FADD R21, R7, R5 ;  /* 0x0000000507157221 */ /* 0x000fe20000000000 */
[----:B------:R-:W-:Y:S06]  /*1320*/  @!P0 BRA `(.L_x_19) ;  /* 0x0000000800308947 */ /* 0x000fec0003800000 */
[----:B------:R-:W-:-:S04]  /*1330*/  IADD3 R23, PT, PT, R23, 0x1000, RZ ;  /* 0x0000100017177810 */ /* 0x000fc80007ffe0ff */
[----:B------:R-:W-:-:S13]  /*1340*/  ISETP.GT.AND P0, PT, R23, R22, PT ;  /* 0x000000161700720c */ /* 0x000fda0003f04270 */
[----:B------:R-:W-:Y:S05]  /*1350*/  @!P0 BRA `(.L_x_20) ;  /* 0xfffffffc00908947 */ /* 0x000fea000383ffff */
.L_x_18:
[----:B------:R-:W-:-:S13]  /*1360*/  ISETP.GE.AND P0, PT, R23, R20, PT ;  /* 0x000000141700720c */ /* 0x000fda0003f06270 */
[----:B------:R-:W-:Y:S05]  /*1370*/  @P0 BRA `(.L_x_19) ;  /* 0x00000008001c0947 */ /* 0x000fea0003800000 */
[----:B------:R-:W-:Y:S01]  /*1380*/  IMAD.IADD R9, R20, 0x1, -R23 ;  /* 0x0000000114097824 */ /* 0x000fe200078e0a17 */
[----:B------:R-:W-:Y:S04]  /*1390*/  BSSY.RECONVERGENT B1, `(.L_x_19) ;  /* 0x0000085000017945 */ /* 0x000fe80003800200 */
[----:B------:R-:W-:-:S13]  /*13a0*/  ISETP.GE.AND P0, PT, R0, R9, PT ;  /* 0x000000090000720c */ /* 0x000fda0003f06270 */
[----:B------:R-:W-:Y:S05]  /*13b0*/  @P0 BRA `(.L_x_21) ;  /* 0x0000000800080947 */ /* 0x000fea0003800000 */
[-C--:B------:R-:W-:Y:S01]  /*13c0*/  LOP3.LUT R2, RZ, R0.reuse, RZ, 0x33, !PT ;  /* 0x00000000ff027212 */ /* 0x080fe200078e33ff */
[----:B------:R-:W-:Y:S01]  /*13d0*/  BSSY.RECONVERGENT B2, `(.L_x_22) ;  /* 0x0000015000027945 */ /* 0x000fe20003800200 */
[----:B------:R-:W-:Y:S02]  /*13e0*/  MOV R8, R0 ;  /* 0x0000000000087202 */ /* 0x000fe40000000f00 */
[----:B------:R-:W-:-:S04]  /*13f0*/  IADD3 R2, PT, PT, -R23, R20, R2 ;  /* 0x0000001417027210 */ /* 0x000fc80007ffe102 */
[C---:B------:R-:W-:Y:S02]  /*1400*/  LOP3.LUT R3, R2.reuse, 0x300, RZ, 0xc0, !PT ;  /* 0x0000030002037812 */ /* 0x040fe400078ec0ff */
[----:B------:R-:W-:Y:S02]  /*1410*/  ISETP.GE.U32.AND P1, PT, R2, 0x300, PT ;  /* 0x000003000200780c */ /* 0x000fe40003f26070 */
[----:B------:R-:W-:-:S13]  /*1420*/  ISETP.NE.AND P0, PT, R3, 0x300, PT ;  /* 0x000003000300780c */ /* 0x000fda0003f05270 */
[----:B------:R-:W-:Y:S05]  /*1430*/  @!P0 BRA `(.L_x_23) ;  /* 0x0000000000388947 */ /* 0x000fea0003800000 */
[----:B------:R-:W0:Y:S01]  /*1440*/  LDC.64 R4, c[0x0][0x380] ;  /* 0x0000e000ff047b82 */ /* 0x000e220000000a00 */
[----:B------:R-:W-:Y:S02]  /*1450*/  LEA.HI R2, R2, 0x1, RZ, 0x18 ;  /* 0x0000000102027811 */ /* 0x000fe400078fc0ff */
[----:B------:R-:W-:Y:S02]  /*1460*/  IADD3 R7, PT, PT, R0, R23, RZ ;  /* 0x0000001700077210 */ /* 0x000fe40007ffe0ff */
[----:B------:R-:W-:Y:S02]  /*1470*/  LOP3.LUT R2, R2, 0x3, RZ, 0xc0, !PT ;  /* 0x0000000302027812 */ /* 0x000fe400078ec0ff */
[----:B------:R-:W-:Y:S02]  /*1480*/  MOV R8, R0 ;  /* 0x0000000000087202 */ /* 0x000fe40000000f00 */
[----:B------:R-:W-:-:S07]  /*1490*/  IADD3 R6, PT, PT, -R2, RZ, RZ ;  /* 0x000000ff02067210 */ /* 0x000fce0007ffe1ff */
.L_x_24:
[----:B0-----:R-:W-:-:S06]  /*14a0*/  IMAD.WIDE.U32 R2, R7, 0x4, R4 ;  /* 0x0000000407027825 */ /* 0x001fcc00078e0004 */
[----:B------:R-:W2:Y:S01]  /*14b0*/  LDG.E.CONSTANT R2, desc[UR6][R2.64] ;  /* 0x0000000602027981 */ /* 0x000ea2000c1e9900 */
[----:B------:R-:W-:Y:S02]  /*14c0*/  IADD3 R6, PT, PT, R6, 0x1, RZ ;  /* 0x0000000106067810 */ /* 0x000fe40007ffe0ff */
[----:B------:R-:W-:Y:S02]  /*14d0*/  IADD3 R8, PT, PT, R8, 0x100, RZ ;  /* 0x0000010008087810 */ /* 0x000fe40007ffe0ff */
[----:B------:R-:W-:Y:S02]  /*14e0*/  ISETP.NE.AND P0, PT, R6, RZ, PT ;  /* 0x000000ff0600720c */ /* 0x000fe40003f05270 */
[----:B------:R-:W-:Y:S01]  /*14f0*/  IADD3 R7, PT, PT, R7, 0x100, RZ ;  /* 0x0000010007077810 */ /* 0x000fe20007ffe0ff */
[----:B--2---:R-:W-:-:S10]  /*1500*/  FADD R21, R2, R21 ;  /* 0x0000001502157221 */ /* 0x004fd40000000000 */
[----:B------:R-:W-:Y:S05]  /*1510*/  @P0 BRA `(.L_x_24) ;  /* 0xfffffffc00e00947 */ /* 0x000fea000383ffff */
.L_x_23:
[----:B------:R-:W-:Y:S05]  /*1520*/  BSYNC.RECONVERGENT B2 ;  /* 0x0000000000027941 */ /* 0x000fea0003800200 */
.L_x_22:
[----:B------:R-:W-:Y:S05]  /*1530*/  @!P1 BRA `(.L_x_21) ;  /* 0x0000000400a89947 */ /* 0x000fea0003800000 */
[----:B------:R-:W0:Y:S01]  /*1540*/  LDCU.64 UR4, c[0x0][0x380] ;  /* 0x00007000ff0477ac */ /* 0x000e220008000a00 */
[----:B------:R-:W-:Y:S01]  /*1550*/  IADD3 R5, PT, PT, R9, -R8, RZ ;  /* 0x8000000809057210 */ /* 0x000fe20007ffe0ff */
[----:B------:R-:W-:Y:S01]  /*1560*/  BSSY.RECONVERGENT B2, `(.L_x_25) ;  /* 0x000003b000027945 */ /* 0x000fe20003800200 */
[CC--:B------:R-:W-:Y:S02]  /*1570*/  IADD3 R3, P0, PT, R8.reuse, R23.reuse, RZ ;  /* 0x0000001708037210 */ /* 0x0c0fe40007f1e0ff */
[----:B------:R-:W-:Y:S02]  /*1580*/  ISETP.GT.AND P1, PT, R5, 0xc00, PT ;  /* 0x00000c000500780c */ /* 0x000fe40003f24270 */
[----:B------:R-:W-:Y:S02]  /*1590*/  IADD3.X R4, PT, PT, RZ, RZ, RZ, P0, !PT ;  /* 0x000000ffff047210 */ /* 0x000fe400007fe4ff */
[----:B------:R-:W-:Y:S02]  /*15a0*/  IADD3 R11, PT, PT, R8, R23, RZ ;  /* 0x00000017080b7210 */ /* 0x000fe40007ffe0ff */
[----:B0-----:R-:W-:-:S04]  /*15b0*/  LEA R2, P0, R3, UR4, 0x2 ;  /* 0x0000000403027c11 */ /* 0x001fc8000f8010ff */
[----:B------:R-:W-:Y:S02]  /*15c0*/  LEA.HI.X R3, R3, UR5, R4, 0x2, P0 ;  /* 0x0000000503037c11 */ /* 0x000fe400080f1404 */
[----:B------:R-:W-:-:S05]  /*15d0*/  IADD3 R2, P0, PT, R2, 0x800, RZ ;  /* 0x0000080002027810 */ /* 0x000fca0007f1e0ff */
[----:B------:R-:W-:Y:S01]  /*15e0*/  IMAD.X R3, RZ, RZ, R3, P0 ;  /* 0x000000ffff037224 */ /* 0x000fe200000e0603 */
[----:B------:R-:W-:Y:S01]  /*15f0*/  PLOP3.LUT P0, PT, PT, PT, PT, 0x80, 0x8 ;  /* 0x000000000008781c */ /* 0x000fe20003f0f070 */
[----:B------:R-:W-:-:S12]  /*1600*/  @!P1 BRA `(.L_x_26) ;  /* 0x0000000000c09947 */ /* 0x000fd80003800000 */
[----:B------:R-:W-:Y:S02]  /*1610*/  PLOP3.LUT P0, PT, PT, PT, PT, 0x8, 0x80 ;  /* 0x000000000080781c */ /* 0x000fe40003f0e170 */
[----:B------:R-:W-:-:S11]  /*1620*/  IADD3 R13, PT, PT, R9, -0xc00, RZ ;  /* 0xfffff400090d7810 */ /* 0x000fd60007ffe0ff */
.L_x_27:
[----:B------:R-:W0:Y:S01]  /*1630*/  LDC.64 R4, c[0x0][0x380] ;  /* 0x0000e000ff047b82 */ /* 0x000e220000000a00 */
[----:B------:R-:W2:Y:S01]  /*1640*/  LDG.E.CONSTANT R10, desc[UR6][R2.64+-0x400] ;  /* 0xfffc0006020a7981 */ /* 0x000ea2000c1e9900 */
[----:B------:R-:W-:-:S03]  /*1650*/  IADD3 R25, PT, PT, R11, 0x400, RZ ;  /* 0x000004000b197810 */ /* 0x000fc60007ffe0ff */
[----:B------:R-:W3:Y:S04]  /*1660*/  LDG.E.CONSTANT R19, desc[UR6][R2.64] ;  /* 0x0000000602137981 */ /* 0x000ee8000c1e9900 */
[----:B------:R-:W4:Y:S01]  /*1670*/  LDG.E.CONSTANT R18, desc[UR6][R2.64+0x400] ;  /* 0x0004000602127981 */ /* 0x000f22000c1e9900 */
[----:B------:R-:W-:-:S03]  /*1680*/  IADD3 R7, PT, PT, R11, 0x800, RZ ;  /* 0x000008000b077810 */ /* 0x000fc60007ffe0ff */
[----:B------:R-:W5:Y:S04]  /*1690*/  LDG.E.CONSTANT R16, desc[UR6][R2.64+0xc00] ;  /* 0x000c000602107981 */ /* 0x000f68000c1e9900 */
[----:B------:R-:W5:Y:S04]  /*16a0*/  LDG.E.CONSTANT R15, desc[UR6][R2.64+0x1000] ;  /* 0x00100006020f7981 */ /* 0x000f68000c1e9900 */
[----:B------:R-:W5:Y:S01]  /*16b0*/  LDG.E.CONSTANT R14, desc[UR6][R2.64+0x1400] ;  /* 0x00140006020e7981 */ /* 0x000f62000c1e9900 */
[----:B0-----:R-:W-:-:S03]  /*16c0*/  IMAD.WIDE.U32 R22, R11, 0x4, R4 ;  /* 0x000000040b167825 */ /* 0x001fc600078e0004 */
[----:B------:R-:W5:Y:S04]  /*16d0*/  LDG.E.CONSTANT R20, desc[UR6][R2.64+0x2000] ;  /* 0x0020000602147981 */ /* 0x000f68000c1e9900 */
[----:B------:R0:W2:Y:S01]  /*16e0*/  LDG.E.CONSTANT R12, desc[UR6][R22.64] ;  /* 0x00000006160c7981 */ /* 0x0000a2000c1e9900 */
[----:B------:R-:W-:-:S03]  /*16f0*/  IMAD.WIDE.U32 R24, R25, 0x4, R4 ;  /* 0x0000000419187825 */ /* 0x000fc600078e0004 */
[----:B------:R-:W5:Y:S04]  /*1700*/  LDG.E.CONSTANT R26, desc[UR6][R2.64+0x3000] ;  /* 0x00300006021a7981 */ /* 0x000f68000c1e9900 */
[----:B------:R-:W5:Y:S01]  /*1710*/  LDG.E.CONSTANT R17, desc[UR6][R24.64] ;  /* 0x0000000618117981 */ /* 0x000f62000c1e9900 */
[--C-:B------:R-:W-:Y:S01]  /*1720*/  IMAD.WIDE.U32 R6, R7, 0x4, R4.reuse ;  /* 0x0000000407067825 */ /* 0x100fe200078e0004 */
[----:B0-----:R-:W-:Y:S02]  /*1730*/  IADD3 R23, PT, PT, R11, 0xc00, RZ ;  /* 0x00000c000b177810 */ /* 0x001fe40007ffe0ff */
[----:B------:R-:W5:Y:S04]  /*1740*/  LDG.E.CONSTANT R22, desc[UR6][R2.64+0x1c00] ;  /* 0x001c000602167981 */ /* 0x000f68000c1e9900 */
[----:B------:R-:W5:Y:S01]  /*1750*/  LDG.E.CONSTANT R6, desc[UR6][R6.64] ;  /* 0x0000000606067981 */ /* 0x000f62000c1e9900 */
[----:B------:R-:W-:-:S03]  /*1760*/  IMAD.WIDE.U32 R4, R23, 0x4, R4 ;  /* 0x0000000417047825 */ /* 0x000fc600078e0004 */
[----:B------:R-:W5:Y:S04]  /*1770*/  LDG.E.CONSTANT R23, desc[UR6][R2.64+0x2400] ;  /* 0x0024000602177981 */ /* 0x000f68000c1e9900 */
[----:B------:R-:W5:Y:S04]  /*1780*/  LDG.E.CONSTANT R4, desc[UR6][R4.64] ;  /* 0x0000000604047981 */ /* 0x000f68000c1e9900 */
[----:B------:R-:W5:Y:S04]  /*1790*/  LDG.E.CONSTANT R24, desc[UR6][R2.64+0x2c00] ;  /* 0x002c000602187981 */ /* 0x000f68000c1e9900 */
[----:B------:R0:W5:Y:S01]  /*17a0*/  LDG.E.CONSTANT R25, desc[UR6][R2.64+0x3400] ;  /* 0x0034000602197981 */ /* 0x000162000c1e9900 */
[----:B------:R-:W-:-:S04]  /*17b0*/  IADD3 R8, PT, PT, R8, 0x1000, RZ ;  /* 0x0000100008087810 */ /* 0x000fc80007ffe0ff */
[----:B------:R-:W-:Y:S02]  /*17c0*/  ISETP.GE.AND P1, PT, R8, R13, PT ;  /* 0x0000000d0800720c */ /* 0x000fe40003f26270 */
[----:B0-----:R-:W-:Y:S02]  /*17d0*/  IADD3 R2, P2, PT, R2, 0x4000, RZ ;  /* 0x0000400002027810 */ /* 0x001fe40007f5e0ff */
[----:B------:R-:W-:Y:S02]  /*17e0*/  IADD3 R11, PT, PT, R11, 0x1000, RZ ;  /* 0x000010000b0b7810 */ /* 0x000fe40007ffe0ff */
[----:B------:R-:W-:Y:S01]  /*17f0*/  IADD3.X R3, PT, PT, RZ, R3, RZ, P2, !PT ;  /* 0x00000003ff037210 */ /* 0x000fe200017fe4ff */
[----:B--2---:R-:W-:-:S04]  /*1800*/  FADD R21, R12, R21 ;  /* 0x000000150c157221 */ /* 0x004fc80000000000 */
[----:B------:R-:W-:-:S04]  /*1810*/  FADD R10, R21, R10 ;  /* 0x0000000a150a7221 */ /* 0x000fc80000000000 */
[----:B---3--:R-:W-:-:S04]  /*1820*/  FADD R19, R10, R19 ;  /* 0x000000130a137221 */ /* 0x008fc80000000000 */
[----:B----4-:R-:W-:-:S04]  /*1830*/  FADD R18, R19, R18 ;  /* 0x0000001213127221 */ /* 0x010fc80000000000 */
[----:B-----5:R-:W-:-:S04]  /*1840*/  FADD R17, R18, R17 ;  /* 0x0000001112117221 */ /* 0x020fc80000000000 */
        /* <DEDUP_REMOVED lines=12> */
.L_x_26:
[----:B------:R-:W-:Y:S05]  /*1910*/  BSYNC.RECONVERGENT B2 ;  /* 0x0000000000027941 */ /* 0x000fea0003800200 */
.L_x_25:
[----:B------:R-:W-:Y:S01]  /*1920*/  IADD3 R4, PT, PT, R9, -R8, RZ ;  /* 0x8000000809047210 */ /* 0x000fe20007ffe0ff */
[----:B------:R-:W-:Y:S03]  /*1930*/  BSSY.RECONVERGENT B2, `(.L_x_28) ;  /* 0x000001e000027945 */ /* 0x000fe60003800200 */
[----:B------:R-:W-:-:S13]  /*1940*/  ISETP.GT.AND P1, PT, R4, 0x400, PT ;  /* 0x000004000400780c */ /* 0x000fda0003f24270 */
[----:B------:R-:W-:Y:S05]  /*1950*/  @!P1 BRA `(.L_x_29) ;  /* 0x00000000006c9947 */ /* 0x000fea0003800000 */
[----:B------:R-:W0:Y:S01]  /*1960*/  LDC.64 R6, c[0x0][0x380] ;  /* 0x0000e000ff067b82 */ /* 0x000e220000000a00 */
[----:B------:R-:W2:Y:S01]  /*1970*/  LDG.E.CONSTANT R10, desc[UR6][R2.64+-0x400] ;  /* 0xfffc0006020a7981 */ /* 0x000ea2000c1e9900 */
[----:B------:R-:W-:-:S03]  /*1980*/  VIADD R15, R11, 0x400 ;  /* 0x000004000b0f7836 */ /* 0x000fc60000000000 */
[----:B------:R-:W3:Y:S04]  /*1990*/  LDG.E.CONSTANT R13, desc[UR6][R2.64] ;  /* 0x00000006020d7981 */ /* 0x000ee8000c1e9900 */
[----:B------:R-:W4:Y:S04]  /*19a0*/  LDG.E.CONSTANT R17, desc[UR6][R2.64+0xc00] ;  /* 0x000c000602117981 */ /* 0x000f28000c1e9900 */
[----:B------:R-:W5:Y:S04]  /*19b0*/  LDG.E.CONSTANT R19, desc[UR6][R2.64+0x1000] ;  /* 0x0010000602137981 */ /* 0x000f68000c1e9900 */
[----:B------:R1:W5:Y:S01]  /*19c0*/  LDG.E.CONSTANT R23, desc[UR6][R2.64+0x1400] ;  /* 0x0014000602177981 */ /* 0x000362000c1e9900 */
[----:B0-----:R-:W-:-:S06]  /*19d0*/  IMAD.WIDE.U32 R4, R11, 0x4, R6 ;  /* 0x000000040b047825 */ /* 0x001fcc00078e0006 */
[----:B------:R-:W2:Y:S01]  /*19e0*/  LDG.E.CONSTANT R4, desc[UR6][R4.64] ;  /* 0x0000000604047981 */ /* 0x000ea2000c1e9900 */
[----:B------:R-:W-:-:S03]  /*19f0*/  IMAD.WIDE.U32 R6, R15, 0x4, R6 ;  /* 0x000000040f067825 */ /* 0x000fc600078e0006 */
[----:B------:R-:W4:Y:S04]  /*1a00*/  LDG.E.CONSTANT R15, desc[UR6][R2.64+0x400] ;  /* 0x00040006020f7981 */ /* 0x000f28000c1e9900 */
[----:B------:R-:W5:Y:S01]  /*1a10*/  LDG.E.CONSTANT R7, desc[UR6][R6.64] ;  /* 0x0000000606077981 */ /* 0x000f62000c1e9900 */
[----:B------:R-:W-:Y:S02]  /*1a20*/  PLOP3.LUT P0, PT, PT, PT, PT, 0x8, 0x80 ;  /* 0x000000000080781c */ /* 0x000fe40003f0e170 */
[----:B------:R-:W-:Y:S02]  /*1a30*/  IADD3 R8, PT, PT, R8, 0x800, RZ ;  /* 0x0000080008087810 */ /* 0x000fe40007ffe0ff */
[----:B------:R-:W-:Y:S01]  /*1a40*/  IADD3 R11, PT, PT, R11, 0x800, RZ ;  /* 0x000008000b0b7810 */ /* 0x000fe20007ffe0ff */
[----:B--2---:R-:W-:-:S04]  /*1a50*/  FADD R21, R21, R4 ;  /* 0x0000000415157221 */ /* 0x004fc80000000000 */
[----:B------:R-:W-:-:S04]  /*1a60*/  FADD R10, R21, R10 ;  /* 0x0000000a150a7221 */ /* 0x000fc80000000000 */
[----:B---3--:R-:W-:-:S04]  /*1a70*/  FADD R10, R10, R13 ;  /* 0x0000000d0a0a7221 */ /* 0x008fc80000000000 */
[----:B----4-:R-:W-:-:S04]  /*1a80*/  FADD R10, R10, R15 ;  /* 0x0000000f0a0a7221 */ /* 0x010fc80000000000 */
[----:B-----5:R-:W-:Y:S01]  /*1a90*/  FADD R10, R10, R7 ;  /* 0x000000070a0a7221 */ /* 0x020fe20000000000 */
[----:B------:R-:W-:-:S03]  /*1aa0*/  IADD3 R4, P1, PT, R2, 0x2000, RZ ;  /* 0x0000200002047810 */ /* 0x000fc60007f3e0ff */
[----:B------:R-:W-:Y:S01]  /*1ab0*/  FADD R10, R10, R17 ;  /* 0x000000110a0a7221 */ /* 0x000fe20000000000 */
[----:B------:R-:W-:-:S03]  /*1ac0*/  IADD3.X R5, PT, PT, RZ, R3, RZ, P1, !PT ;  /* 0x00000003ff057210 */ /* 0x000fc60000ffe4ff */
[----:B------:R-:W-:Y:S01]  /*1ad0*/  FADD R10, R10, R19 ;  /* 0x000000130a0a7221 */ /* 0x000fe20000000000 */
[----:B-1----:R-:W-:Y:S02]  /*1ae0*/  MOV R2, R4 ;  /* 0x0000000400027202 */ /* 0x002fe40000000f00 */
[----:B------:R-:W-:Y:S01]  /*1af0*/  MOV R3, R5 ;  /* 0x0000000500037202 */ /* 0x000fe20000000f00 */
[----:B------:R-:W-:-:S07]  /*1b00*/  FADD R21, R10, R23 ;  /* 0x000000170a157221 */ /* 0x000fce0000000000 */
.L_x_29:
[----:B------:R-:W-:Y:S05]  /*1b10*/  BSYNC.RECONVERGENT B2 ;  /* 0x0000000000027941 */ /* 0x000fea0003800200 */
.L_x_28:
[----:B------:R-:W-:-:S13]  /*1b20*/  ISETP.LT.OR P0, PT, R8, R9, P0 ;  /* 0x000000090800720c */ /* 0x000fda0000701670 */
[----:B------:R-:W-:Y:S05]  /*1b30*/  @!P0 BRA `(.L_x_21) ;  /* 0x0000000000288947 */ /* 0x000fea0003800000 */
[----:B------:R-:W0:Y:S01]  /*1b40*/  LDC.64 R4, c[0x0][0x380] ;  /* 0x0000e000ff047b82 */ /* 0x000e220000000a00 */
[----:B------:R-:W2:Y:S04]  /*1b50*/  LDG.E.CONSTANT R6, desc[UR6][R2.64+-0x400] ;  /* 0xfffc000602067981 */ /* 0x000ea8000c1e9900 */
[----:B------:R-:W3:Y:S04]  /*1b60*/  LDG.E.CONSTANT R7, desc[UR6][R2.64] ;  /* 0x0000000602077981 */ /* 0x000ee8000c1e9900 */
[----:B------:R-:W4:Y:S01]  /*1b70*/  LDG.E.CONSTANT R9, desc[UR6][R2.64+0x400] ;  /* 0x0004000602097981 */ /* 0x000f22000c1e9900 */
[----:B0-----:R-:W-:-:S06]  /*1b80*/  IMAD.WIDE.U32 R4, R11, 0x4, R4 ;  /* 0x000000040b047825 */ /* 0x001fcc00078e0004 */
[----:B------:R-:W5:Y:S02]  /*1b90*/  LDG.E.CONSTANT R4, desc[UR6][R4.64] ;  /* 0x0000000604047981 */ /* 0x000f64000c1e9900 */
[----:B-----5:R-:W-:-:S04]  /*1ba0*/  FADD R21, R21, R4 ;  /* 0x0000000415157221 */ /* 0x020fc80000000000 */
[----:B--2---:R-:W-:-:S04]  /*1bb0*/  FADD R6, R21, R6 ;  /* 0x0000000615067221 */ /* 0x004fc80000000000 */
[----:B---3--:R-:W-:-:S04]  /*1bc0*/  FADD R6, R6, R7 ;  /* 0x0000000706067221 */ /* 0x008fc80000000000 */
[----:B----4-:R-:W-:-:S07]  /*1bd0*/  FADD R21, R6, R9 ;  /* 0x0000000906157221 */ /* 0x010fce0000000000 */
.L_x_21:
[----:B------:R-:W-:Y:S05]  /*1be0*/  BSYNC.RECONVERGENT B1 ;  /* 0x0000000000017941 */ /* 0x000fea0003800200 */
.L_x_19:
[----:B------:R-:W0:Y:S01]  /*1bf0*/  S2R R6, SR_LANEID ;  /* 0x0000000000067919 */ /* 0x000e220000000000 */
[----:B------:R-:W1:Y:S01]  /*1c00*/  SHFL.DOWN PT, R2, R21, 0x1, 0x1f ;  /* 0x08201f0015027f89 */ /* 0x000e6200000e0000 */
[C---:B0-----:R-:W-:Y:S02]  /*1c10*/  ISETP.GT.AND P0, PT, R6.reuse, 0x1e, PT ;  /* 0x0000001e0600780c */ /* 0x041fe40003f04270 */
[----:B------:R-:W-:-:S11]  /*1c20*/  ISETP.NE.AND P1, PT, R6, RZ, PT ;  /* 0x000000ff0600720c */ /* 0x000fd60003f25270 */
[----:B-1----:R-:W-:Y:S01]  /*1c30*/  @!P0 FADD R21, R2, R21 ;  /* 0x0000001502158221 */ /* 0x002fe20000000000 */
[----:B------:R-:W-:Y:S01]  /*1c40*/  ISETP.GT.AND P0, PT, R6, 0x1d, PT ;  /* 0x0000001d0600780c */ /* 0x000fe20003f04270 */
[----:B------:R-:W0:Y:S01]  /*1c50*/  @!P1 S2R R5, SR_CgaCtaId ;  /* 0x0000000000059919 */ /* 0x000e220000008800 */
[----:B------:R-:W-:Y:S02]  /*1c60*/  @!P1 MOV R4, 0x400 ;  /* 0x0000040000049802 */ /* 0x000fe40000000f00 */
[----:B------:R-:W-:Y:S01]  /*1c70*/  @!P1 SHF.R.U32.HI R3, RZ, 0x3, R0 ;  /* 0x00000003ff039819 */ /* 0x000fe20000011600 */
[----:B------:R-:W1:Y:S03]  /*1c80*/  SHFL.DOWN PT, R2, R21, 0x2, 0x1f ;  /* 0x08401f0015027f89 */ /* 0x000e6600000e0000 */
[----:B------:R-:W-:-:S05]  /*1c90*/  @!P1 LOP3.LUT R3, R3, 0x7c, RZ, 0xc0, !PT ;  /* 0x0000007c03039812 */ /* 0x000fca00078ec0ff */
[----:B-1----:R-:W-:Y:S01]  /*1ca0*/  @!P0 FADD R21, R21, R2 ;  /* 0x0000000215158221 */ /* 0x002fe20000000000 */
[----:B------:R-:W-:Y:S02]  /*1cb0*/  ISETP.GT.AND P0, PT, R6, 0x1b, PT ;  /* 0x0000001b0600780c */ /* 0x000fe40003f04270 */
[----:B0-----:R-:W-:Y:S02]  /*1cc0*/  @!P1 LEA R4, R5, R4, 0x18 ;  /* 0x0000000405049211 */ /* 0x001fe400078ec0ff */
[----:B------:R-:W0:Y:S02]  /*1cd0*/  SHFL.DOWN PT, R2, R21, 0x4, 0x1f ;  /* 0x08801f0015027f89 */ /* 0x000e2400000e0000 */
[----:B------:R-:W-:-:S07]  /*1ce0*/  @!P1 IADD3 R3, PT, PT, R3, R4, RZ ;  /* 0x0000000403039210 */ /* 0x000fce0007ffe0ff */
        /* <DEDUP_REMOVED lines=12> */
[----:B------:R-:W0:Y:S01]  /*1db0*/  S2UR UR5, SR_CgaCtaId ;  /* 0x00000000000579c3 */ /* 0x000e220000008800 */
[----:B------:R-:W-:Y:S02]  /*1dc0*/  UMOV UR4, 0x400 ;  /* 0x0000040000047882 */ /* 0x000fe40000000000 */
[----:B0-----:R-:W-:-:S09]  /*1dd0*/  ULEA UR4, UR5, UR4, 0x18 ;  /* 0x0000000405047291 */ /* 0x001fd2000f8ec0ff */
[----:B---3--:R-:W0:Y:S04]  /*1de0*/  LDS R3, [UR4+0xc] ;  /* 0x00000c04ff037984 */ /* 0x008e280008000800 */
        /* <DEDUP_REMOVED lines=10> */
.L_x_2:
        /* <DEDUP_REMOVED lines=12> */
.L_x_32:
[----:B------:R-:W-:Y:S05]  /*1f50*/  BSYNC.RECONVERGENT B1 ;  /* 0x0000000000017941 */ /* 0x000fea0003800200 */
.L_x_31:
[----:B------:R-:W-:Y:S01]  /*1f60*/  ISETP.GE.AND P0, PT, R11, R20, PT ;  /* 0x000000140b00720c */ /* 0x000fe20003f06270 */
[----:B------:R-:W-:-:S12]  /*1f70*/  BSSY.RECONVERGENT B1, `(.L_x_33) ;  /* 0x0000074000017945 */ /* 0x000fd80003800200 */
[----:B------:R-:W-:Y:S05]  /*1f80*/  @P0 BRA `(.L_x_34) ;  /* 0x0000000400c80947 */ /* 0x000fea0003800000 */
[----:B0-----:R-:W-:Y:S01]  /*1f90*/  LOP3.LUT R3, RZ, R11, RZ, 0x33, !PT ;  /* 0x0000000bff037212 */ /* 0x001fe200078e33ff */
[----:B------:R-:W-:Y:S04]  /*1fa0*/  BSSY.RECONVERGENT B2, `(.L_x_35) ;  /* 0x0000015000027945 */ /* 0x000fe80003800200 */
[----:B------:R-:W-:-:S05]  /*1fb0*/  IMAD.IADD R4, R3, 0x1, R20 ;  /* 0x0000000103047824 */ /* 0x000fca00078e0214 */
        /* <DEDUP_REMOVED lines=10> */
.L_x_37:
[----:B------:R-:W-:-:S06]  /*2060*/  MOV R3, R5 ;  /* 0x0000000500037202 */ /* 0x000fcc0000000f00 */
[----:B------:R0:W2:Y:S01]  /*2070*/  LDG.E.CONSTANT R3, desc[UR6][R2.64] ;  /* 0x0000000602037981 */ /* 0x0000a2000c1e9900 */
[----:B------:R-:W-:Y:S02]  /*2080*/  IADD3 R4, PT, PT, R4, 0x1, RZ ;  /* 0x0000000104047810 */ /* 0x000fe40007ffe0ff */
[----:B------:R-:W-:Y:S02]  /*2090*/  IADD3 R11, PT, PT, R11, 0x100, RZ ;  /* 0x000001000b0b7810 */ /* 0x000fe40007ffe0ff */
[----:B------:R-:W-:Y:S02]  /*20a0*/  ISETP.NE.AND P0, PT, R4, RZ, PT ;  /* 0x000000ff0400720c */ /* 0x000fe40003f05270 */
[----:B0-----:R-:W-:-:S04]  /*20b0*/  IADD3 R2, P2, PT, R2, 0x400, RZ ;  /* 0x0000040002027810 */ /* 0x001fc80007f5e0ff */
[----:B------:R-:W-:Y:S01]  /*20c0*/  IADD3.X R5, PT, PT, RZ, R5, RZ, P2, !PT ;  /* 0x00000005ff057210 */ /* 0x000fe200017fe4ff */
[----:B--2--5:R-:W-:-:S06]  /*20d0*/  FADD R0, R3, R0 ;  /* 0x0000000003007221 */ /* 0x024fcc0000000000 */
[----:B------:R-:W-:Y:S05]  /*20e0*/  @P0 BRA `(.L_x_37) ;  /* 0xfffffffc00dc0947 */ /* 0x000fea000383ffff */
.L_x_36:
[----:B------:R-:W-:Y:S05]  /*20f0*/  BSYNC.RECONVERGENT B2 ;  /* 0x0000000000027941 */ /* 0x000fea0003800200 */
.L_x_35:
        /* <DEDUP_REMOVED lines=8> */
.L_x_40:
        /* <DEDUP_REMOVED lines=9> */
[----:B------:R-:W-:-:S03]  /*2210*/  VIADD R3, R11, 0x800 ;  /* 0x000008000b037836 */ /* 0x000fc60000000000 */
[----:B------:R-:W4:Y:S01]  /*2220*/  LDG.E.CONSTANT R15, desc[UR6][R4.64+0x400] ;  /* 0x00040006040f7981 */ /* 0x000f22000c1e9900 */
        /* <DEDUP_REMOVED lines=32> */
.L_x_39:
[----:B------:R-:W-:Y:S05]  /*2430*/  BSYNC.RECONVERGENT B2 ;  /* 0x0000000000027941 */ /* 0x000fea0003800200 */
.L_x_38:
[----:B------:R-:W-:Y:S01]  /*2440*/  IADD3 R2, PT, PT, -R11, R20, RZ ;  /* 0x000000140b027210 */ /* 0x000fe20007ffe1ff */
[----:B------:R-:W-:Y:S03]  /*2450*/  BSSY.RECONVERGENT B2, `(.L_x_41) ;  /* 0x0000019000027945 */ /* 0x000fe60003800200 */
[----:B------:R-:W-:-:S13]  /*2460*/  ISETP.GT.AND P1, PT, R2, 0x400, PT ;  /* 0x000004000200780c */ /* 0x000fda0003f24270 */
[----:B------:R-:W-:Y:S05]  /*2470*/  @!P1 BRA `(.L_x_42) ;  /* 0x0000000000589947 */ /* 0x000fea0003800000 */
        /* <DEDUP_REMOVED lines=22> */
.L_x_42:
[----:B------:R-:W-:Y:S05]  /*25e0*/  BSYNC.RECONVERGENT B2 ;  /* 0x0000000000027941 */ /* 0x000fea0003800200 */
.L_x_41:
        /* <DEDUP_REMOVED lines=12> */
.L_x_34:
[----:B------:R-:W-:Y:S05]  /*26b0*/  BSYNC.RECONVERGENT B1 ;  /* 0x0000000000017941 */ /* 0x000fea0003800200 */
.L_x_33:
        /* <DEDUP_REMOVED lines=35> */
[----:B--2---:R-:W0:Y:S04]  /*28f0*/  LDS R3, [UR4+0xc] ;  /* 0x00000c04ff037984 */ /* 0x004e280008000800 */
        /* <DEDUP_REMOVED lines=10> */
.L_x_43:
[----:B0-----:R-:W0:Y:S01]  /*29a0*/  S2R R2, SR_LANEID ;  /* 0x0000000000027919 */ /* 0x001e220000000000 */
[----:B------:R-:W-:-:S04]  /*29b0*/  LOP3.LUT R0, R9, 0x3e0, RZ, 0xc0, !PT ;  /* 0x000003e009007812 */ /* 0x000fc800078ec0ff */
[----:B------:R-:W-:Y:S02]  /*29c0*/  IADD3 R3, PT, PT, R0, 0x20, RZ ;  /* 0x0000002000037810 */ /* 0x000fe40007ffe0ff */
[----:B------:R-:W-:Y:S02]  /*29d0*/  LOP3.LUT R7, RZ, R0, RZ, 0x33, !PT ;  /* 0x00000000ff077212 */ /* 0x000fe400078e33ff */
[-C--:B------:R-:W-:Y:S02]  /*29e0*/  ISETP.GT.AND P0, PT, R3, R20.reuse, PT ;  /* 0x000000140300720c */ /* 0x080fe40003f04270 */
[----:B------:R-:W-:-:S04]  /*29f0*/  IADD3 R7, PT, PT, R7, R20, RZ ;  /* 0x0000001407077210 */ /* 0x000fc80007ffe0ff */
[----:B------:R-:W-:-:S05]  /*2a00*/  SEL R4, R7, 0x1f, P0 ;  /* 0x0000001f07047807 */ /* 0x000fca0000000000 */
[----:B------:R-:W1:Y:S01]  /*2a10*/  SHFL.DOWN PT, R0, R5, 0x1, R4 ;  /* 0x0820000005007989 */ /* 0x000e6200000e0004 */
[C---:B0-----:R-:W-:Y:S01]  /*2a20*/  ISETP.GE.AND P0, PT, R2.reuse, R4, PT ;  /* 0x000000040200720c */ /* 0x041fe20003f06270 */
[C---:B------:R-:W-:Y:S01]  /*2a30*/  VIADD R3, R2.reuse, 0x2 ;  /* 0x0000000202037836 */ /* 0x040fe20000000000 */
[----:B------:R-:W-:-:S11]  /*2a40*/  ISETP.NE.AND P1, PT, R2, RZ, PT ;  /* 0x000000ff0200720c */ /* 0x000fd60003f25270 */
[----:B-1----:R-:W-:Y:S01]  /*2a50*/  @!P0 FADD R5, R0, R5 ;  /* 0x0000000500058221 */ /* 0x002fe20000000000 */
[-C--:B------:R-:W-:Y:S01]  /*2a60*/  ISETP.GT.AND P0, PT, R3, R4.reuse, PT ;  /* 0x000000040300720c */ /* 0x080fe20003f04270 */
[----:B------:R-:W0:Y:S01]  /*2a70*/  @!P1 S2R R6, SR_CgaCtaId ;  /* 0x0000000000069919 */ /* 0x000e220000008800 */
[----:B------:R-:W-:Y:S02]  /*2a80*/  IADD3 R3, PT, PT, R2, 0x4, RZ ;  /* 0x0000000402037810 */ /* 0x000fe40007ffe0ff */
[----:B------:R-:W1:Y:S09]  /*2a90*/  SHFL.DOWN PT, R0, R5, 0x2, R4 ;  /* 0x0840000005007989 */ /* 0x000e7200000e0004 */
[----:B-1----:R-:W-:Y:S01]  /*2aa0*/  @!P0 FADD R5, R5, R0 ;  /* 0x0000000005058221 */ /* 0x002fe20000000000 */
[----:B------:R-:W-:-:S02]  /*2ab0*/  ISETP.GT.AND P0, PT, R3, R4, PT ;  /* 0x000000040300720c */ /* 0x000fc40003f04270 */
[----:B------:R-:W-:Y:S02]  /*2ac0*/  IADD3 R3, PT, PT, R2, 0x8, RZ ;  /* 0x0000000802037810 */ /* 0x000fe40007ffe0ff */
[----:B------:R-:W1:Y:S09]  /*2ad0*/  SHFL.DOWN PT, R0, R5, 0x4, R4 ;  /* 0x0880000005007989 */ /* 0x000e7200000e0004 */
[----:B-1----:R-:W-:Y:S01]  /*2ae0*/  @!P0 FADD R5, R5, R0 ;  /* 0x0000000005058221 */ /* 0x002fe20000000000 */
[----:B------:R-:W-:-:S02]  /*2af0*/  ISETP.GT.AND P0, PT, R3, R4, PT ;  /* 0x000000040300720c */ /* 0x000fc40003f04270 */
[----:B------:R-:W-:Y:S02]  /*2b00*/  IADD3 R3, PT, PT, R2, 0x10, RZ ;  /* 0x0000001002037810 */ /* 0x000fe40007ffe0ff */
[----:B------:R-:W1:Y:S01]  /*2b10*/  SHFL.DOWN PT, R0, R5, 0x8, R4 ;  /* 0x0900000005007989 */ /* 0x000e6200000e0004 */
[----:B------:R-:W-:-:S04]  /*2b20*/  @!P1 SHF.R.U32.HI R2, RZ, 0x3, R9 ;  /* 0x00000003ff029819 */ /* 0x000fc80000011609 */
[----:B------:R-:W-:-:S04]  /*2b30*/  @!P1 LOP3.LUT R2, R2, 0x7c, RZ, 0xc0, !PT ;  /* 0x0000007c02029812 */ /* 0x000fc800078ec0ff */
[----:B-1----:R-:W-:Y:S01]  /*2b40*/  @!P0 FADD R5, R5, R0 ;  /* 0x0000000005058221 */ /* 0x002fe20000000000 */
[----:B------:R-:W-:Y:S02]  /*2b50*/  ISETP.GT.AND P0, PT, R3, R4, PT ;  /* 0x000000040300720c */ /* 0x000fe40003f04270 */
[----:B------:R-:W-:Y:S02]  /*2b60*/  @!P1 MOV R3, 0x400 ;  /* 0x0000040000039802 */ /* 0x000fe40000000f00 */
[----:B------:R-:W1:Y:S02]  /*2b70*/  SHFL.DOWN PT, R0, R5, 0x10, R4 ;  /* 0x0a00000005007989 */ /* 0x000e6400000e0004 */
[----:B0-----:R-:W-:-:S04]  /*2b80*/  @!P1 LEA R3, R6, R3, 0x18 ;  /* 0x0000000306039211 */ /* 0x001fc800078ec0ff */
[----:B------:R-:W-:-:S03]  /*2b90*/  @!P1 IADD3 R3, PT, PT, R2, R3, RZ ;  /* 0x0000000302039210 */ /* 0x000fc60007ffe0ff */
[----:B-1----:R-:W-:Y:S01]  /*2ba0*/  @!P0 FADD R5, R5, R0 ;  /* 0x0000000005058221 */ /* 0x002fe20000000000 */
        /* <DEDUP_REMOVED lines=12> */
[----:B-1----:R-:W0:Y:S04]  /*2c70*/  LDS R3, [UR4+0xc] ;  /* 0x00000c04ff037984 */ /* 0x002e280008000800 */
        /* <DEDUP_REMOVED lines=13> */
.L_x_30:
[----:B------:R-:W0:Y:S01]  /*2d50*/  S2R R8, SR_TID.X ;  /* 0x0000000000087919 */ /* 0x000e220000002100 */
[----:B------:R-:W0:Y:S02]  /*2d60*/  LDC.64 R2, c[0x0][0x380] ;  /* 0x0000e000ff027b82 */ /* 0x000e240000000a00 */
[----:B0-----:R-:W-:-:S05]  /*2d70*/  IMAD.WIDE.U32 R2, R8, 0x4, R2 ;  /* 0x0000000408027825 */ /* 0x001fca00078e0002 */
[----:B------:R-:W2:Y:S04]  /*2d80*/  LDG.E.CONSTANT R19, desc[UR6][R2.64] ;  /* 0x0000000602137981 */ /* 0x000ea8000c1e9900 */
[----:B------:R-:W2:Y:S04]  /*2d90*/  LDG.E.CONSTANT R0, desc[UR6][R2.64+0x400] ;  /* 0x0004000602007981 */ /* 0x000ea8000c1e9900 */
[----:B------:R-:W3:Y:S04]  /*2da0*/  LDG.E.CONSTANT R4, desc[UR6][R2.64+0x800] ;  /* 0x0008000602047981 */ /* 0x000ee8000c1e9900 */
[----:B------:R-:W3:Y:S04]  /*2db0*/  LDG.E.CONSTANT R5, desc[UR6][R2.64+0xc00] ;  /* 0x000c000602057981 */ /* 0x000ee8000c1e9900 */
[----:B------:R-:W4:Y:S04]  /*2dc0*/  LDG.E.CONSTANT R6, desc[UR6][R2.64+0x1000] ;  /* 0x0010000602067981 */ /* 0x000f28000c1e9900 */
[----:B------:R-:W4:Y:S04]  /*2dd0*/  LDG.E.CONSTANT R7, desc[UR6][R2.64+0x1400] ;  /* 0x0014000602077981 */ /* 0x000f28000c1e9900 */
[----:B------:R-:W5:Y:S04]  /*2de0*/  LDG.E.CONSTANT R9, desc[UR6][R2.64+0x1800] ;  /* 0x0018000602097981 */ /* 0x000f68000c1e9900 */
        /* <DEDUP_REMOVED lines=8> */
[----:B------:R-:W5:Y:S01]  /*2e70*/  LDG.E.CONSTANT R18, desc[UR6][R2.64+0x3c00] ;  /* 0x003c000602127981 */ /* 0x000f62000c1e9900 */
[----:B------:R-:W-:Y:S01]  /*2e80*/  ISETP.GE.U32.AND P0, PT, R20, 0x2000, PT ;  /* 0x000020001400780c */ /* 0x000fe20003f06070 */
[----:B--2---:R-:W-:Y:S01]  /*2e90*/  FADD R0, R19, R0 ;  /* 0x0000000013007221 */ /* 0x004fe20000000000 */
[----:B---3--:R-:W-:-:S04]  /*2ea0*/  FADD R5, R4, R5 ;  /* 0x0000000504057221 */ /* 0x008fc80000000000 */
[----:B------:R-:W-:Y:S01]  /*2eb0*/  FADD R0, R0, R5 ;  /* 0x0000000500007221 */ /* 0x000fe20000000000 */
[----:B----4-:R-:W-:Y:S01]  /*2ec0*/  FADD R6, R6, R7 ;  /* 0x0000000706067221 */ /* 0x010fe20000000000 */
[----:B-----5:R-:W-:-:S04]  /*2ed0*/  FADD R9, R9, R10 ;  /* 0x0000000a09097221 */ /* 0x020fc80000000000 */
[----:B------:R-:W-:Y:S01]  /*2ee0*/  FADD R9, R6, R9 ;  /* 0x0000000906097221 */ /* 0x000fe20000000000 */
[----:B------:R-:W-:-:S03]  /*2ef0*/  FADD R11, R11, R12 ;  /* 0x0000000c0b0b7221 */ /* 0x000fc60000000000 */
[----:B------:R-:W-:Y:S01]  /*2f00*/  FADD R0, R0, R9 ;  /* 0x0000000900007221 */ /* 0x000fe20000000000 */
[----:B------:R-:W-:-:S04]  /*2f10*/  FADD R14, R13, R14 ;  /* 0x0000000e0d0e7221 */ /* 0x000fc80000000000 */
[----:B------:R-:W-:Y:S01]  /*2f20*/  FADD R11, R11, R14 ;  /* 0x0000000e0b0b7221 */ /* 0x000fe20000000000 */
[----:B------:R-:W-:Y:S01]  /*2f30*/  FADD R15, R15, R16 ;  /* 0x000000100f0f7221 */ /* 0x000fe20000000000 */
[----:B------:R-:W-:-:S04]  /*2f40*/  FADD R18, R17, R18 ;  /* 0x0000001211127221 */ /* 0x000fc80000000000 */
[----:B------:R-:W-:-:S04]  /*2f50*/  FADD R18, R15, R18 ;  /* 0x000000120f127221 */ /* 0x000fc80000000000 */
[----:B------:R-:W-:Y:S01]  /*2f60*/  FADD R5, R11, R18 ;  /* 0x000000120b057221 */ /* 0x000fe20000000000 */
[----:B------:R-:W-:-:S03]  /*2f70*/  HFMA2 R11, -RZ, RZ, 0, 0.00048828125 ;  /* 0x00001000ff0b7431 */ /* 0x000fc600000001ff */
[----:B------:R-:W-:Y:S01]  /*2f80*/  FADD R0, R0, R5 ;  /* 0x0000000500007221 */ /* 0x000fe20000000000 */
[----:B------:R-:W-:Y:S06]  /*2f90*/  @!P0 BRA `(.L_x_44) ;  /* 0x0000000000ac8947 */ /* 0x000fec0003800000 */
[----:B------:R-:W0:Y:S01]  /*2fa0*/  LDC R7, c[0x0][0x390] ;  /* 0x0000e400ff077b82 */ /* 0x000e220000000800 */
[----:B------:R-:W-:Y:S02]  /*2fb0*/  IADD3 R6, PT, PT, R20, -0x1000, RZ ;  /* 0xfffff00014067810 */ /* 0x000fe40007ffe0ff */
[----:B------:R-:W-:-:S07]  /*2fc0*/  MOV R11, 0x1000 ;  /* 0x00001000000b7802 */ /* 0x000fce0000000f00 */
.L_x_46:
[----:B------:R-:W-:-:S05]  /*2fd0*/  IMAD.WIDE R4, R11, 0x4, R2 ;  /* 0x000000040b047825 */ /* 0x000fca00078e0202 */
[----:B------:R-:W2:Y:S04]  /*2fe0*/  LDG.E.CONSTANT R20, desc[UR6][R4.64+0x400] ;  /* 0x0004000604147981 */ /* 0x000ea8000c1e9900 */
[----:B------:R-:W2:Y:S04]  /*2ff0*/  LDG.E.CONSTANT R21, desc[UR6][R4.64+0x800] ;  /* 0x0008000604157981 */ /* 0x000ea8000c1e9900 */
        /* <DEDUP_REMOVED lines=13> */
[----:B------:R1:W5:Y:S01]  /*30d0*/  LDG.E.CONSTANT R18, desc[UR6][R4.64+0x3c00] ;  /* 0x003c000604127981 */ /* 0x000362000c1e9900 */
[----:B--2---:R-:W-:Y:S01]  /*30e0*/  FADD R21, R20, R21 ;  /* 0x0000001514157221 */ /* 0x004fe20000000000 */
[----:B0-----:R-:W-:-:S05]  /*30f0*/  MOV R20, R7 ;  /* 0x0000000700147202 */ /* 0x001fca0000000f00 */
[----:B-1----:R-:W-:Y:S02]  /*3100*/  IMAD.IADD R4, R20, 0x1, -R11 ;  /* 0x0000000114047824 */ /* 0x002fe400078e0a0b */
[----:B---3--:R-:W-:-:S03]  /*3110*/  FADD R0, R19, R0 ;  /* 0x0000000013007221 */ /* 0x008fc60000000000 */
[----:B------:R-:W-:Y:S01]  /*3120*/  ISETP.GE.AND P0, PT, R4, 0x1000, PT ;  /* 0x000010000400780c */ /* 0x000fe20003f06270 */
[----:B----4-:R-:W-:Y:S01]  /*3130*/  FADD R22, R22, R23 ;  /* 0x0000001716167221 */ /* 0x010fe20000000000 */
[----:B------:R-:W-:Y:S01]  /*3140*/  FADD R0, R0, R21 ;  /* 0x0000001500007221 */ /* 0x000fe20000000000 */
[----:B-----5:R-:W-:-:S04]  /*3150*/  FADD R25, R24, R25 ;  /* 0x0000001918197221 */ /* 0x020fc80000000000 */
[----:B------:R-:W-:Y:S01]  /*3160*/  FADD R25, R22, R25 ;  /* 0x0000001916197221 */ /* 0x000fe20000000000 */
[----:B------:R-:W-:Y:S01]  /*3170*/  FADD R16, R16, R17 ;  /* 0x0000001110107221 */ /* 0x000fe20000000000 */
[----:B------:R-:W-:-:S04]  /*3180*/  FADD R15, R15, R10 ;  /* 0x0000000a0f0f7221 */ /* 0x000fc80000000000 */
[----:B------:R-:W-:Y:S01]  /*3190*/  FADD R15, R16, R15 ;  /* 0x0000000f100f7221 */ /* 0x000fe20000000000 */
[----:B------:R-:W-:Y:S01]  /*31a0*/  FADD R9, R14, R9 ;  /* 0x000000090e097221 */ /* 0x000fe20000000000 */
[----:B------:R-:W-:-:S04]  /*31b0*/  FADD R12, R13, R12 ;  /* 0x0000000c0d0c7221 */ /* 0x000fc80000000000 */
[----:B------:R-:W-:Y:S01]  /*31c0*/  FADD R12, R9, R12 ;  /* 0x0000000c090c7221 */ /* 0x000fe20000000000 */
[----:B------:R-:W-:-:S03]  /*31d0*/  FADD R0, R0, R25 ;  /* 0x0000001900007221 */ /* 0x000fc60000000000 */
[----:B------:R-:W-:-:S04]  /*31e0*/  FADD R15, R15, R12 ;  /* 0x0000000c0f0f7221 */ /* 0x000fc80000000000 */
[----:B------:R-:W-:-:S04]  /*31f0*/  FADD R15, R0, R15 ;  /* 0x0000000f000f7221 */ /* 0x000fc80000000000 */
[----:B------:R-:W-:Y:S01]  /*3200*/  FADD R0, R18, R15 ;  /* 0x0000000f12007221 */ /* 0x000fe20000000000 */
[----:B------:R-:W-:Y:S06]  /*3210*/  @!P0 BRA `(.L_x_45) ;  /* 0x0000000800308947 */ /* 0x000fec0003800000 */
[----:B------:R-:W-:-:S04]  /*3220*/  IADD3 R11, PT, PT, R11, 0x1000, RZ ;  /* 0x000010000b0b7810 */ /* 0x000fc80007ffe0ff */
[----:B------:R-:W-:-:S13]  /*3230*/  ISETP.GT.AND P0, PT, R11, R6, PT ;  /* 0x000000060b00720c */ /* 0x000fda0003f04270 */
[----:B------:R-:W-:Y:S05]  /*3240*/  @!P0 BRA `(.L_x_46) ;  /* 0xfffffffc00608947 */ /* 0x000fea000383ffff */
.L_x_44:
[----:B------:R-:W-:-:S13]  /*3250*/  ISETP.GE.AND P0, PT, R11, R20, PT ;  /* 0x000000140b00720c */ /* 0x000fda0003f06270 */
[----:B------:R-:W-:Y:S05]  /*3260*/  @P0 BRA `(.L_x_45) ;  /* 0x00000008001c0947 */ /* 0x000fea0003800000 */
[----:B------:R-:W-:Y:S01]  /*3270*/  IADD3 R9, PT, PT, -R11, R20, RZ ;  /* 0x000000140b097210 */ /* 0x000fe20007ffe1ff */
[----:B------:R-:W-:Y:S03]  /*3280*/  BSSY.RECONVERGENT B1, `(.L_x_45) ;  /* 0x0000085000017945 */ /* 0x000fe60003800200 */
        /* <DEDUP_REMOVED lines=16> */
.L_x_50:
        /* <DEDUP_REMOVED lines=8> */
.L_x_49:
[----:B------:R-:W-:Y:S05]  /*3410*/  BSYNC.RECONVERGENT B2 ;  /* 0x0000000000027941 */ /* 0x000fea0003800200 */
.L_x_48:
[----:B------:R-:W-:Y:S05]  /*3420*/  @!P1 BRA `(.L_x_47) ;  /* 0x0000000400a89947 */ /* 0x000fea0003800000 */
[----:B------:R-:W0:Y:S01]  /*3430*/  LDCU.64 UR4, c[0x0][0x380] ;  /* 0x00007000ff0477ac */ /* 0x000e220008000a00 */
[----:B------:R-:W-:Y:S01]  /*3440*/  IADD3 R5, PT, PT, R9, -R10, RZ ;  /* 0x8000000a09057210 */ /* 0x000fe20007ffe0ff */
[----:B------:R-:W-:Y:S01]  /*3450*/  BSSY.RECONVERGENT B2, `(.L_x_51) ;  /* 0x000003b000027945 */ /* 0x000fe20003800200 */
[CC--:B------:R-:W-:Y:S02]  /*3460*/  IADD3 R3, P0, PT, R10.reuse, R11.reuse, RZ ;  /* 0x0000000b0a037210 */ /* 0x0c0fe40007f1e0ff */
[----:B------:R-:W-:Y:S02]  /*3470*/  ISETP.GT.AND P1, PT, R5, 0xc00, PT ;  /* 0x00000c000500780c */ /* 0x000fe40003f24270 */
[----:B------:R-:W-:Y:S01]  /*3480*/  IADD3 R11, PT, PT, R10, R11, RZ ;  /* 0x0000000b0a0b7210 */ /* 0x000fe20007ffe0ff */
[----:B------:R-:W-:Y:S01]  /*3490*/  IMAD.X R4, RZ, RZ, RZ, P0 ;  /* 0x000000ffff047224 */ /* 0x000fe200000e06ff */
[----:B0-----:R-:W-:-:S04]  /*34a0*/  LEA R2, P0, R3, UR4, 0x2 ;  /* 0x0000000403027c11 */ /* 0x001fc8000f8010ff */
[----:B------:R-:W-:Y:S02]  /*34b0*/  LEA.HI.X R3, R3, UR5, R4, 0x2, P0 ;  /* 0x0000000503037c11 */ /* 0x000fe400080f1404 */
[----:B------:R-:W-:-:S04]  /*34c0*/  IADD3 R2, P0, PT, R2, 0x800, RZ ;  /* 0x0000080002027810 */ /* 0x000fc80007f1e0ff */
[----:B------:R-:W-:Y:S02]  /*34d0*/  IADD3.X R3, PT, PT, RZ, R3, RZ, P0, !PT ;  /* 0x00000003ff037210 */ /* 0x000fe400007fe4ff */
[----:B------:R-:W-:Y:S01]  /*34e0*/  PLOP3.LUT P0, PT, PT, PT, PT, 0x80, 0x8 ;  /* 0x000000000008781c */ /* 0x000fe20003f0f070 */
[----:B------:R-:W-:-:S12]  /*34f0*/  @!P1 BRA `(.L_x_52) ;  /* 0x0000000000c09947 */ /* 0x000fd80003800000 */
[----:B------:R-:W-:Y:S02]  /*3500*/  PLOP3.LUT P0, PT, PT, PT, PT, 0x8, 0x80 ;  /* 0x000000000080781c */ /* 0x000fe40003f0e170 */
[----:B------:R-:W-:-:S11]  /*3510*/  IADD3 R13, PT, PT, R9, -0xc00, RZ ;  /* 0xfffff400090d7810 */ /* 0x000fd60007ffe0ff */
.L_x_53:
[----:B------:R-:W0:Y:S01]  /*3520*/  LDC.64 R4, c[0x0][0x380] ;  /* 0x0000e000ff047b82 */ /* 0x000e220000000a00 */
[----:B------:R-:W2:Y:S01]  /*3530*/  LDG.E.CONSTANT R12, desc[UR6][R2.64+-0x400] ;  /* 0xfffc0006020c7981 */ /* 0x000ea2000c1e9900 */
[----:B------:R-:W-:-:S03]  /*3540*/  IADD3 R25, PT, PT, R11, 0x400, RZ ;  /* 0x000004000b197810 */ /* 0x000fc60007ffe0ff */
[----:B------:R-:W3:Y:S04]  /*3550*/  LDG.E.CONSTANT R20, desc[UR6][R2.64] ;  /* 0x0000000602147981 */ /* 0x000ee8000c1e9900 */
[----:B------:R-:W4:Y:S01]  /*3560*/  LDG.E.CONSTANT R19, desc[UR6][R2.64+0x400] ;  /* 0x0004000602137981 */ /* 0x000f22000c1e9900 */
[----:B------:R-:W-:-:S03]  /*3570*/  IADD3 R7, PT, PT, R11, 0x800, RZ ;  /* 0x000008000b077810 */ /* 0x000fc60007ffe0ff */
[----:B------:R-:W5:Y:S04]  /*3580*/  LDG.E.CONSTANT R17, desc[UR6][R2.64+0xc00] ;  /* 0x000c000602117981 */ /* 0x000f68000c1e9900 */
[----:B------:R-:W5:Y:S01]  /*3590*/  LDG.E.CONSTANT R16, desc[UR6][R2.64+0x1000] ;  /* 0x0010000602107981 */ /* 0x000f62000c1e9900 */
[----:B------:R-:W-:-:S03]  /*35a0*/  IADD3 R23, PT, PT, R11, 0xc00, RZ ;  /* 0x00000c000b177810 */ /* 0x000fc60007ffe0ff */
[----:B------:R-:W5:Y:S01]  /*35b0*/  LDG.E.CONSTANT R22, desc[UR6][R2.64+0x1c00] ;  /* 0x001c000602167981 */ /* 0x000f62000c1e9900 */
[----:B0-----:R-:W-:-:S03]  /*35c0*/  IMAD.WIDE.U32 R14, R11, 0x4, R4 ;  /* 0x000000040b0e7825 */ /* 0x001fc600078e0004 */
[----:B------:R-:W5:Y:S04]  /*35d0*/  LDG.E.CONSTANT R21, desc[UR6][R2.64+0x2000] ;  /* 0x0020000602157981 */ /* 0x000f68000c1e9900 */
[----:B------:R-:W5:Y:S04]  /*35e0*/  LDG.E.CONSTANT R26, desc[UR6][R2.64+0x3000] ;  /* 0x00300006021a7981 */ /* 0x000f68000c1e9900 */
[----:B------:R-:W2:Y:S01]  /*35f0*/  LDG.E.CONSTANT R15, desc[UR6][R14.64] ;  /* 0x000000060e0f7981 */ /* 0x000ea2000c1e9900 */
[----:B------:R-:W-:-:S05]  /*3600*/  IMAD.WIDE.U32 R24, R25, 0x4, R4 ;  /* 0x0000000419187825 */ /* 0x000fca00078e0004 */
[----:B------:R-:W5:Y:S01]  /*3610*/  LDG.E.CONSTANT R18, desc[UR6][R24.64] ;  /* 0x0000000618127981 */ /* 0x000f62000c1e9900 */
[----:B------:R-:W-:-:S03]  /*3620*/  IMAD.WIDE.U32 R6, R7, 0x4, R4 ;  /* 0x0000000407067825 */ /* 0x000fc600078e0004 */
        /* <DEDUP_REMOVED lines=8> */
[----:B------:R-:W-:Y:S01]  /*36b0*/  ISETP.GE.AND P1, PT, R10, R13, PT ;  /* 0x0000000d0a00720c */ /* 0x000fe20003f26270 */
[----:B------:R-:W-:Y:S01]  /*36c0*/  VIADD R11, R11, 0x1000 ;  /* 0x000010000b0b7836 */ /* 0x000fe20000000000 */
[----:B0-----:R-:W-:-:S04]  /*36d0*/  IADD3 R2, P2, PT, R2, 0x4000, RZ ;  /* 0x0000400002027810 */ /* 0x001fc80007f5e0ff */
        /* <DEDUP_REMOVED lines=18> */
.L_x_52:
[----:B------:R-:W-:Y:S05]  /*3800*/  BSYNC.RECONVERGENT B2 ;  /* 0x0000000000027941 */ /* 0x000fea0003800200 */
.L_x_51:
[----:B------:R-:W-:Y:S01]  /*3810*/  IADD3 R4, PT, PT, R9, -R10, RZ ;  /* 0x8000000a09047210 */ /* 0x000fe20007ffe0ff */
[----:B------:R-:W-:Y:S03]  /*3820*/  BSSY.RECONVERGENT B2, `(.L_x_54) ;  /* 0x000001e000027945 */ /* 0x000fe60003800200 */
[----:B------:R-:W-:-:S13]  /*3830*/  ISETP.GT.AND P1, PT, R4, 0x400, PT ;  /* 0x000004000400780c */ /* 0x000fda0003f24270 */
[----:B------:R-:W-:Y:S05]  /*3840*/  @!P1 BRA `(.L_x_55) ;  /* 0x00000000006c9947 */ /* 0x000fea0003800000 */
[----:B------:R-:W0:Y:S01]  /*3850*/  LDC.64 R6, c[0x0][0x380] ;  /* 0x0000e000ff067b82 */ /* 0x000e220000000a00 */
[----:B------:R-:W2:Y:S01]  /*3860*/  LDG.E.CONSTANT R13, desc[UR6][R2.64+-0x400] ;  /* 0xfffc0006020d7981 */ /* 0x000ea2000c1e9900 */
[----:B------:R-:W-:-:S03]  /*3870*/  IADD3 R17, PT, PT, R11, 0x400, RZ ;  /* 0x000004000b117810 */ /* 0x000fc60007ffe0ff */
[----:B------:R-:W3:Y:S04]  /*3880*/  LDG.E.CONSTANT R15, desc[UR6][R2.64] ;  /* 0x00000006020f7981 */ /* 0x000ee8000c1e9900 */
[----:B------:R-:W4:Y:S04]  /*3890*/  LDG.E.CONSTANT R19, desc[UR6][R2.64+0xc00] ;  /* 0x000c000602137981 */ /* 0x000f28000c1e9900 */
[----:B------:R-:W5:Y:S04]  /*38a0*/  LDG.E.CONSTANT R21, desc[UR6][R2.64+0x1000] ;  /* 0x0010000602157981 */ /* 0x000f68000c1e9900 */
[----:B------:R-:W5:Y:S01]  /*38b0*/  LDG.E.CONSTANT R23, desc[UR6][R2.64+0x1400] ;  /* 0x0014000602177981 */ /* 0x000f62000c1e9900 */
[----:B0-----:R-:W-:-:S06]  /*38c0*/  IMAD.WIDE.U32 R4, R11, 0x4, R6 ;  /* 0x000000040b047825 */ /* 0x001fcc00078e0006 */
[----:B------:R0:W2:Y:S01]  /*38d0*/  LDG.E.CONSTANT R5, desc[UR6][R4.64] ;  /* 0x0000000604057981 */ /* 0x0000a2000c1e9900 */
[----:B------:R-:W-:-:S03]  /*38e0*/  IMAD.WIDE.U32 R6, R17, 0x4, R6 ;  /* 0x0000000411067825 */ /* 0x000fc600078e0006 */
[----:B------:R1:W4:Y:S04]  /*38f0*/  LDG.E.CONSTANT R17, desc[UR6][R2.64+0x400] ;  /* 0x0004000602117981 */ /* 0x000328000c1e9900 */
[----:B------:R-:W5:Y:S01]  /*3900*/  LDG.E.CONSTANT R7, desc[UR6][R6.64] ;  /* 0x0000000606077981 */ /* 0x000f62000c1e9900 */
[----:B0-----:R-:W-:Y:S02]  /*3910*/  IADD3 R4, P1, PT, R2, 0x2000, RZ ;  /* 0x0000200002047810 */ /* 0x001fe40007f3e0ff */
[----:B------:R-:W-:Y:S02]  /*3920*/  PLOP3.LUT P0, PT, PT, PT, PT, 0x8, 0x80 ;  /* 0x000000000080781c */ /* 0x000fe40003f0e170 */
[----:B------:R-:W-:Y:S02]  /*3930*/  IADD3 R10, PT, PT, R10, 0x800, RZ ;  /* 0x000008000a0a7810 */ /* 0x000fe40007ffe0ff */
[----:B------:R-:W-:-:S02]  /*3940*/  IADD3 R11, PT, PT, R11, 0x800, RZ ;  /* 0x000008000b0b7810 */ /* 0x000fc40007ffe0ff */
[----:B-1----:R-:W-:Y:S01]  /*3950*/  MOV R2, R4 ;  /* 0x0000000400027202 */ /* 0x002fe20000000f00 */
[----:B--2---:R-:W-:-:S04]  /*3960*/  FADD R0, R0, R5 ;  /* 0x0000000500007221 */ /* 0x004fc80000000000 */
[----:B------:R-:W-:-:S04]  /*3970*/  FADD R0, R0, R13 ;  /* 0x0000000d00007221 */ /* 0x000fc80000000000 */
[----:B---3--:R-:W-:-:S04]  /*3980*/  FADD R0, R0, R15 ;  /* 0x0000000f00007221 */ /* 0x008fc80000000000 */
[----:B----4-:R-:W-:-:S04]  /*3990*/  FADD R0, R0, R17 ;  /* 0x0000001100007221 */ /* 0x010fc80000000000 */
[----:B-----5:R-:W-:-:S04]  /*39a0*/  FADD R0, R0, R7 ;  /* 0x0000000700007221 */ /* 0x020fc80000000000 */
[----:B------:R-:W-:Y:S01]  /*39b0*/  FADD R0, R0, R19 ;  /* 0x0000001300007221 */ /* 0x000fe20000000000 */
[----:B------:R-:W-:-:S03]  /*39c0*/  IADD3.X R5, PT, PT, RZ, R3, RZ, P1, !PT ;  /* 0x00000003ff057210 */ /* 0x000fc60000ffe4ff */
[----:B------:R-:W-:Y:S01]  /*39d0*/  FADD R0, R0, R21 ;  /* 0x0000001500007221 */ /* 0x000fe20000000000 */
[----:B------:R-:W-:-:S03]  /*39e0*/  MOV R3, R5 ;  /* 0x0000000500037202 */ /* 0x000fc60000000f00 */
[----:B------:R-:W-:-:S07]  /*39f0*/  FADD R0, R0, R23 ;  /* 0x0000001700007221 */ /* 0x000fce0000000000 */
.L_x_55:
[----:B------:R-:W-:Y:S05]  /*3a00*/  BSYNC.RECONVERGENT B2 ;  /* 0x0000000000027941 */ /* 0x000fea0003800200 */
.L_x_54:
[----:B------:R-:W-:-:S13]  /*3a10*/  ISETP.LT.OR P0, PT, R10, R9, P0 ;  /* 0x000000090a00720c */ /* 0x000fda0000701670 */
[----:B------:R-:W-:Y:S05]  /*3a20*/  @!P0 BRA `(.L_x_47) ;  /* 0x0000000000288947 */ /* 0x000fea0003800000 */
[----:B------:R-:W0:Y:S01]  /*3a30*/  LDC.64 R4, c[0x0][0x380] ;  /* 0x0000e000ff047b82 */ /* 0x000e220000000a00 */
[----:B------:R-:W2:Y:S04]  /*3a40*/  LDG.E.CONSTANT R7, desc[UR6][R2.64+-0x400] ;  /* 0xfffc000602077981 */ /* 0x000ea8000c1e9900 */
[----:B------:R-:W3:Y:S01]  /*3a50*/  LDG.E.CONSTANT R9, desc[UR6][R2.64] ;  /* 0x0000000602097981 */ /* 0x000ee2000c1e9900 */
[----:B0-----:R-:W-:-:S03]  /*3a60*/  IMAD.WIDE.U32 R4, R11, 0x4, R4 ;  /* 0x000000040b047825 */ /* 0x001fc600078e0004 */
[----:B------:R-:W4:Y:S04]  /*3a70*/  LDG.E.CONSTANT R11, desc[UR6][R2.64+0x400] ;  /* 0x00040006020b7981 */ /* 0x000f28000c1e9900 */
[----:B------:R-:W5:Y:S02]  /*3a80*/  LDG.E.CONSTANT R5, desc[UR6][R4.64] ;  /* 0x0000000604057981 */ /* 0x000f64000c1e9900 */
[----:B-----5:R-:W-:-:S04]  /*3a90*/  FADD R0, R0, R5 ;  /* 0x0000000500007221 */ /* 0x020fc80000000000 */
[----:B--2---:R-:W-:-:S04]  /*3aa0*/  FADD R0, R0, R7 ;  /* 0x0000000700007221 */ /* 0x004fc80000000000 */
[----:B---3--:R-:W-:-:S04]  /*3ab0*/  FADD R0, R0, R9 ;  /* 0x0000000900007221 */ /* 0x008fc80000000000 */
[----:B----4-:R-:W-:-:S07]  /*3ac0*/  FADD R0, R0, R11 ;  /* 0x0000000b00007221 */ /* 0x010fce0000000000 */
.L_x_47:
[----:B------:R-:W-:Y:S05]  /*3ad0*/  BSYNC.RECONVERGENT B1 ;  /* 0x0000000000017941 */ /* 0x000fea0003800200 */
.L_x_45:
[----:B------:R-:W0:Y:S01]  /*3ae0*/  S2R R6, SR_LANEID ;  /* 0x0000000000067919 */ /* 0x000e220000000000 */
[----:B------:R-:W-:-:S05]  /*3af0*/  MOV R3, R0 ;  /* 0x0000000000037202 */ /* 0x000fca0000000f00 */
        /* <DEDUP_REMOVED lines=30> */
[----:B------:R-:W1:Y:S04]  /*3ce0*/  LDS R3, [UR4+0xc] ;  /* 0x00000c04ff037984 */ /* 0x000e680008000800 */
[----:B0-----:R-:W0:Y:S04]  /*3cf0*/  LDS.128 R4, [UR4+0x10] ;  /* 0x00001004ff047984 */ /* 0x001e280008000c00 */
[----:B------:R-:W2:Y:S01]  /*3d00*/  LDS.64 R8, [UR4+0x20] ;  /* 0x00002004ff087984 */ /* 0x000ea20008000a00 */
[----:B-1----:R-:W-:-:S04]  /*3d10*/  FADD R3, R0, R3 ;  /* 0x0000000300037221 */ /* 0x002fc80000000000 */
[----:B0-----:R-:W-:-:S04]  /*3d20*/  FADD R4, R3, R4 ;  /* 0x0000000403047221 */ /* 0x001fc80000000000 */
[----:B------:R-:W-:-:S04]  /*3d30*/  FADD R5, R4, R5 ;  /* 0x0000000504057221 */ /* 0x000fc80000000000 */
[----:B------:R-:W-:-:S04]  /*3d40*/  FADD R6, R5, R6 ;  /* 0x0000000605067221 */ /* 0x000fc80000000000 */
[----:B------:R-:W-:-:S04]  /*3d50*/  FADD R7, R6, R7 ;  /* 0x0000000706077221 */ /* 0x000fc80000000000 */
[----:B--2---:R-:W-:-:S04]  /*3d60*/  FADD R8, R7, R8 ;  /* 0x0000000807087221 */ /* 0x004fc80000000000 */
[----:B------:R-:W-:-:S07]  /*3d70*/  FADD R0, R8, R9 ;  /* 0x0000000908007221 */ /* 0x000fce0000000000 */
.L_x_17:
[----:B------:R-:W-:Y:S05]  /*3d80*/  BSYNC.RECONVERGENT B0 ;  /* 0x0000000000007941 */ /* 0x000fea0003800200 */
.L_x_1:
[----:B------:R-:W-:Y:S05]  /*3d90*/  @P0 EXIT ;  /* 0x000000000000094d */ /* 0x000fea0003800000 */
[----:B01234-:R-:W0:Y:S01]  /*3da0*/  LDC.64 R2, c[0x0][0x388] ;  /* 0x0000e200ff027b82 */ /* 0x01fe220000000a00 */
[----:B------:R-:W1:Y:S02]  /*3db0*/  LDCU UR4, c[0x0][0x398] ;  /* 0x00007300ff0477ac */ /* 0x000e640008000800 */
[----:B-1----:R-:W-:-:S05]  /*3dc0*/  FADD R5, R0, UR4 ;  /* 0x0000000400057e21 */ /* 0x002fca0008000000 */
[----:B0-----:R-:W-:Y:S01]  /*3dd0*/  STG.E desc[UR6][R2.64], R5 ;  /* 0x0000000502007986 */ /* 0x001fe2000c101906 */
[----:B------:R-:W-:Y:S05]  /*3de0*/  EXIT ;  /* 0x000000000000794d */ /* 0x000fea0003800000 */
.L_x_56:
[----:B------:R-:W-:-:S00]  /*3df0*/  BRA `(.L_x_56) ;  /* 0xfffffffc00fc7947 */ /* 0x000fc0000383ffff */
[----:B------:R-:W-:-:S00]  /*3e00*/  NOP ;  /* 0x0000000000007918 */ /* 0x000fc00000000000 */
[----:B------:R-:W-:-:S00]  /*3e10*/  NOP ;  /* 0x0000000000007918 */ /* 0x000fc00000000000 */
[----:B------:R-:W-:-:S00]  /*3e20*/  NOP ;  /* 0x0000000000007918 */ /* 0x000fc00000000000 */
[----:B------:R-:W-:-:S00]  /*3e30*/  NOP ;  /* 0x0000000000007918 */ /* 0x000fc00000000000 */
[----:B------:R-:W-:-:S00]  /*3e40*/  NOP ;  /* 0x0000000000007918 */ /* 0x000fc00000000000 */
[----:B------:R-:W-:-:S00]  /*3e50*/  NOP ;  /* 0x0000000000007918 */ /* 0x000fc00000000000 */
[----:B------:R-:W-:-:S00]  /*3e60*/  NOP ;  /* 0x0000000000007918 */ /* 0x000fc00000000000 */
[----:B------:R-:W-:-:S00]  /*3e70*/  NOP ;  /* 0x0000000000007918 */ /* 0x000fc00000000000 */
.L_x_276:


//--------------------- .text._ZN3cub18CUB_300001_SM_10006detail6reduce18DeviceReduceKernelINS2_10policy_hubIfyN4cuda3std3__44plusIfEEE10Policy1000EN6thrust24THRUST_300001_SM_1000_NS6detail15normal_iteratorINSD_10device_ptrIfEEEEyS9_fNS7_10__identityEEEvT0_PT3_T1_NS0_13GridEvenShareISN_EET2_T4_ --------------------------
	.section	.text._ZN3cub18CUB_300001_SM_10006detail6reduce18DeviceReduceKernelINS2_10policy_hubIfyN4cuda3std3__44plusIfEEE10Policy1000EN6thrust24THRUST_300001_SM_1000_NS6detail15normal_iteratorINSD_10device_ptrIfEEEEyS9_fNS7_10__identityEEEvT0_PT3_T1_NS0_13GridEvenShareISN_EET2_T4_,"ax",@progbits
	.align	128
        .global         _ZN3cub18CUB_300001_SM_10006detail6reduce18DeviceReduceKernelINS2_10policy_hubIfyN4cuda3std3__44plusIfEEE10Policy1000EN6thrust24THRUST_300001_SM_1000_NS6detail15normal_iteratorINSD_10device_ptrIfEEEEyS9_fNS7_10__identityEEEvT0_PT3_T1_NS0_13GridEvenShareISN_EET2_T4_
        .type           _ZN3cub18CUB_300001_SM_10006detail6reduce18DeviceReduceKernelINS2_10policy_hubIfyN4cuda3std3__44plusIfEEE10Policy1000EN6thrust24THRUST_300001_SM_1000_NS6detail15normal_iteratorINSD_10device_ptrIfEEEEyS9_fNS7_10__identityEEEvT0_PT3_T1_NS0_13GridEvenShareISN_EET2_T4_,@function
        .size           _ZN3cub18CUB_300001_SM_10006detail6reduce18DeviceReduceKernelINS2_10policy_hubIfyN4cuda3std3__44plusIfEEE10Policy1000EN6thrust24THRUST_300001_SM_1000_NS6detail15normal_iteratorINSD_10device_ptrIfEEEEyS9_fNS7_10__identityEEEvT0_PT3_T1_NS0_13GridEvenShareISN_EET2_T4_,(.L_x_277 - _ZN3cub18CUB_300001_SM_10006detail6reduce18DeviceReduceKernelINS2_10policy_hubIfyN4cuda3std3__44plusIfEEE10Policy1000EN6thrust24THRUST_300001_SM_1000_NS6detail15normal_iteratorINSD_10device_ptrIfEEEEyS9_fNS7_10__identityEEEvT0_PT3_T1_NS0_13GridEvenShareISN_EET2_T4_)
        .other          _ZN3cub18CUB_300001_SM_10006detail6reduce18DeviceReduceKernelINS2_10policy_hubIfyN4cuda3std3__44plusIfEEE10Policy1000EN6thrust24THRUST_300001_SM_1000_NS6detail15normal_iteratorINSD_10device_ptrIfEEEEyS9_fNS7_10__identityEEEvT0_PT3_T1_NS0_13GridEvenShareISN_EET2_T4_,@"STO_CUDA_ENTRY STV_DEFAULT"
_ZN3cub18CUB_300001_SM_10006detail6reduce18DeviceReduceKernelINS2_10policy_hubIfyN4cuda3std3__44plusIfEEE10Policy1000EN6thrust24THRUST_300001_SM_1000_NS6detail15normal_iteratorINSD_10device_ptrIfEEEEyS9_fNS7_10__identityEEEvT0_PT3_T1_NS0_13GridEvenShareISN_EET2_T4_:
.text._ZN3cub18CUB_300001_SM_10006detail6reduce18DeviceReduceKernelINS2_10policy_hubIfyN4cuda3std3__44plusIfEEE10Policy1000EN6thrust24THRUST_300001_SM_1000_NS6detail15normal_iteratorINSD_10device_ptrIfEEEEyS9_fNS7_10__identityEEEvT0_PT3_T1_NS0_13GridEvenShareISN_EET2_T4_:
[----:B------:R-:W-:Y:S08]  /*0000*/  LDC R1, c[0x0][0x37c] ;  /* 0x0000df00ff017b82 */ /* 0x000ff00000000800 */
[----:B------:R-:W0:Y:S01]  /*0010*/  S2UR UR16, SR_CTAID.X ;  /* 0x00000000001079c3 */ /* 0x000e220000002500 */
[----:B------:R-:W1:Y:S01]  /*0020*/  LDCU.64 UR8, c[0x0][0x3b8] ;  /* 0x00007700ff0877ac */ /* 0x000e620008000a00 */
[----:B------:R-:W-:Y:S01]  /*0030*/  BSSY.RECONVERGENT B0, `(.L_x_57) ;  /* 0x0000229000007945 */ /* 0x000fe20003800200 */
[----:B------:R-:W2:Y:S01]  /*0040*/  LDCU UR5, c[0x0][0x3c0] ;  /* 0x00007800ff0577ac */ /* 0x000ea20008000800 */
[----:B------:R-:W3:Y:S01]  /*0050*/  LDCU.64 UR14, c[0x0][0x358] ;  /* 0x00006b00ff0e77ac */ /* 0x000ee20008000a00 */
[----:B-1----:R-:W-:-:S02]  /*0060*/  IMAD.U32 R2, RZ, RZ, UR8 ;  /* 0x00000008ff027e24 */ /* 0x002fc4000f8e00ff */
[----:B------:R-:W-:Y:S01]  /*0070*/  IMAD.U32 R3, RZ, RZ, UR9 ;  /* 0x00000009ff037e24 */ /* 0x000fe2000f8e00ff */
[----:B--2---:R-:W-:Y:S02]  /*0080*/  USHF.L.U32 UR5, UR5, 0xc, URZ ;  /* 0x0000000c05057899 */ /* 0x004fe400080006ff */
[----:B0-----:R-:W-:Y:S02]  /*0090*/  USHF.L.U32 UR7, UR16, 0xc, URZ ;  /* 0x0000000c10077899 */ /* 0x001fe400080006ff */
[----:B------:R-:W-:-:S04]  /*00a0*/  USHF.R.S32.HI UR4, URZ, 0x1f, UR5 ;  /* 0x0000001fff047899 */ /* 0x000fc80008011405 */
[----:B------:R-:W-:-:S04]  /*00b0*/  IADD3 R23, P1, PT, R2, -UR7, RZ ;  /* 0x8000000702177c10 */ /* 0x000fc8000ff3e0ff */
[----:B------:R-:W-:Y:S02]  /*00c0*/  ISETP.GT.U32.AND P0, PT, R23, 0xfff, PT ;  /* 0x00000fff1700780c */ /* 0x000fe40003f04070 */
[----:B------:R-:W-:-:S04]  /*00d0*/  IADD3.X R22, PT, PT, R3, -0x1, RZ, P1, !PT ;  /* 0xffffffff03167810 */ /* 0x000fc80000ffe4ff */
[----:B------:R-:W-:-:S13]  /*00e0*/  ISETP.GT.U32.AND.EX P0, PT, R22, RZ, PT, P0 ;  /* 0x000000ff1600720c */ /* 0x000fda0003f04100 */
[----:B---3--:R-:W-:Y:S05]  /*00f0*/  @P0 BRA `(.L_x_58) ;  /* 0x0000000c00c40947 */ /* 0x008fea0003800000 */
[----:B------:R-:W0:Y:S01]  /*0100*/  S2R R0, SR_TID.X ;  /* 0x0000000000007919 */ /* 0x000e220000002100 */
[----:B------:R-:W-:Y:S01]  /*0110*/  IADD3 R5, PT, PT, R2, -UR7, RZ ;  /* 0x8000000702057c10 */ /* 0x000fe2000fffe0ff */
[----:B------:R-:W-:Y:S01]  /*0120*/  BSSY.RECONVERGENT B1, `(.L_x_59) ;  /* 0x000000a000017945 */ /* 0x000fe20003800200 */
[----:B------:R-:W-:Y:S02]  /*0130*/  IMAD.MOV.U32 R4, RZ, RZ, RZ ;  /* 0x000000ffff047224 */ /* 0x000fe400078e00ff */
[----:B0-----:R-:W-:Y:S02]  /*0140*/  ISETP.GE.AND P0, PT, R0, R5, PT ;  /* 0x000000050000720c */ /* 0x001fe40003f06270 */
[----:B------:R-:W-:-:S11]  /*0150*/  MOV R6, R0 ;  /* 0x0000000000067202 */ /* 0x000fd60000000f00 */
[----:B------:R-:W-:Y:S05]  /*0160*/  @P0 BRA `(.L_x_60) ;  /* 0x0000000000140947 */ /* 0x000fea0003800000 */
[----:B------:R-:W0:Y:S01]  /*0170*/  LDC.64 R8, c[0x0][0x380] ;  /* 0x0000e000ff087b82 */ /* 0x000e220000000a00 */
[----:B------:R-:W-:-:S04]  /*0180*/  VIADD R3, R0, UR7 ;  /* 0x0000000700037c36 */ /* 0x000fc80008000000 */
[----:B0-----:R-:W-:-:S05]  /*0190*/  IMAD.WIDE.U32 R8, R3, 0x4, R8 ;  /* 0x0000000403087825 */ /* 0x001fca00078e0008 */
[----:B------:R0:W5:Y:S01]  /*01a0*/  LDG.E R4, desc[UR14][R8.64] ;  /* 0x0000000e08047981 */ /* 0x000162000c1e1900 */
[----:B------:R-:W-:-:S07]  /*01b0*/  IADD3 R6, PT, PT, R0, 0x100, RZ ;  /* 0x0000010000067810 */ /* 0x000fce0007ffe0ff */
.L_x_60:
[----:B------:R-:W-:Y:S05]  /*01c0*/  BSYNC.RECONVERGENT B1 ;  /* 0x0000000000017941 */ /* 0x000fea0003800200 */
.L_x_59:
[----:B------:R-:W-:Y:S01]  /*01d0*/  ISETP.GE.AND P0, PT, R6, R5, PT ;  /* 0x000000050600720c */ /* 0x000fe20003f06270 */
[----:B------:R-:W-:-:S12]  /*01e0*/  BSSY.RECONVERGENT B1, `(.L_x_61) ;  /* 0x0000079000017945 */ /* 0x000fd80003800200 */
[----:B------:R-:W-:Y:S05]  /*01f0*/  @P0 BRA `(.L_x_62) ;  /* 0x0000000400dc0947 */ /* 0x000fea0003800000 */
[----:B------:R-:W-:Y:S01]  /*0200*/  LOP3.LUT R3, RZ, R6, RZ, 0x33, !PT ;  /* 0x00000006ff037212 */ /* 0x000fe200078e33ff */
[----:B------:R-:W-:Y:S03]  /*0210*/  BSSY.RECONVERGENT B2, `(.L_x_63) ;  /* 0x0000037000027945 */ /* 0x000fe60003800200 */
[----:B------:R-:W-:-:S04]  /*0220*/  IADD3 R3, PT, PT, R2, -UR7, R3 ;  /* 0x8000000702037c10 */ /* 0x000fc8000fffe003 */
[C---:B------:R-:W-:Y:S02]  /*0230*/  ISETP.GE.U32.AND P1, PT, R3.reuse, 0xf00, PT ;  /* 0x00000f000300780c */ /* 0x040fe40003f26070 */
[----:B------:R-:W-:-:S04]  /*0240*/  LEA.HI R7, R3, 0x1, RZ, 0x18 ;  /* 0x0000000103077811 */ /* 0x000fc800078fc0ff */
[----:B------:R-:W-:-:S04]  /*0250*/  LOP3.LUT R22, R7, 0xf, RZ, 0xc0, !PT ;  /* 0x0000000f07167812 */ /* 0x000fc800078ec0ff */
[----:B------:R-:W-:-:S03]  /*0260*/  ISETP.NE.AND P0, PT, R22, RZ, PT ;  /* 0x000000ff1600720c */ /* 0x000fc60003f05270 */
[----:B------:R-:W-:Y:S10]  /*0270*/  @!P1 BRA `(.L_x_64) ;  /* 0x0000000000c09947 */ /* 0x000ff40003800000 */
[----:B------:R-:W1:Y:S01]  /*0280*/  LDCU.64 UR8, c[0x0][0x380] ;  /* 0x00007000ff0877ac */ /* 0x000e620008000a00 */
[----:B------:R-:W-:Y:S01]  /*0290*/  IMAD.WIDE.U32 R2, R6, 0x4, RZ ;  /* 0x0000000406027825 */ /* 0x000fe200078e00ff */
[----:B------:R-:W-:Y:S01]  /*02a0*/  LOP3.LUT R11, R7, 0x1fffff0, RZ, 0xc0, !PT ;  /* 0x01fffff0070b7812 */ /* 0x000fe200078ec0ff */
[----:B------:R-:W-:-:S04]  /*02b0*/  UIMAD.WIDE.U32 UR4, UR16, 0x4000, URZ ;  /* 0x00004000100478a5 */ /* 0x000fc8000f8e00ff */
[----:B------:R-:W-:Y:S02]  /*02c0*/  IMAD.MOV R11, RZ, RZ, -R11 ;  /* 0x000000ffff0b7224 */ /* 0x000fe400078e0a0b */
[----:B------:R-:W-:Y:S02]  /*02d0*/  LOP3.LUT R2, R2, UR4, RZ, 0xfc, !PT ;  /* 0x0000000402027c12 */ /* 0x000fe4000f8efcff */
[----:B------:R-:W-:Y:S02]  /*02e0*/  LOP3.LUT R3, R3, UR5, RZ, 0xfc, !PT ;  /* 0x0000000503037c12 */ /* 0x000fe4000f8efcff */
[----:B-1----:R-:W-:-:S04]  /*02f0*/  IADD3 R2, P1, PT, R2, UR8, RZ ;  /* 0x0000000802027c10 */ /* 0x002fc8000ff3e0ff */
[----:B------:R-:W-:-:S04]  /*0300*/  IADD3 R2, P2, PT, R2, 0x2000, RZ ;  /* 0x0000200002027810 */ /* 0x000fc80007f5e0ff */
[----:B------:R-:W-:-:S09]  /*0310*/  IADD3.X R3, PT, PT, RZ, UR9, R3, P2, P1 ;  /* 0x00000009ff037c10 */ /* 0x000fd200097e2403 */
.L_x_65:
[----:B------:R-:W2:Y:S04]  /*0320*/  LDG.E R21, desc[UR14][R2.64+-0x2000] ;  /* 0xffe0000e02157981 */ /* 0x000ea8000c1e1900 */
[----:B------:R-:W3:Y:S04]  /*0330*/  LDG.E R20, desc[UR14][R2.64+-0x1c00] ;  /* 0xffe4000e02147981 */ /* 0x000ee8000c1e1900 */
[----:B------:R-:W4:Y:S04]  /*0340*/  LDG.E R23, desc[UR14][R2.64+-0x1800] ;  /* 0xffe8000e02177981 */ /* 0x000f28000c1e1900 */
        /* <DEDUP_REMOVED lines=11> */
[----:B0-----:R-:W4:Y:S04]  /*0400*/  LDG.E R9, desc[UR14][R2.64+0x1800] ;  /* 0x0018000e02097981 */ /* 0x001f28000c1e1900 */
[----:B------:R0:W4:Y:S01]  /*0410*/  LDG.E R8, desc[UR14][R2.64+0x1c00] ;  /* 0x001c000e02087981 */ /* 0x000122000c1e1900 */
[----:B------:R-:W-:-:S02]  /*0420*/  IADD3 R11, PT, PT, R11, 0x10, RZ ;  /* 0x000000100b0b7810 */ /* 0x000fc40007ffe0ff */
[----:B------:R-:W-:Y:S02]  /*0430*/  IADD3 R6, PT, PT, R6, 0x1000, RZ ;  /* 0x0000100006067810 */ /* 0x000fe40007ffe0ff */
[----:B------:R-:W-:Y:S02]  /*0440*/  ISETP.NE.AND P1, PT, R11, RZ, PT ;  /* 0x000000ff0b00720c */ /* 0x000fe40003f25270 */
[----:B0-----:R-:W-:-:S05]  /*0450*/  IADD3 R2, P2, PT, R2, 0x4000, RZ ;  /* 0x0000400002027810 */ /* 0x001fca0007f5e0ff */
[----:B------:R-:W-:Y:S02]  /*0460*/  IMAD.X R3, RZ, RZ, R3, P2 ;  /* 0x000000ffff037224 */ /* 0x000fe400010e0603 */
        /* <DEDUP_REMOVED lines=16> */
[----:B------:R-:W-:Y:S06]  /*0570*/  @P1 BRA `(.L_x_65) ;  /* 0xfffffffc00681947 */ /* 0x000fec000383ffff */
.L_x_64:
[----:B------:R-:W-:Y:S05]  /*0580*/  BSYNC.RECONVERGENT B2 ;  /* 0x0000000000027941 */ /* 0x000fea0003800200 */
.L_x_63:
[----:B------:R-:W-:Y:S05]  /*0590*/  @!P0 BRA `(.L_x_62) ;  /* 0x0000000000f48947 */ /* 0x000fea0003800000 */
[----:B------:R-:W-:Y:S01]  /*05a0*/  ISETP.GE.U32.AND P0, PT, R22, 0x8, PT ;  /* 0x000000081600780c */ /* 0x000fe20003f06070 */
[----:B------:R-:W-:Y:S01]  /*05b0*/  BSSY.RECONVERGENT B2, `(.L_x_66) ;  /* 0x000001a000027945 */ /* 0x000fe20003800200 */
[----:B------:R-:W-:-:S04]  /*05c0*/  LOP3.LUT R10, R7, 0x7, RZ, 0xc0, !PT ;  /* 0x00000007070a7812 */ /* 0x000fc800078ec0ff */
[----:B------:R-:W-:-:S07]  /*05d0*/  ISETP.NE.AND P1, PT, R10, RZ, PT ;  /* 0x000000ff0a00720c */ /* 0x000fce0003f25270 */
[----:B------:R-:W-:Y:S06]  /*05e0*/  @!P0 BRA `(.L_x_67) ;  /* 0x0000000000588947 */ /* 0x000fec0003800000 */
[----:B------:R-:W1:Y:S01]  /*05f0*/  LDCU.64 UR4, c[0x0][0x380] ;  /* 0x00007000ff0477ac */ /* 0x000e620008000a00 */
[----:B------:R-:W-:-:S04]  /*0600*/  IADD3 R3, P0, PT, R6, UR7, RZ ;  /* 0x0000000706037c10 */ /* 0x000fc8000ff1e0ff */
[----:B0-----:R-:W-:Y:S02]  /*0610*/  LEA.HI.X.SX32 R8, R6, RZ, 0x1, P0 ;  /* 0x000000ff06087211 */ /* 0x001fe400000f0eff */
[----:B-1----:R-:W-:-:S04]  /*0620*/  LEA R2, P0, R3, UR4, 0x2 ;  /* 0x0000000403027c11 */ /* 0x002fc8000f8010ff */
[----:B------:R-:W-:-:S05]  /*0630*/  LEA.HI.X R3, R3, UR5, R8, 0x2, P0 ;  /* 0x0000000503037c11 */ /* 0x000fca00080f1408 */
[----:B------:R-:W2:Y:S04]  /*0640*/  LDG.E R9, desc[UR14][R2.64] ;  /* 0x0000000e02097981 */ /* 0x000ea8000c1e1900 */
[----:B------:R-:W3:Y:S04]  /*0650*/  LDG.E R8, desc[UR14][R2.64+0x400] ;  /* 0x0004000e02087981 */ /* 0x000ee8000c1e1900 */
[----:B------:R-:W4:Y:S04]  /*0660*/  LDG.E R11, desc[UR14][R2.64+0x800] ;  /* 0x0008000e020b7981 */ /* 0x000f28000c1e1900 */
[----:B------:R-:W4:Y:S04]  /*0670*/  LDG.E R13, desc[UR14][R2.64+0xc00] ;  /* 0x000c000e020d7981 */ /* 0x000f28000c1e1900 */
[----:B------:R-:W4:Y:S04]  /*0680*/  LDG.E R15, desc[UR14][R2.64+0x1000] ;  /* 0x0010000e020f7981 */ /* 0x000f28000c1e1900 */
[----:B------:R-:W4:Y:S04]  /*0690*/  LDG.E R17, desc[UR14][R2.64+0x1400] ;  /* 0x0014000e02117981 */ /* 0x000f28000c1e1900 */
[----:B------:R-:W4:Y:S04]  /*06a0*/  LDG.E R19, desc[UR14][R2.64+0x1800] ;  /* 0x0018000e02137981 */ /* 0x000f28000c1e1900 */
[----:B------:R-:W4:Y:S01]  /*06b0*/  LDG.E R21, desc[UR14][R2.64+0x1c00] ;  /* 0x001c000e02157981 */ /* 0x000f22000c1e1900 */
[----:B------:R-:W-:-:S02]  /*06c0*/  VIADD R6, R6, 0x800 ;  /* 0x0000080006067836 */ /* 0x000fc40000000000 */
        /* <DEDUP_REMOVED lines=8> */
.L_x_67:
[----:B------:R-:W-:Y:S05]  /*0750*/  BSYNC.RECONVERGENT B2 ;  /* 0x0000000000027941 */ /* 0x000fea0003800200 */
.L_x_66:
        /* <DEDUP_REMOVED lines=14> */
[----:B------:R-:W4:Y:S01]  /*0840*/  LDG.E R13, desc[UR14][R2.64+0xc00] ;  /* 0x000c000e020d7981 */ /* 0x000f22000c1e1900 */
[----:B------:R-:W-:Y:S01]  /*0850*/  IADD3 R6, PT, PT, R6, 0x400, RZ ;  /* 0x0000040006067810 */ /* 0x000fe20007ffe0ff */
[----:B--2--5:R-:W-:-:S04]  /*0860*/  FADD R9, R4, R9 ;  /* 0x0000000904097221 */ /* 0x024fc80000000000 */
[----:B---3--:R-:W-:-:S04]  /*0870*/  FADD R8, R9, R8 ;  /* 0x0000000809087221 */ /* 0x008fc80000000000 */
[----:B----4-:R-:W-:-:S04]  /*0880*/  FADD R8, R8, R11 ;  /* 0x0000000b08087221 */ /* 0x010fc80000000000 */
[----:B------:R-:W-:-:S07]  /*0890*/  FADD R4, R8, R13 ;  /* 0x0000000d08047221 */ /* 0x000fce0000000000 */
.L_x_69:
[----:B------:R-:W-:Y:S05]  /*08a0*/  BSYNC.RECONVERGENT B2 ;  /* 0x0000000000027941 */ /* 0x000fea0003800200 */
.L_x_68:
[----:B------:R-:W-:Y:S05]  /*08b0*/  @!P1 BRA `(.L_x_62) ;  /* 0x00000000002c9947 */ /* 0x000fea0003800000 */
[----:B------:R-:W1:Y:S01]  /*08c0*/  LDC.64 R2, c[0x0][0x380] ;  /* 0x0000e000ff027b82 */ /* 0x000e620000000a00 */
[----:B0-----:R-:W-:Y:S01]  /*08d0*/  IMAD.U32 R9, RZ, RZ, UR16 ;  /* 0x00000010ff097e24 */ /* 0x001fe2000f8e00ff */
[----:B------:R-:W-:-:S03]  /*08e0*/  IADD3 R7, PT, PT, -R7, RZ, RZ ;  /* 0x000000ff07077210 */ /* 0x000fc60007ffe1ff */
[----:B-1----:R-:W-:-:S07]  /*08f0*/  IMAD.WIDE.U32 R2, R9, 0x4000, R2 ;  /* 0x0000400009027825 */ /* 0x002fce00078e0002 */
.L_x_70:
[----:B------:R-:W-:-:S06]  /*0900*/  IMAD.WIDE R8, R6, 0x4, R2 ;  /* 0x0000000406087825 */ /* 0x000fcc00078e0202 */
[----:B------:R-:W2:Y:S01]  /*0910*/  LDG.E R9, desc[UR14][R8.64] ;  /* 0x0000000e08097981 */ /* 0x000ea2000c1e1900 */
[----:B------:R-:W-:Y:S01]  /*0920*/  VIADD R7, R7, 0x1 ;  /* 0x0000000107077836 */ /* 0x000fe20000000000 */
[----:B------:R-:W-:-:S04]  /*0930*/  IADD3 R6, PT, PT, R6, 0x100, RZ ;  /* 0x0000010006067810 */ /* 0x000fc80007ffe0ff */
[----:B------:R-:W-:Y:S01]  /*0940*/  ISETP.NE.AND P0, PT, R7, RZ, PT ;  /* 0x000000ff0700720c */ /* 0x000fe20003f05270 */
[----:B--2--5:R-:W-:-:S12]  /*0950*/  FADD R4, R9, R4 ;  /* 0x0000000409047221 */ /* 0x024fd80000000000 */
[----:B------:R-:W-:Y:S05]  /*0960*/  @P0 BRA `(.L_x_70) ;  /* 0xfffffffc00e40947 */ /* 0x000fea000383ffff */
.L_x_62:
[----:B------:R-:W-:Y:S05]  /*0970*/  BSYNC.RECONVERGENT B1 ;  /* 0x0000000000017941 */ /* 0x000fea0003800200 */
.L_x_61:
[----:B------:R-:W-:Y:S01]  /*0980*/  ISETP.GE.AND P0, PT, R5, 0x100, PT ;  /* 0x000001000500780c */ /* 0x000fe20003f06270 */
[----:B-----5:R-:W-:-:S12]  /*0990*/  IMAD.MOV.U32 R11, RZ, RZ, R4 ;  /* 0x000000ffff0b7224 */ /* 0x020fd800078e0004 */
[----:B------:R-:W-:Y:S05]  /*09a0*/  @!P0 BRA `(.L_x_71) ;  /* 0x0000000000ac8947 */ /* 0x000fea0003800000 */
[----:B------:R-:W1:Y:S01]  /*09b0*/  S2R R7, SR_LANEID ;  /* 0x0000000000077919 */ /* 0x000e620000000000 */
[----:B------:R-:W2:Y:S02]  /*09c0*/  SHFL.DOWN PT, R2, R11, 0x1, 0x1f ;  /* 0x08201f000b027f89 */ /* 0x000ea400000e0000 */
[----:B--2---:R-:W-:Y:S01]  /*09d0*/  FADD R2, R2, R11 ;  /* 0x0000000b02027221 */ /* 0x004fe20000000000 */
[C---:B-1----:R-:W-:Y:S02]  /*09e0*/  ISETP.GT.AND P0, PT, R7.reuse, 0x1e, PT ;  /* 0x0000001e0700780c */ /* 0x042fe40003f04270 */
[----:B------:R-:W-:Y:S02]  /*09f0*/  ISETP.NE.AND P1, PT, R7, RZ, PT ;  /* 0x000000ff0700720c */ /* 0x000fe40003f25270 */
[----:B------:R-:W-:Y:S02]  /*0a00*/  FSEL R2, R11, R2, P0 ;  /* 0x000000020b027208 */ /* 0x000fe40000000000 */
[----:B------:R-:W-:-:S03]  /*0a10*/  ISETP.GT.AND P0, PT, R7, 0x1d, PT ;  /* 0x0000001d0700780c */ /* 0x000fc60003f04270 */
[----:B------:R-:W1:Y:S06]  /*0a20*/  SHFL.DOWN PT, R3, R2, 0x2, 0x1f ;  /* 0x08401f0002037f89 */ /* 0x000e6c00000e0000 */
[----:B------:R-:W2:Y:S01]  /*0a30*/  @!P1 S2R R6, SR_CgaCtaId ;  /* 0x0000000000069919 */ /* 0x000ea20000008800 */
[----:B------:R-:W-:Y:S02]  /*0a40*/  @!P1 MOV R5, 0x400 ;  /* 0x0000040000059802 */ /* 0x000fe40000000f00 */
[----:B------:R-:W-:-:S04]  /*0a50*/  @!P1 SHF.R.U32.HI R4, RZ, 0x3, R0 ;  /* 0x00000003ff049819 */ /* 0x000fc80000011600 */
[----:B------:R-:W-:Y:S01]  /*0a60*/  @!P1 LOP3.LUT R4, R4, 0x7c, RZ, 0xc0, !PT ;  /* 0x0000007c04049812 */ /* 0x000fe200078ec0ff */
[----:B-1----:R-:W-:Y:S01]  /*0a70*/  @!P0 FADD R2, R2, R3 ;  /* 0x0000000302028221 */ /* 0x002fe20000000000 */
[----:B------:R-:W-:-:S04]  /*0a80*/  ISETP.GT.AND P0, PT, R7, 0x1b, PT ;  /* 0x0000001b0700780c */ /* 0x000fc80003f04270 */
[----:B------:R-:W1:Y:S01]  /*0a90*/  SHFL.DOWN PT, R3, R2, 0x4, 0x1f ;  /* 0x08801f0002037f89 */ /* 0x000e6200000e0000 */
[----:B--2---:R-:W-:-:S04]  /*0aa0*/  @!P1 LEA R5, R6, R5, 0x18 ;  /* 0x0000000506059211 */ /* 0x004fc800078ec0ff */
[----:B------:R-:W-:-:S04]  /*0ab0*/  @!P1 IADD3 R4, PT, PT, R4, R5, RZ ;  /* 0x0000000504049210 */ /* 0x000fc80007ffe0ff */
[----:B-1----:R-:W-:Y:S01]  /*0ac0*/  @!P0 FADD R2, R2, R3 ;  /* 0x0000000302028221 */ /* 0x002fe20000000000 */
[----:B------:R-:W-:-:S04]  /*0ad0*/  ISETP.GT.AND P0, PT, R7, 0x17, PT ;  /* 0x000000170700780c */ /* 0x000fc80003f04270 */
[----:B------:R-:W1:Y:S09]  /*0ae0*/  SHFL.DOWN PT, R3, R2, 0x8, 0x1f ;  /* 0x09001f0002037f89 */ /* 0x000e7200000e0000 */
[----:B-1----:R-:W-:Y:S01]  /*0af0*/  @!P0 FADD R2, R2, R3 ;  /* 0x0000000302028221 */ /* 0x002fe20000000000 */
[----:B------:R-:W-:-:S04]  /*0b00*/  ISETP.NE.AND P0, PT, R0, RZ, PT ;  /* 0x000000ff0000720c */ /* 0x000fc80003f05270 */
[----:B------:R-:W1:Y:S02]  /*0b10*/  SHFL.DOWN PT, R3, R2, 0x10, 0x1f ;  /* 0x0a001f0002037f89 */ /* 0x000e6400000e0000 */
[----:B-1----:R-:W-:-:S05]  /*0b20*/  FADD R3, R2, R3 ;  /* 0x0000000302037221 */ /* 0x002fca0000000000 */
[----:B------:R2:W-:Y:S01]  /*0b30*/  @!P1 STS [R4+0x8], R3 ;  /* 0x0000080304009388 */ /* 0x0005e20000000800 */
[----:B------:R-:W-:Y:S01]  /*0b40*/  BAR.SYNC.DEFER_BLOCKING 0x0 ;  /* 0x0000000000007b1d */ /* 0x000fe20000010000 */
[----:B------:R-:W-:-:S04]  /*0b50*/  ISETP.GT.AND P1, PT, R7, 0xf, PT ;  /* 0x0000000f0700780c */ /* 0x000fc80003f24270 */
[----:B0-----:R-:W-:Y:S01]  /*0b60*/  FSEL R9, R2, R3, P1 ;  /* 0x0000000302097208 */ /* 0x001fe20000800000 */
[----:B------:R-:W-:Y:S08]  /*0b70*/  @P0 BRA `(.L_x_72) ;  /* 0x0000001400d00947 */ /* 0x000ff00003800000 */
[----:B------:R-:W0:Y:S01]  /*0b80*/  S2UR UR5, SR_CgaCtaId ;  /* 0x00000000000579c3 */ /* 0x000e220000008800 */
[----:B------:R-:W-:Y:S02]  /*0b90*/  UMOV UR4, 0x400 ;  /* 0x0000040000047882 */ /* 0x000fe40000000000 */
[----:B0-----:R-:W-:-:S09]  /*0ba0*/  ULEA UR4, UR5, UR4, 0x18 ;  /* 0x0000000405047291 */ /* 0x001fd2000f8ec0ff */
[----:B------:R-:W0:Y:S04]  /*0bb0*/  LDS R0, [UR4+0xc] ;  /* 0x00000c04ff007984 */ /* 0x000e280008000800 */
[----:B--2---:R-:W1:Y:S04]  /*0bc0*/  LDS.128 R4, [UR4+0x10] ;  /* 0x00001004ff047984 */ /* 0x004e680008000c00 */
        /* <DEDUP_REMOVED lines=9> */
.L_x_71:
[----:B0-----:R-:W0:Y:S01]  /*0c60*/  S2R R9, SR_LANEID ;  /* 0x0000000000097919 */ /* 0x001e220000000000 */
[----:B------:R-:W-:-:S05]  /*0c70*/  LOP3.LUT R2, R0, 0x3e0, RZ, 0xc0, !PT ;  /* 0x000003e000027812 */ /* 0x000fca00078ec0ff */
[----:B------:R-:W-:Y:S01]  /*0c80*/  VIADD R4, R2, 0x20 ;  /* 0x0000002002047836 */ /* 0x000fe20000000000 */
[----:B------:R-:W-:-:S04]  /*0c90*/  LOP3.LUT R2, RZ, R2, RZ, 0x33, !PT ;  /* 0x00000002ff027212 */ /* 0x000fc800078e33ff */
[----:B------:R-:W-:Y:S02]  /*0ca0*/  ISETP.GT.AND P0, PT, R4, R5, PT ;  /* 0x000000050400720c */ /* 0x000fe40003f04270 */
[----:B------:R-:W-:-:S04]  /*0cb0*/  IADD3 R2, PT, PT, R5, R2, RZ ;  /* 0x0000000205027210 */ /* 0x000fc80007ffe0ff */
[----:B------:R-:W-:-:S05]  /*0cc0*/  SEL R2, R2, 0x1f, P0 ;  /* 0x0000001f02027807 */ /* 0x000fca0000000000 */
[----:B------:R-:W1:Y:S01]  /*0cd0*/  SHFL.DOWN PT, R3, R11, 0x1, R2 ;  /* 0x082000000b037989 */ /* 0x000e6200000e0002 */
[C---:B0-----:R-:W-:Y:S01]  /*0ce0*/  ISETP.GE.AND P0, PT, R9.reuse, R2, PT ;  /* 0x000000020900720c */ /* 0x041fe20003f06270 */
[C---:B------:R-:W-:Y:S01]  /*0cf0*/  VIADD R7, R9.reuse, 0x2 ;  /* 0x0000000209077836 */ /* 0x040fe20000000000 */
[----:B------:R-:W-:-:S11]  /*0d00*/  ISETP.NE.AND P1, PT, R9, RZ, PT ;  /* 0x000000ff0900720c */ /* 0x000fd60003f25270 */
[----:B-1----:R-:W-:Y:S01]  /*0d10*/  @!P0 FADD R11, R3, R11 ;  /* 0x0000000b030b8221 */ /* 0x002fe20000000000 */
[----:B------:R-:W-:Y:S01]  /*0d20*/  ISETP.GT.AND P0, PT, R7, R2, PT ;  /* 0x000000020700720c */ /* 0x000fe20003f04270 */
[----:B------:R-:W0:Y:S01]  /*0d30*/  @!P1 S2R R13, SR_CgaCtaId ;  /* 0x00000000000d9919 */ /* 0x000e220000008800 */
[----:B------:R-:W-:Y:S02]  /*0d40*/  IADD3 R7, PT, PT, R9, 0x4, RZ ;  /* 0x0000000409077810 */ /* 0x000fe40007ffe0ff */
[----:B------:R-:W-:Y:S01]  /*0d50*/  @!P1 MOV R6, 0x400 ;  /* 0x0000040000069802 */ /* 0x000fe20000000f00 */
[----:B------:R-:W1:Y:S01]  /*0d60*/  SHFL.DOWN PT, R3, R11, 0x2, R2 ;  /* 0x084000000b037989 */ /* 0x000e6200000e0002 */
[----:B------:R-:W-:-:S04]  /*0d70*/  @!P1 SHF.R.U32.HI R4, RZ, 0x3, R0 ;  /* 0x00000003ff049819 */ /* 0x000fc80000011600 */
[----:B------:R-:W-:-:S03]  /*0d80*/  @!P1 LOP3.LUT R4, R4, 0x7c, RZ, 0xc0, !PT ;  /* 0x0000007c04049812 */ /* 0x000fc600078ec0ff */
[----:B-1----:R-:W-:Y:S01]  /*0d90*/  @!P0 FADD R11, R11, R3 ;  /* 0x000000030b0b8221 */ /* 0x002fe20000000000 */
[----:B------:R-:W-:Y:S01]  /*0da0*/  ISETP.GT.AND P0, PT, R7, R2, PT ;  /* 0x000000020700720c */ /* 0x000fe20003f04270 */
[----:B------:R-:W-:Y:S01]  /*0db0*/  VIADD R7, R9, 0x8 ;  /* 0x0000000809077836 */ /* 0x000fe20000000000 */
[----:B0-----:R-:W-:Y:S02]  /*0dc0*/  @!P1 LEA R13, R13, R6, 0x18 ;  /* 0x000000060d0d9211 */ /* 0x001fe400078ec0ff */
[----:B------:R-:W0:Y:S03]  /*0dd0*/  SHFL.DOWN PT, R3, R11, 0x4, R2 ;  /* 0x088000000b037989 */ /* 0x000e2600000e0002 */
[----:B------:R-:W-:-:S06]  /*0de0*/  @!P1 IMAD.IADD R4, R4, 0x1, R13 ;  /* 0x0000000104049824 */ /* 0x000fcc00078e020d */
[----:B0-----:R-:W-:Y:S01]  /*0df0*/  @!P0 FADD R11, R11, R3 ;  /* 0x000000030b0b8221 */ /* 0x001fe20000000000 */
[-C--:B------:R-:W-:Y:S02]  /*0e00*/  ISETP.GT.AND P0, PT, R7, R2.reuse, PT ;  /* 0x000000020700720c */ /* 0x080fe40003f04270 */
[----:B------:R-:W-:Y:S02]  /*0e10*/  IADD3 R7, PT, PT, R9, 0x10, RZ ;  /* 0x0000001009077810 */ /* 0x000fe40007ffe0ff */
[----:B------:R-:W0:Y:S09]  /*0e20*/  SHFL.DOWN PT, R3, R11, 0x8, R2 ;  /* 0x090000000b037989 */ /* 0x000e3200000e0002 */
[----:B0-----:R-:W-:Y:S01]  /*0e30*/  @!P0 FADD R11, R11, R3 ;  /* 0x000000030b0b8221 */ /* 0x001fe20000000000 */
[----:B------:R-:W-:-:S04]  /*0e40*/  ISETP.GT.AND P0, PT, R7, R2, PT ;  /* 0x000000020700720c */ /* 0x000fc80003f04270 */
[----:B------:R-:W0:Y:S09]  /*0e50*/  SHFL.DOWN PT, R3, R11, 0x10, R2 ;  /* 0x0a0000000b037989 */ /* 0x000e3200000e0002 */
        /* <DEDUP_REMOVED lines=13> */
[----:B------:R-:W1:Y:S04]  /*0f30*/  LDS R0, [UR4+0xc] ;  /* 0x00000c04ff007984 */ /* 0x000e680008000800 */
[----:B------:R-:W0:Y:S04]  /*0f40*/  LDS.128 R12, [UR4+0x10] ;  /* 0x00001004ff0c7984 */ /* 0x000e280008000c00 */
[----:B------:R-:W2:Y:S01]  /*0f50*/  LDS.64 R2, [UR4+0x20] ;  /* 0x00002004ff027984 */ /* 0x000ea20008000a00 */
[----:B-1----:R-:W-:Y:S01]  /*0f60*/  @P2 FADD R9, R9, R0 ;  /* 0x0000000009092221 */ /* 0x002fe20000000000 */
[----:B------:R-:W-:-:S03]  /*0f70*/  ISETP.GT.AND P2, PT, R5, 0xa0, PT ;  /* 0x000000a00500780c */ /* 0x000fc60003f44270 */
[----:B0-----:R-:W-:Y:S01]  /*0f80*/  @P4 FADD R9, R9, R12 ;  /* 0x0000000c09094221 */ /* 0x001fe20000000000 */
        /* <DEDUP_REMOVED lines=8> */
.L_x_58:
[----:B------:R-:W0:Y:S01]  /*1010*/  S2R R0, SR_TID.X ;  /* 0x0000000000007919 */ /* 0x000e220000002100 */
[----:B------:R-:W1:Y:S01]  /*1020*/  LDC.64 R4, c[0x0][0x380] ;  /* 0x0000e000ff047b82 */ /* 0x000e620000000a00 */
[----:B0-----:R-:W-:-:S04]  /*1030*/  VIADD R7, R0, UR7 ;  /* 0x0000000700077c36 */ /* 0x001fc80008000000 */
[----:B-1----:R-:W-:-:S05]  /*1040*/  IMAD.WIDE.U32 R4, R7, 0x4, R4 ;  /* 0x0000000407047825 */ /* 0x002fca00078e0004 */
[----:B------:R-:W2:Y:S04]  /*1050*/  LDG.E R7, desc[UR14][R4.64] ;  /* 0x0000000e04077981 */ /* 0x000ea8000c1e1900 */
[----:B------:R-:W2:Y:S04]  /*1060*/  LDG.E R8, desc[UR14][R4.64+0x400] ;  /* 0x0004000e04087981 */ /* 0x000ea8000c1e1900 */
[----:B------:R-:W3:Y:S04]  /*1070*/  LDG.E R9, desc[UR14][R4.64+0x800] ;  /* 0x0008000e04097981 */ /* 0x000ee8000c1e1900 */
[----:B------:R-:W3:Y:S04]  /*1080*/  LDG.E R10, desc[UR14][R4.64+0xc00] ;  /* 0x000c000e040a7981 */ /* 0x000ee8000c1e1900 */
[----:B------:R-:W4:Y:S04]  /*1090*/  LDG.E R11, desc[UR14][R4.64+0x1000] ;  /* 0x0010000e040b7981 */ /* 0x000f28000c1e1900 */
[----:B------:R-:W4:Y:S04]  /*10a0*/  LDG.E R12, desc[UR14][R4.64+0x1400] ;  /* 0x0014000e040c7981 */ /* 0x000f28000c1e1900 */
[----:B------:R-:W5:Y:S04]  /*10b0*/  LDG.E R13, desc[UR14][R4.64+0x1800] ;  /* 0x0018000e040d7981 */ /* 0x000f68000c1e1900 */
        /* <DEDUP_REMOVED lines=8> */
[----:B------:R-:W5:Y:S01]  /*1140*/  LDG.E R21, desc[UR14][R4.64+0x3c00] ;  /* 0x003c000e04157981 */ /* 0x000f62000c1e1900 */
[----:B------:R-:W-:-:S04]  /*1150*/  ISETP.GE.U32.AND P0, PT, R23, UR5, PT ;  /* 0x0000000517007c0c */ /* 0x000fc8000bf06070 */
[----:B------:R-:W-:Y:S01]  /*1160*/  ISETP.GE.U32.AND.EX P0, PT, R22, UR4, PT, P0 ;  /* 0x0000000416007c0c */ /* 0x000fe2000bf06100 */
        /* <DEDUP_REMOVED lines=13> */
[----:B------:R-:W-:-:S04]  /*1240*/  FADD R6, R15, R6 ;  /* 0x000000060f067221 */ /* 0x000fc80000000000 */
[----:B------:R-:W-:Y:S01]  /*1250*/  FADD R7, R7, R6 ;  /* 0x0000000607077221 */ /* 0x000fe20000000000 */
[----:B------:R-:W-:Y:S06]  /*1260*/  @!P0 BRA `(.L_x_73) ;  /* 0x0000000c006c8947 */ /* 0x000fec0003800000 */
[----:B------:R-:W-:Y:S01]  /*1270*/  UIADD3 UR8, UP0, UPT, UR5, UR7, URZ ;  /* 0x0000000705087290 */ /* 0x000fe2000ff1e0ff */
[----:B------:R-:W-:Y:S01]  /*1280*/  IADD3 R23, P2, PT, R2, -0x1000, RZ ;  /* 0xfffff00002177810 */ /* 0x000fe20007f5e0ff */
[----:B------:R-:W0:Y:S01]  /*1290*/  LDCU.64 UR12, c[0x0][0x380] ;  /* 0x00007000ff0c77ac */ /* 0x000e220008000a00 */
[----:B------:R-:W-:Y:S02]  /*12a0*/  LOP3.LUT R5, RZ, R0, RZ, 0x33, !PT ;  /* 0x00000000ff057212 */ /* 0x000fe400078e33ff */
[----:B------:R-:W-:Y:S01]  /*12b0*/  IADD3.X R8, PT, PT, R3, -0x1, RZ, P2, !PT ;  /* 0xffffffff03087810 */ /* 0x000fe200017fe4ff */
[----:B------:R-:W-:Y:S01]  /*12c0*/  UIADD3.X UR9, UPT, UPT, URZ, UR4, URZ, UP0, !UPT ;  /* 0x00000004ff097290 */ /* 0x000fe200087fe4ff */
[----:B------:R-:W-:Y:S01]  /*12d0*/  ISETP.LT.U32.AND P0, PT, R23, UR8, PT ;  /* 0x0000000817007c0c */ /* 0x000fe2000bf01070 */
[----:B------:R-:W-:Y:S01]  /*12e0*/  UMOV UR6, UR5 ;  /* 0x0000000500067c82 */ /* 0x000fe20008000000 */
[----:B------:R-:W-:Y:S01]  /*12f0*/  IADD3 R9, P1, PT, R0, UR8, RZ ;  /* 0x0000000800097c10 */ /* 0x000fe2000ff3e0ff */
[----:B------:R-:W-:Y:S01]  /*1300*/  UMOV UR4, URZ ;  /* 0x000000ff00047c82 */ /* 0x000fe20008000000 */
[----:B------:R-:W-:Y:S01]  /*1310*/  IADD3 R5, PT, PT, R2, -UR5, R5 ;  /* 0x8000000502057c10 */ /* 0x000fe2000fffe005 */
[----:B------:R-:W-:Y:S01]  /*1320*/  UMOV UR10, UR8 ;  /* 0x00000008000a7c82 */ /* 0x000fe20008000000 */
[----:B------:R-:W-:Y:S01]  /*1330*/  MOV R11, UR9 ;  /* 0x00000009000b7c02 */ /* 0x000fe20008000f00 */
[----:B------:R-:W-:-:S03]  /*1340*/  IMAD.X R0, RZ, RZ, UR9, P1 ;  /* 0x00000009ff007e24 */ /* 0x000fc600088e06ff */
[----:B------:R-:W-:Y:S02]  /*1350*/  ISETP.GT.U32.AND.EX P0, PT, R11, R8, PT, P0 ;  /* 0x000000080b00720c */ /* 0x000fe40003f04100 */
[----:B0-----:R-:W-:-:S04]  /*1360*/  LEA R6, P2, R9, UR12, 0x2 ;  /* 0x0000000c09067c11 */ /* 0x001fc8000f8410ff */
[----:B------:R-:W-:Y:S02]  /*1370*/  IADD3 R6, P1, PT, R6, 0x2000, RZ ;  /* 0x0000200006067810 */ /* 0x000fe40007f3e0ff */
[----:B------:R-:W-:Y:S02]  /*1380*/  LEA.HI.X R9, R9, UR13, R0, 0x2, P2 ;  /* 0x0000000d09097c11 */ /* 0x000fe400090f1400 */
[----:B------:R-:W-:Y:S01]  /*1390*/  IADD3 R0, PT, PT, R5, -UR7, RZ ;  /* 0x8000000705007c10 */ /* 0x000fe2000fffe0ff */
[----:B------:R-:W-:Y:S02]  /*13a0*/  UMOV UR7, UR9 ;  /* 0x0000000900077c82 */ /* 0x000fe40008000000 */
[----:B------:R-:W-:Y:S01]  /*13b0*/  IMAD.X R9, RZ, RZ, R9, P1 ;  /* 0x000000ffff097224 */ /* 0x000fe200008e0609 */
[----:B------:R-:W-:Y:S06]  /*13c0*/  @P0 BRA `(.L_x_74) ;  /* 0x0000000400000947 */ /* 0x000fec0003800000 */
[----:B------:R-:W0:Y:S01]  /*13d0*/  LDC.64 R2, c[0x0][0x3b8] ;  /* 0x0000ee00ff027b82 */ /* 0x000e220000000a00 */
[----:B------:R-:W1:Y:S01]  /*13e0*/  LDCU.64 UR12, c[0x0][0x380] ;  /* 0x00007000ff0c77ac */ /* 0x000e620008000a00 */
[----:B------:R-:W-:Y:S01]  /*13f0*/  NOP ;  /* 0x0000000000007918 */ /* 0x000fe20000000000 */
.L_x_75:
[----:B------:R-:W2:Y:S02]  /*1400*/  S2R R5, SR_TID.X ;  /* 0x0000000000057919 */ /* 0x000ea40000002100 */
[----:B--2---:R-:W-:-:S04]  /*1410*/  IADD3 R5, P0, PT, R5, UR8, RZ ;  /* 0x0000000805057c10 */ /* 0x004fc8000ff1e0ff */
[----:B------:R-:W-:Y:S02]  /*1420*/  IADD3.X R10, PT, PT, RZ, UR9, RZ, P0, !PT ;  /* 0x00000009ff0a7c10 */ /* 0x000fe400087fe4ff */
[----:B-1----:R-:W-:-:S04]  /*1430*/  LEA R4, P0, R5, UR12, 0x2 ;  /* 0x0000000c05047c11 */ /* 0x002fc8000f8010ff */
[----:B------:R-:W-:-:S05]  /*1440*/  LEA.HI.X R5, R5, UR13, R10, 0x2, P0 ;  /* 0x0000000d05057c11 */ /* 0x000fca00080f140a */
        /* <DEDUP_REMOVED lines=15> */
[----:B------:R1:W5:Y:S01]  /*1540*/  LDG.E R22, desc[UR14][R4.64+0x3c00] ;  /* 0x003c000e04167981 */ /* 0x000362000c1e1900 */
[----:B------:R-:W-:-:S02]  /*1550*/  USHF.R.S32.HI UR11, URZ, 0x1f, UR5 ;  /* 0x0000001fff0b7899 */ /* 0x000fc40008011405 */
[----:B------:R-:W-:-:S04]  /*1560*/  UIADD3 UR6, UP0, UPT, UR5, UR10, URZ ;  /* 0x0000000a05067290 */ /* 0x000fc8000ff1e0ff */
[----:B------:R-:W-:Y:S01]  /*1570*/  UIADD3.X UR7, UPT, UPT, UR11, UR7, URZ, UP0, !UPT ;  /* 0x000000070b077290 */ /* 0x000fe200087fe4ff */
[----:B--2---:R-:W-:Y:S01]  /*1580*/  FADD R7, R24, R7 ;  /* 0x0000000718077221 */ /* 0x004fe20000000000 */
[----:B0-----:R-:W-:-:S04]  /*1590*/  IADD3 R24, P1, PT, R2, -UR8, RZ ;  /* 0x8000000802187c10 */ /* 0x001fc8000ff3e0ff */
[----:B------:R-:W-:Y:S02]  /*15a0*/  ISETP.GE.U32.AND P0, PT, R24, UR5, PT ;  /* 0x0000000518007c0c */ /* 0x000fe4000bf06070 */
[----:B-1----:R-:W-:Y:S01]  /*15b0*/  IADD3.X R4, PT, PT, R3, ~UR9, RZ, P1, !PT ;  /* 0x8000000903047c10 */ /* 0x002fe20008ffe4ff */
[----:B---3--:R-:W-:-:S03]  /*15c0*/  FADD R26, R25, R26 ;  /* 0x0000001a191a7221 */ /* 0x008fc60000000000 */
[----:B------:R-:W-:Y:S01]  /*15d0*/  ISETP.GE.U32.AND.EX P0, PT, R4, UR11, PT, P0 ;  /* 0x0000000b04007c0c */ /* 0x000fe2000bf06100 */
        /* <DEDUP_REMOVED lines=12> */
[----:B------:R-:W-:-:S04]  /*16a0*/  FADD R7, R7, R10 ;  /* 0x0000000a07077221 */ /* 0x000fc80000000000 */
[----:B------:R-:W-:Y:S01]  /*16b0*/  FADD R7, R22, R7 ;  /* 0x0000000716077221 */ /* 0x000fe20000000000 */
[----:B------:R-:W-:Y:S06]  /*16c0*/  @!P0 BRA `(.L_x_73) ;  /* 0x0000000800548947 */ /* 0x000fec0003800000 */
[----:B------:R-:W-:Y:S01]  /*16d0*/  UIADD3 UR8, UP0, UPT, UR5, UR8, URZ ;  /* 0x0000000805087290 */ /* 0x000fe2000ff1e0ff */
[----:B------:R-:W-:Y:S01]  /*16e0*/  MOV R5, R9 ;  /* 0x0000000900057202 */ /* 0x000fe20000000f00 */
[----:B------:R-:W-:Y:S01]  /*16f0*/  IMAD.U32 R11, RZ, RZ, UR5 ;  /* 0x00000005ff0b7e24 */ /* 0x000fe2000f8e00ff */
[----:B------:R-:W-:Y:S01]  /*1700*/  UIADD3 UR4, UPT, UPT, UR4, 0x1, URZ ;  /* 0x0000000104047890 */ /* 0x000fe2000fffe0ff */
[----:B------:R-:W-:Y:S01]  /*1710*/  IMAD.MOV.U32 R4, RZ, RZ, R6 ;  /* 0x000000ffff047224 */ /* 0x000fe200078e0006 */
[----:B------:R-:W-:Y:S01]  /*1720*/  UIADD3.X UR9, UPT, UPT, UR11, UR9, URZ, UP0, !UPT ;  /* 0x000000090b097290 */ /* 0x000fe200087fe4ff */
[----:B------:R-:W-:Y:S01]  /*1730*/  ISETP.LT.U32.AND P0, PT, R23, UR8, PT ;  /* 0x0000000817007c0c */ /* 0x000fe2000bf01070 */
[----:B------:R-:W-:Y:S01]  /*1740*/  VIADD R0, R0, -UR5 ;  /* 0x8000000500007c36 */ /* 0x000fe20008000000 */
[----:B------:R-:W-:Y:S01]  /*1750*/  UMOV UR10, UR6 ;  /* 0x00000006000a7c82 */ /* 0x000fe20008000000 */
[----:B------:R-:W-:Y:S02]  /*1760*/  IMAD.WIDE R4, R11, 0x4, R4 ;  /* 0x000000040b047825 */ /* 0x000fe400078e0204 */
[----:B------:R-:W-:-:S02]  /*1770*/  MOV R13, UR9 ;  /* 0x00000009000d7c02 */ /* 0x000fc40008000f00 */
[----:B------:R-:W-:Y:S01]  /*1780*/  IMAD.MOV.U32 R6, RZ, RZ, R4 ;  /* 0x000000ffff067224 */ /* 0x000fe200078e0004 */
[----:B------:R-:W-:Y:S02]  /*1790*/  MOV R9, R5 ;  /* 0x0000000500097202 */ /* 0x000fe40000000f00 */
[----:B------:R-:W-:-:S13]  /*17a0*/  ISETP.GT.U32.AND.EX P0, PT, R13, R8, PT, P0 ;  /* 0x000000080d00720c */ /* 0x000fda0003f04100 */
[----:B------:R-:W-:Y:S05]  /*17b0*/  @!P0 BRA `(.L_x_75) ;  /* 0xfffffffc00108947 */ /* 0x000fea000383ffff */
[----:B------:R-:W-:-:S05]  /*17c0*/  UMOV UR6, UR5 ;  /* 0x0000000500067c82 */ /* 0x000fca0008000000 */
.L_x_74:
[----:B------:R-:W0:Y:S01]  /*17d0*/  S2R R5, SR_TID.X ;  /* 0x0000000000057919 */ /* 0x000e220000002100 */
[C---:B------:R-:W-:Y:S01]  /*17e0*/  IADD3 R4, PT, PT, R2.reuse, -UR8, RZ ;  /* 0x8000000802047c10 */ /* 0x040fe2000fffe0ff */
[----:B------:R-:W-:Y:S01]  /*17f0*/  IMAD.U32 R8, RZ, RZ, UR9 ;  /* 0x00000009ff087e24 */ /* 0x000fe2000f8e00ff */
[----:B------:R-:W-:Y:S01]  /*1800*/  ISETP.LE.U32.AND P1, PT, R2, UR8, PT ;  /* 0x0000000802007c0c */ /* 0x000fe2000bf23070 */
[----:B------:R-:W-:Y:S01]  /*1810*/  BSSY.RECONVERGENT B1, `(.L_x_73) ;  /* 0x0000080000017945 */ /* 0x000fe20003800200 */
[----:B0-----:R-:W-:-:S04]  /*1820*/  ISETP.GE.AND P0, PT, R5, R4, PT ;  /* 0x000000040500720c */ /* 0x001fc80003f06270 */
[----:B------:R-:W-:-:S13]  /*1830*/  ISETP.GE.U32.OR.EX P0, PT, R8, R3, P0, P1 ;  /* 0x000000030800720c */ /* 0x000fda0000706510 */
[----:B------:R-:W-:Y:S05]  /*1840*/  @P0 BRA `(.L_x_76) ;  /* 0x0000000400f00947 */ /* 0x000fea0003800000 */
[----:B------:R-:W0:Y:S01]  /*1850*/  LDC R4, c[0x0][0x3c0] ;  /* 0x0000f000ff047b82 */ /* 0x000e220000000800 */
[----:B------:R-:W-:Y:S01]  /*1860*/  USHF.L.U32 UR5, UR16, 0xc, URZ ;  /* 0x0000000c10057899 */ /* 0x000fe200080006ff */
[----:B------:R-:W-:Y:S01]  /*1870*/  LOP3.LUT R3, RZ, R5, RZ, 0x33, !PT ;  /* 0x00000005ff037212 */ /* 0x000fe200078e33ff */
[----:B------:R-:W-:Y:S02]  /*1880*/  BSSY.RECONVERGENT B2, `(.L_x_77) ;  /* 0x0000037000027945 */ /* 0x000fe40003800200 */
[----:B------:R-:W-:-:S06]  /*1890*/  UIADD3 UR5, UPT, UPT, UR5, UR6, URZ ;  /* 0x0000000605057290 */ /* 0x000fcc000fffe0ff */
[----:B------:R-:W-:Y:S01]  /*18a0*/  IADD3 R2, PT, PT, R2, -UR5, R3 ;  /* 0x8000000502027c10 */ /* 0x000fe2000fffe003 */
[----:B0-----:R-:W-:Y:S01]  /*18b0*/  IMAD R3, R4, UR4, RZ ;  /* 0x0000000404037c24 */ /* 0x001fe2000f8e02ff */
[----:B------:R-:W-:-:S03]  /*18c0*/  MOV R4, R5 ;  /* 0x0000000500047202 */ /* 0x000fc60000000f00 */
[----:B------:R-:W-:-:S05]  /*18d0*/  IMAD R2, R3, -0x1000, R2 ;  /* 0xfffff00003027824 */ /* 0x000fca00078e0202 */
[C---:B------:R-:W-:Y:S02]  /*18e0*/  ISETP.GE.U32.AND P0, PT, R2.reuse, 0xf00, PT ;  /* 0x00000f000200780c */ /* 0x040fe40003f06070 */
[----:B------:R-:W-:-:S04]  /*18f0*/  LEA.HI R19, R2, 0x1, RZ, 0x18 ;  /* 0x0000000102137811 */ /* 0x000fc800078fc0ff */
[----:B------:R-:W-:-:S04]  /*1900*/  LOP3.LUT R21, R19, 0xf, RZ, 0xc0, !PT ;  /* 0x0000000f13157812 */ /* 0x000fc800078ec0ff */
[----:B------:R-:W-:-:S03]  /*1910*/  ISETP.NE.AND P1, PT, R21, RZ, PT ;  /* 0x000000ff1500720c */ /* 0x000fc60003f25270 */
[----:B------:R-:W-:Y:S10]  /*1920*/  @!P0 BRA `(.L_x_78) ;  /* 0x0000000000b08947 */ /* 0x000ff40003800000 */
[----:B------:R-:W-:Y:S01]  /*1930*/  LEA.HI R2, R0, 0x1, RZ, 0x18 ;  /* 0x0000000100027811 */ /* 0x000fe200078fc0ff */
[----:B------:R-:W-:-:S03]  /*1940*/  IMAD.MOV.U32 R4, RZ, RZ, R5 ;  /* 0x000000ffff047224 */ /* 0x000fc600078e0005 */
[----:B------:R-:W-:-:S04]  /*1950*/  LOP3.LUT R2, R2, 0x1fffff0, RZ, 0xc0, !PT ;  /* 0x01fffff002027812 */ /* 0x000fc800078ec0ff */
[----:B------:R-:W-:-:S07]  /*1960*/  IADD3 R8, PT, PT, -R2, RZ, RZ ;  /* 0x000000ff02087210 */ /* 0x000fce0007ffe1ff */
.L_x_79:
[----:B------:R-:W-:Y:S01]  /*1970*/  IMAD.MOV.U32 R2, RZ, RZ, R6 ;  /* 0x000000ffff027224 */ /* 0x000fe200078e0006 */
[----:B------:R-:W-:-:S05]  /*1980*/  MOV R3, R9 ;  /* 0x0000000900037202 */ /* 0x000fca0000000f00 */
[----:B------:R-:W2:Y:S04]  /*1990*/  LDG.E R18, desc[UR14][R2.64+-0x2000] ;  /* 0xffe0000e02127981 */ /* 0x000ea8000c1e1900 */
[----:B------:R-:W3:Y:S04]  /*19a0*/  LDG.E R17, desc[UR14][R2.64+-0x1c00] ;  /* 0xffe4000e02117981 */ /* 0x000ee8000c1e1900 */
        /* <DEDUP_REMOVED lines=14> */
[----:B------:R-:W-:-:S02]  /*1a90*/  VIADD R8, R8, 0x10 ;  /* 0x0000001008087836 */ /* 0x000fc40000000000 */
[----:B------:R-:W-:-:S03]  /*1aa0*/  VIADD R4, R4, 0x1000 ;  /* 0x0000100004047836 */ /* 0x000fc60000000000 */
[----:B------:R-:W-:Y:S01]  /*1ab0*/  ISETP.NE.AND P0, PT, R8, RZ, PT ;  /* 0x000000ff0800720c */ /* 0x000fe20003f05270 */
[----:B--2---:R-:W-:-:S04]  /*1ac0*/  FADD R18, R18, R7 ;  /* 0x0000000712127221 */ /* 0x004fc80000000000 */
        /* <DEDUP_REMOVED lines=13> */
[----:B------:R-:W-:-:S03]  /*1ba0*/  IADD3 R6, P2, PT, R2, 0x4000, RZ ;  /* 0x0000400002067810 */ /* 0x000fc60007f5e0ff */
[----:B------:R-:W-:Y:S01]  /*1bb0*/  FADD R10, R10, R9 ;  /* 0x000000090a0a7221 */ /* 0x000fe20000000000 */
[----:B------:R-:W-:-:S03]  /*1bc0*/  IADD3.X R9, PT, PT, RZ, R3, RZ, P2, !PT ;  /* 0x00000003ff097210 */ /* 0x000fc600017fe4ff */
[----:B------:R-:W-:Y:S01]  /*1bd0*/  FADD R7, R10, R5 ;  /* 0x000000050a077221 */ /* 0x000fe20000000000 */
[----:B------:R-:W-:Y:S06]  /*1be0*/  @P0 BRA `(.L_x_79) ;  /* 0xfffffffc00600947 */ /* 0x000fec000383ffff */
.L_x_78:
[----:B------:R-:W-:Y:S05]  /*1bf0*/  BSYNC.RECONVERGENT B2 ;  /* 0x0000000000027941 */ /* 0x000fea0003800200 */
.L_x_77:
[----:B------:R-:W-:Y:S05]  /*1c00*/  @!P1 BRA `(.L_x_76) ;  /* 0x0000000400009947 */ /* 0x000fea0003800000 */
[----:B------:R-:W-:Y:S01]  /*1c10*/  ISETP.GE.U32.AND P0, PT, R21, 0x8, PT ;  /* 0x000000081500780c */ /* 0x000fe20003f06070 */
[----:B------:R-:W-:Y:S01]  /*1c20*/  BSSY.RECONVERGENT B2, `(.L_x_80) ;  /* 0x0000019000027945 */ /* 0x000fe20003800200 */
[----:B------:R-:W-:-:S04]  /*1c30*/  LOP3.LUT R9, R19, 0x7, RZ, 0xc0, !PT ;  /* 0x0000000713097812 */ /* 0x000fc800078ec0ff */
[----:B------:R-:W-:-:S07]  /*1c40*/  ISETP.NE.AND P1, PT, R9, RZ, PT ;  /* 0x000000ff0900720c */ /* 0x000fce0003f25270 */
[----:B------:R-:W-:Y:S06]  /*1c50*/  @!P0 BRA `(.L_x_81) ;  /* 0x0000000000548947 */ /* 0x000fec0003800000 */
[----:B------:R-:W-:-:S04]  /*1c60*/  IADD3 R3, P0, PT, R4, UR8, RZ ;  /* 0x0000000804037c10 */ /* 0x000fc8000ff1e0ff */
[----:B------:R-:W-:Y:S02]  /*1c70*/  IADD3.X R6, PT, PT, RZ, UR9, RZ, P0, !PT ;  /* 0x00000009ff067c10 */ /* 0x000fe400087fe4ff */
[----:B------:R-:W-:-:S04]  /*1c80*/  LEA R2, P0, R3, UR12, 0x2 ;  /* 0x0000000c03027c11 */ /* 0x000fc8000f8010ff */
[----:B------:R-:W-:-:S05]  /*1c90*/  LEA.HI.X R3, R3, UR13, R6, 0x2, P0 ;  /* 0x0000000d03037c11 */ /* 0x000fca00080f1406 */
[----:B------:R-:W2:Y:S04]  /*1ca0*/  LDG.E R6, desc[UR14][R2.64] ;  /* 0x0000000e02067981 */ /* 0x000ea8000c1e1900 */
[----:B------:R-:W3:Y:S04]  /*1cb0*/  LDG.E R5, desc[UR14][R2.64+0x400] ;  /* 0x0004000e02057981 */ /* 0x000ee8000c1e1900 */
[----:B------:R-:W4:Y:S04]  /*1cc0*/  LDG.E R8, desc[UR14][R2.64+0x800] ;  /* 0x0008000e02087981 */ /* 0x000f28000c1e1900 */
[----:B------:R-:W5:Y:S04]  /*1cd0*/  LDG.E R10, desc[UR14][R2.64+0xc00] ;  /* 0x000c000e020a7981 */ /* 0x000f68000c1e1900 */
[----:B------:R-:W5:Y:S04]  /*1ce0*/  LDG.E R12, desc[UR14][R2.64+0x1000] ;  /* 0x0010000e020c7981 */ /* 0x000f68000c1e1900 */
[----:B------:R-:W5:Y:S04]  /*1cf0*/  LDG.E R14, desc[UR14][R2.64+0x1400] ;  /* 0x0014000e020e7981 */ /* 0x000f68000c1e1900 */
[----:B------:R-:W5:Y:S04]  /*1d00*/  LDG.E R16, desc[UR14][R2.64+0x1800] ;  /* 0x0018000e02107981 */ /* 0x000f68000c1e1900 */
[----:B------:R-:W5:Y:S01]  /*1d10*/  LDG.E R18, desc[UR14][R2.64+0x1c00] ;  /* 0x001c000e02127981 */ /* 0x000f62000c1e1900 */
[----:B------:R-:W-:-:S02]  /*1d20*/  VIADD R4, R4, 0x800 ;  /* 0x0000080004047836 */ /* 0x000fc40000000000 */
[----:B--2---:R-:W-:-:S04]  /*1d30*/  FADD R6, R7, R6 ;  /* 0x0000000607067221 */ /* 0x004fc80000000000 */
[----:B---3--:R-:W-:-:S04]  /*1d40*/  FADD R5, R6, R5 ;  /* 0x0000000506057221 */ /* 0x008fc80000000000 */
[----:B----4-:R-:W-:-:S04]  /*1d50*/  FADD R5, R5, R8 ;  /* 0x0000000805057221 */ /* 0x010fc80000000000 */
[----:B-----5:R-:W-:-:S04]  /*1d60*/  FADD R5, R5, R10 ;  /* 0x0000000a05057221 */ /* 0x020fc80000000000 */
[----:B------:R-:W-:-:S04]  /*1d70*/  FADD R5, R5, R12 ;  /* 0x0000000c05057221 */ /* 0x000fc80000000000 */
[----:B------:R-:W-:-:S04]  /*1d80*/  FADD R5, R5, R14 ;  /* 0x0000000e05057221 */ /* 0x000fc80000000000 */
[----:B------:R-:W-:-:S04]  /*1d90*/  FADD R5, R5, R16 ;  /* 0x0000001005057221 */ /* 0x000fc80000000000 */
[----:B------:R-:W-:-:S07]  /*1da0*/  FADD R7, R5, R18 ;  /* 0x0000001205077221 */ /* 0x000fce0000000000 */
.L_x_81:
[----:B------:R-:W-:Y:S05]  /*1db0*/  BSYNC.RECONVERGENT B2 ;  /* 0x0000000000027941 */ /* 0x000fea0003800200 */
.L_x_80:
[----:B------:R-:W-:Y:S05]  /*1dc0*/  @!P1 BRA `(.L_x_76) ;  /* 0x0000000000909947 */ /* 0x000fea0003800000 */
[----:B------:R-:W-:Y:S01]  /*1dd0*/  ISETP.GE.U32.AND P0, PT, R9, 0x4, PT ;  /* 0x000000040900780c */ /* 0x000fe20003f06070 */
[----:B------:R-:W-:Y:S01]  /*1de0*/  BSSY.RECONVERGENT B2, `(.L_x_82) ;  /* 0x0000010000027945 */ /* 0x000fe20003800200 */
[----:B------:R-:W-:-:S11]  /*1df0*/  LOP3.LUT P1, RZ, R19, 0x3, RZ, 0xc0, !PT ;  /* 0x0000000313ff7812 */ /* 0x000fd6000782c0ff */
[----:B------:R-:W-:Y:S05]  /*1e00*/  @!P0 BRA `(.L_x_83) ;  /* 0x0000000000348947 */ /* 0x000fea0003800000 */
[----:B------:R-:W-:-:S04]  /*1e10*/  IADD3 R3, P0, PT, R4, UR8, RZ ;  /* 0x0000000804037c10 */ /* 0x000fc8000ff1e0ff */
[----:B------:R-:W-:Y:S02]  /*1e20*/  IADD3.X R6, PT, PT, RZ, UR9, RZ, P0, !PT ;  /* 0x00000009ff067c10 */ /* 0x000fe400087fe4ff */
[----:B------:R-:W-:-:S04]  /*1e30*/  LEA R2, P0, R3, UR12, 0x2 ;  /* 0x0000000c03027c11 */ /* 0x000fc8000f8010ff */
[----:B------:R-:W-:-:S05]  /*1e40*/  LEA.HI.X R3, R3, UR13, R6, 0x2, P0 ;  /* 0x0000000d03037c11 */ /* 0x000fca00080f1406 */
[----:B------:R-:W2:Y:S04]  /*1e50*/  LDG.E R6, desc[UR14][R2.64] ;  /* 0x0000000e02067981 */ /* 0x000ea8000c1e1900 */
[----:B------:R-:W3:Y:S04]  /*1e60*/  LDG.E R5, desc[UR14][R2.64+0x400] ;  /* 0x0004000e02057981 */ /* 0x000ee8000c1e1900 */
[----:B------:R-:W4:Y:S04]  /*1e70*/  LDG.E R8, desc[UR14][R2.64+0x800] ;  /* 0x0008000e02087981 */ /* 0x000f28000c1e1900 */
[----:B------:R-:W5:Y:S01]  /*1e80*/  LDG.E R10, desc[UR14][R2.64+0xc00] ;  /* 0x000c000e020a7981 */ /* 0x000f62000c1e1900 */
[----:B------:R-:W-:-:S02]  /*1e90*/  VIADD R4, R4, 0x400 ;  /* 0x0000040004047836 */ /* 0x000fc40000000000 */
[----:B--2---:R-:W-:-:S04]  /*1ea0*/  FADD R6, R7, R6 ;  /* 0x0000000607067221 */ /* 0x004fc80000000000 */
[----:B---3--:R-:W-:-:S04]  /*1eb0*/  FADD R5, R6, R5 ;  /* 0x0000000506057221 */ /* 0x008fc80000000000 */
[----:B----4-:R-:W-:-:S04]  /*1ec0*/  FADD R5, R5, R8 ;  /* 0x0000000805057221 */ /* 0x010fc80000000000 */
[----:B-----5:R-:W-:-:S07]  /*1ed0*/  FADD R7, R5, R10 ;  /* 0x0000000a05077221 */ /* 0x020fce0000000000 */
.L_x_83:
[----:B------:R-:W-:Y:S05]  /*1ee0*/  BSYNC.RECONVERGENT B2 ;  /* 0x0000000000027941 */ /* 0x000fea0003800200 */
.L_x_82:
[----:B------:R-:W-:Y:S05]  /*1ef0*/  @!P1 BRA `(.L_x_76) ;  /* 0x0000000000449947 */ /* 0x000fea0003800000 */
[----:B------:R-:W-:Y:S02]  /*1f00*/  LOP3.LUT R0, R0, 0xffff, RZ, 0xc0, !PT ;  /* 0x0000ffff00007812 */ /* 0x000fe400078ec0ff */
[----:B------:R-:W-:Y:S02]  /*1f10*/  IADD3 R5, P0, PT, R4, UR10, RZ ;  /* 0x0000000a04057c10 */ /* 0x000fe4000ff1e0ff */
[----:B------:R-:W-:Y:S02]  /*1f20*/  LEA.HI R0, R0, 0x1, RZ, 0x18 ;  /* 0x0000000100007811 */ /* 0x000fe400078fc0ff */
[----:B------:R-:W-:Y:S02]  /*1f30*/  LEA R4, P1, R5, UR12, 0x2 ;  /* 0x0000000c05047c11 */ /* 0x000fe4000f8210ff */
[----:B------:R-:W-:Y:S02]  /*1f40*/  LOP3.LUT R0, R0, 0x3, RZ, 0xc0, !PT ;  /* 0x0000000300007812 */ /* 0x000fe400078ec0ff */
[----:B------:R-:W-:-:S03]  /*1f50*/  IADD3.X R2, PT, PT, RZ, UR7, RZ, P0, !PT ;  /* 0x00000007ff027c10 */ /* 0x000fc600087fe4ff */
[----:B------:R-:W-:Y:S01]  /*1f60*/  IMAD.MOV R0, RZ, RZ, -R0 ;  /* 0x000000ffff007224 */ /* 0x000fe200078e0a00 */
[----:B------:R-:W-:-:S07]  /*1f70*/  LEA.HI.X R5, R5, UR13, R2, 0x2, P1 ;  /* 0x0000000d05057c11 */ /* 0x000fce00088f1402 */
.L_x_84:
[----:B------:R-:W-:Y:S01]  /*1f80*/  MOV R2, R4 ;  /* 0x0000000400027202 */ /* 0x000fe20000000f00 */
[----:B------:R-:W-:-:S05]  /*1f90*/  IMAD.MOV.U32 R3, RZ, RZ, R5 ;  /* 0x000000ffff037224 */ /* 0x000fca00078e0005 */
[----:B------:R-:W2:Y:S01]  /*1fa0*/  LDG.E R2, desc[UR14][R2.64] ;  /* 0x0000000e02027981 */ /* 0x000ea2000c1e1900 */
[----:B------:R-:W-:Y:S02]  /*1fb0*/  IADD3 R0, PT, PT, R0, 0x1, RZ ;  /* 0x0000000100007810 */ /* 0x000fe40007ffe0ff */
[----:B------:R-:W-:Y:S02]  /*1fc0*/  IADD3 R4, P1, PT, R4, 0x400, RZ ;  /* 0x0000040004047810 */ /* 0x000fe40007f3e0ff */
[----:B------:R-:W-:-:S03]  /*1fd0*/  ISETP.NE.AND P0, PT, R0, RZ, PT ;  /* 0x000000ff0000720c */ /* 0x000fc60003f05270 */
[----:B------:R-:W-:Y:S02]  /*1fe0*/  IMAD.X R5, RZ, RZ, R5, P1 ;  /* 0x000000ffff057224 */ /* 0x000fe400008e0605 */
[----:B--2---:R-:W-:-:S08]  /*1ff0*/  FADD R7, R2, R7 ;  /* 0x0000000702077221 */ /* 0x004fd00000000000 */
[----:B------:R-:W-:Y:S05]  /*2000*/  @P0 BRA `(.L_x_84) ;  /* 0xfffffffc00dc0947 */ /* 0x000fea000383ffff */
.L_x_76:
[----:B------:R-:W-:Y:S05]  /*2010*/  BSYNC.RECONVERGENT B1 ;  /* 0x0000000000017941 */ /* 0x000fea0003800200 */
.L_x_73:
[----:B------:R-:W0:Y:S01]  /*2020*/  S2R R6, SR_LANEID ;  /* 0x0000000000067919 */ /* 0x000e220000000000 */
[----:B------:R-:W1:Y:S01]  /*2030*/  SHFL.DOWN PT, R0, R7, 0x1, 0x1f ;  /* 0x08201f0007007f89 */ /* 0x000e6200000e0000 */
[----:B------:R-:W2:Y:S01]  /*2040*/  S2R R5, SR_TID.X ;  /* 0x0000000000057919 */ /* 0x000ea20000002100 */
[C---:B0-----:R-:W-:Y:S02]  /*2050*/  ISETP.GT.AND P0, PT, R6.reuse, 0x1e, PT ;  /* 0x0000001e0600780c */ /* 0x041fe40003f04270 */
[----:B------:R-:W-:-:S11]  /*2060*/  ISETP.NE.AND P1, PT, R6, RZ, PT ;  /* 0x000000ff0600720c */ /* 0x000fd60003f25270 */
[----:B-1----:R-:W-:Y:S01]  /*2070*/  @!P0 FADD R7, R0, R7 ;  /* 0x0000000700078221 */ /* 0x002fe20000000000 */
[----:B------:R-:W-:Y:S01]  /*2080*/  ISETP.GT.AND P0, PT, R6, 0x1d, PT ;  /* 0x0000001d0600780c */ /* 0x000fe20003f04270 */
[----:B------:R-:W0:Y:S01]  /*2090*/  @!P1 S2R R4, SR_CgaCtaId ;  /* 0x0000000000049919 */ /* 0x000e220000008800 */
[----:B------:R-:W-:Y:S02]  /*20a0*/  @!P1 MOV R3, 0x400 ;  /* 0x0000040000039802 */ /* 0x000fe40000000f00 */
[----:B--2---:R-:W-:Y:S01]  /*20b0*/  @!P1 SHF.R.U32.HI R2, RZ, 0x3, R5 ;  /* 0x00000003ff029819 */ /* 0x004fe20000011605 */
        /* <DEDUP_REMOVED lines=31> */
[----:B------:R-:W-:-:S07]  /*22b0*/  FADD R9, R2, R3 ;  /* 0x0000000302097221 */ /* 0x000fce0000000000 */
.L_x_72:
[----:B------:R-:W-:Y:S05]  /*22c0*/  BSYNC.RECONVERGENT B0 ;  /* 0x0000000000007941 */ /* 0x000fea0003800200 */
.L_x_57:
[----:B------:R-:W-:Y:S05]  /*22d0*/  @P0 EXIT ;  /* 0x000000000000094d */ /* 0x000fea0003800000 */
[----:B------:R-:W3:Y:S02]  /*22e0*/  LDCU.64 UR4, c[0x0][0x388] ;  /* 0x00007100ff0477ac */ /* 0x000ee40008000a00 */
[----:B---3--:R-:W-:-:S06]  /*22f0*/  UIMAD.WIDE.U32 UR4, UR16, 0x4, UR4 ;  /* 0x00000004100478a5 */ /* 0x008fcc000f8e0004 */
[----:B------:R-:W-:Y:S01]  /*2300*/  IMAD.U32 R2, RZ, RZ, UR4 ;  /* 0x00000004ff027e24 */ /* 0x000fe2000f8e00ff */
[----:B0-2---:R-:W-:-:S05]  /*2310*/  MOV R3, UR5 ;  /* 0x0000000500037c02 */ /* 0x005fca0008000f00 */
[----:B------:R-:W-:Y:S01]  /*2320*/  STG.E desc[UR14][R2.64], R9 ;  /* 0x0000000902007986 */ /* 0x000fe2000c10190e */
[----:B------:R-:W-:Y:S05]  /*2330*/  EXIT ;  /* 0x000000000000794d */ /* 0x000fea0003800000 */
.L_x_85:
        /* <DEDUP_REMOVED lines=12> */
.L_x_277:


//--------------------- .text._ZN3cub18CUB_300001_SM_10006detail6reduce28DeviceReduceSingleTileKernelINS2_10policy_hubIfyN4cuda3std3__44plusIfEEE10Policy1000EN6thrust24THRUST_300001_SM_1000_NS6detail15normal_iteratorINSD_10device_ptrIfEEEEPfyS9_ffNS7_10__identityEEEvT0_T1_T2_T3_T4_T6_ --------------------------
	.section	.text._ZN3cub18CUB_300001_SM_10006detail6reduce28DeviceReduceSingleTileKernelINS2_10policy_hubIfyN4cuda3std3__44plusIfEEE10Policy1000EN6thrust24THRUST_300001_SM_1000_NS6detail15normal_iteratorINSD_10device_ptrIfEEEEPfyS9_ffNS7_10__identityEEEvT0_T1_T2_T3_T4_T6_,"ax",@progbits
	.align	128
        .global         _ZN3cub18CUB_300001_SM_10006detail6reduce28DeviceReduceSingleTileKernelINS2_10policy_hubIfyN4cuda3std3__44plusIfEEE10Policy1000EN6thrust24THRUST_300001_SM_1000_NS6detail15normal_iteratorINSD_10device_ptrIfEEEEPfyS9_ffNS7_10__identityEEEvT0_T1_T2_T3_T4_T6_
        .type           _ZN3cub18CUB_300001_SM_10006detail6reduce28DeviceReduceSingleTileKernelINS2_10policy_hubIfyN4cuda3std3__44plusIfEEE10Policy1000EN6thrust24THRUST_300001_SM_1000_NS6detail15normal_iteratorINSD_10device_ptrIfEEEEPfyS9_ffNS7_10__identityEEEvT0_T1_T2_T3_T4_T6_,@function
        .size           _ZN3cub18CUB_300001_SM_10006detail6reduce28DeviceReduceSingleTileKernelINS2_10policy_hubIfyN4cuda3std3__44plusIfEEE10Policy1000EN6thrust24THRUST_300001_SM_1000_NS6detail15normal_iteratorINSD_10device_ptrIfEEEEPfyS9_ffNS7_10__identityEEEvT0_T1_T2_T3_T4_T6_,(.L_x_278 - _ZN3cub18CUB_300001_SM_10006detail6reduce28DeviceReduceSingleTileKernelINS2_10policy_hubIfyN4cuda3std3__44plusIfEEE10Policy1000EN6thrust24THRUST_300001_SM_1000_NS6detail15normal_iteratorINSD_10device_ptrIfEEEEPfyS9_ffNS7_10__identityEEEvT0_T1_T2_T3_T4_T6_)
        .other          _ZN3cub18CUB_300001_SM_10006detail6reduce28DeviceReduceSingleTileKernelINS2_10policy_hubIfyN4cuda3std3__44plusIfEEE10Policy1000EN6thrust24THRUST_300001_SM_1000_NS6detail15normal_iteratorINSD_10device_ptrIfEEEEPfyS9_ffNS7_10__identityEEEvT0_T1_T2_T3_T4_T6_,@"STO_CUDA_ENTRY STV_DEFAULT"
_ZN3cub18CUB_300001_SM_10006detail6reduce28DeviceReduceSingleTileKernelINS2_10policy_hubIfyN4cuda3std3__44plusIfEEE10Policy1000EN6thrust24THRUST_300001_SM_1000_NS6detail15normal_iteratorINSD_10device_ptrIfEEEEPfyS9_ffNS7_10__identityEEEvT0_T1_T2_T3_T4_T6_:
.text._ZN3cub18CUB_300001_SM_10006detail6reduce28DeviceReduceSingleTileKernelINS2_10policy_hubIfyN4cuda3std3__44plusIfEEE10Policy1000EN6thrust24THRUST_300001_SM_1000_NS6detail15normal_iteratorINSD_10device_ptrIfEEEEPfyS9_ffNS7_10__identityEEEvT0_T1_T2_T3_T4_T6_:
[----:B------:R-:W-:Y:S01]  /*0000*/  LDC R1, c[0x0][0x37c] ;  /* 0x0000df00ff017b82 */ /* 0x000fe20000000800 */
[----:B------:R-:W0:Y:S01]  /*0010*/  LDCU.64 UR4, c[0x0][0x390] ;  /* 0x00007200ff0477ac */ /* 0x000e220008000a00 */
[----:B------:R-:W1:Y:S01]  /*0020*/  LDCU.64 UR6, c[0x0][0x358] ;  /* 0x00006b00ff0677ac */ /* 0x000e620008000a00 */
[----:B0-----:R-:W-:Y:S01]  /*0030*/  MOV R4, UR4 ;  /* 0x0000000400047c02 */ /* 0x001fe20008000f00 */
[----:B------:R-:W-:-:S03]  /*0040*/  IMAD.U32 R0, RZ, RZ, UR5 ;  /* 0x00000005ff007e24 */ /* 0x000fc6000f8e00ff */
[----:B------:R-:W-:-:S04]  /*0050*/  ISETP.NE.U32.AND P0, PT, R4, RZ, PT ;  /* 0x000000ff0400720c */ /* 0x000fc80003f05070 */
[----:B------:R-:W-:-:S13]  /*0060*/  ISETP.NE.AND.EX P0, PT, R0, RZ, PT, P0 ;  /* 0x000000ff0000720c */ /* 0x000fda0003f05300 */
        /* <DEDUP_REMOVED lines=8> */
.L_x_86:
[----:B------:R-:W-:Y:S01]  /*00f0*/  ISETP.GT.U32.AND P0, PT, R4, 0xfff, PT ;  /* 0x00000fff0400780c */ /* 0x000fe20003f04070 */
[----:B------:R-:W-:Y:S03]  /*0100*/  BSSY.RECONVERGENT B0, `(.L_x_87) ;  /* 0x00001f3000007945 */ /* 0x000fe60003800200 */
[----:B------:R-:W-:-:S13]  /*0110*/  ISETP.GT.U32.AND.EX P0, PT, R0, RZ, PT, P0 ;  /* 0x000000ff0000720c */ /* 0x000fda0003f04100 */
[----:B------:R-:W-:Y:S05]  /*0120*/  @P0 BRA `(.L_x_88) ;  /* 0x0000000c00ac0947 */ /* 0x000fea0003800000 */
[----:B------:R-:W0:Y:S01]  /*0130*/  S2R R5, SR_TID.X ;  /* 0x0000000000057919 */ /* 0x000e220000002100 */
[----:B------:R-:W-:Y:S01]  /*0140*/  BSSY.RECONVERGENT B1, `(.L_x_89) ;  /* 0x0000009000017945 */ /* 0x000fe20003800200 */
[----:B------:R-:W-:Y:S01]  /*0150*/  HFMA2 R6, -RZ, RZ, 0, 0 ;  /* 0x00000000ff067431 */ /* 0x000fe200000001ff */
[----:B0-----:R-:W-:Y:S01]  /*0160*/  ISETP.GE.U32.AND P0, PT, R5, R4, PT ;  /* 0x000000040500720c */ /* 0x001fe20003f06070 */
[----:B------:R-:W-:-:S12]  /*0170*/  IMAD.MOV.U32 R7, RZ, RZ, R5 ;  /* 0x000000ffff077224 */ /* 0x000fd800078e0005 */
[----:B------:R-:W-:Y:S05]  /*0180*/  @P0 BRA `(.L_x_90) ;  /* 0x0000000000100947 */ /* 0x000fea0003800000 */
[----:B------:R-:W0:Y:S02]  /*0190*/  LDC.64 R2, c[0x0][0x380] ;  /* 0x0000e000ff027b82 */ /* 0x000e240000000a00 */
[----:B0-----:R-:W-:-:S05]  /*01a0*/  IMAD.WIDE.U32 R2, R5, 0x4, R2 ;  /* 0x0000000405027825 */ /* 0x001fca00078e0002 */
[----:B------:R0:W5:Y:S01]  /*01b0*/  LDG.E R6, desc[UR6][R2.64] ;  /* 0x0000000602067981 */ /* 0x000162000c1e1900 */
[----:B------:R-:W-:-:S07]  /*01c0*/  IADD3 R7, PT, PT, R5, 0x100, RZ ;  /* 0x0000010005077810 */ /* 0x000fce0007ffe0ff */
.L_x_90:
[----:B------:R-:W-:Y:S05]  /*01d0*/  BSYNC.RECONVERGENT B1 ;  /* 0x0000000000017941 */ /* 0x000fea0003800200 */
.L_x_89:
[----:B------:R-:W-:Y:S01]  /*01e0*/  ISETP.GE.U32.AND P0, PT, R7, R4, PT ;  /* 0x000000040700720c */ /* 0x000fe20003f06070 */
[----:B------:R-:W-:-:S12]  /*01f0*/  BSSY.RECONVERGENT B1, `(.L_x_91) ;  /* 0x000006d000017945 */ /* 0x000fd80003800200 */
[----:B------:R-:W-:Y:S05]  /*0200*/  @P0 BRA `(.L_x_92) ;  /* 0x0000000400ac0947 */ /* 0x000fea0003800000 */
[----:B0-----:R-:W-:Y:S01]  /*0210*/  LOP3.LUT R3, RZ, R7, RZ, 0x33, !PT ;  /* 0x00000007ff037212 */ /* 0x001fe200078e33ff */
[----:B------:R-:W-:Y:S04]  /*0220*/  BSSY.RECONVERGENT B2, `(.L_x_93) ;  /* 0x0000033000027945 */ /* 0x000fe80003800200 */
[----:B------:R-:W-:-:S05]  /*0230*/  IMAD.IADD R3, R3, 0x1, R4 ;  /* 0x0000000103037824 */ /* 0x000fca00078e0204 */
[C---:B------:R-:W-:Y:S02]  /*0240*/  ISETP.GE.U32.AND P0, PT, R3.reuse, 0xf00, PT ;  /* 0x00000f000300780c */ /* 0x040fe40003f06070 */
[----:B------:R-:W-:-:S04]  /*0250*/  LEA.HI R8, R3, 0x1, RZ, 0x18 ;  /* 0x0000000103087811 */ /* 0x000fc800078fc0ff */
[----:B------:R-:W-:-:S04]  /*0260*/  LOP3.LUT R22, R8, 0xf, RZ, 0xc0, !PT ;  /* 0x0000000f08167812 */ /* 0x000fc800078ec0ff */
[----:B------:R-:W-:-:S03]  /*0270*/  ISETP.NE.AND P1, PT, R22, RZ, PT ;  /* 0x000000ff1600720c */ /* 0x000fc60003f25270 */
[----:B------:R-:W-:Y:S10]  /*0280*/  @!P0 BRA `(.L_x_94) ;  /* 0x0000000000b08947 */ /* 0x000ff40003800000 */
[----:B------:R-:W0:Y:S01]  /*0290*/  LDC.64 R2, c[0x0][0x380] ;  /* 0x0000e000ff027b82 */ /* 0x000e220000000a00 */
[----:B------:R-:W-:-:S04]  /*02a0*/  LOP3.LUT R9, R8, 0x1fffff0, RZ, 0xc0, !PT ;  /* 0x01fffff008097812 */ /* 0x000fc800078ec0ff */
[----:B------:R-:W-:Y:S01]  /*02b0*/  IADD3 R9, PT, PT, -R9, RZ, RZ ;  /* 0x000000ff09097210 */ /* 0x000fe20007ffe1ff */
[----:B0-----:R-:W-:-:S03]  /*02c0*/  IMAD.WIDE.U32 R2, R7, 0x4, R2 ;  /* 0x0000000407027825 */ /* 0x001fc600078e0002 */
[----:B------:R-:W-:-:S05]  /*02d0*/  IADD3 R2, P0, PT, R2, 0x2000, RZ ;  /* 0x0000200002027810 */ /* 0x000fca0007f1e0ff */
[----:B------:R-:W-:-:S08]  /*02e0*/  IMAD.X R3, RZ, RZ, R3, P0 ;  /* 0x000000ffff037224 */ /* 0x000fd000000e0603 */
.L_x_95:
        /* <DEDUP_REMOVED lines=38> */
.L_x_94:
[----:B------:R-:W-:Y:S05]  /*0550*/  BSYNC.RECONVERGENT B2 ;  /* 0x0000000000027941 */ /* 0x000fea0003800200 */
.L_x_93:
[----:B------:R-:W-:Y:S05]  /*0560*/  @!P1 BRA `(.L_x_92) ;  /* 0x0000000000d49947 */ /* 0x000fea0003800000 */
[----:B------:R-:W-:Y:S01]  /*0570*/  ISETP.GE.U32.AND P0, PT, R22, 0x8, PT ;  /* 0x000000081600780c */ /* 0x000fe20003f06070 */
[----:B------:R-:W-:Y:S01]  /*0580*/  BSSY.RECONVERGENT B2, `(.L_x_96) ;  /* 0x0000017000027945 */ /* 0x000fe20003800200 */
[----:B------:R-:W-:-:S04]  /*0590*/  LOP3.LUT R11, R8, 0x7, RZ, 0xc0, !PT ;  /* 0x00000007080b7812 */ /* 0x000fc800078ec0ff */
[----:B------:R-:W-:-:S07]  /*05a0*/  ISETP.NE.AND P1, PT, R11, RZ, PT ;  /* 0x000000ff0b00720c */ /* 0x000fce0003f25270 */
[----:B------:R-:W-:Y:S06]  /*05b0*/  @!P0 BRA `(.L_x_97) ;  /* 0x00000000004c8947 */ /* 0x000fec0003800000 */
[----:B------:R-:W0:Y:S02]  /*05c0*/  LDC.64 R2, c[0x0][0x380] ;  /* 0x0000e000ff027b82 */ /* 0x000e240000000a00 */
[----:B0-----:R-:W-:-:S05]  /*05d0*/  IMAD.WIDE R2, R7, 0x4, R2 ;  /* 0x0000000407027825 */ /* 0x001fca00078e0202 */
        /* <DEDUP_REMOVED lines=17> */
.L_x_97:
[----:B------:R-:W-:Y:S05]  /*06f0*/  BSYNC.RECONVERGENT B2 ;  /* 0x0000000000027941 */ /* 0x000fea0003800200 */
.L_x_96:
        /* <DEDUP_REMOVED lines=17> */
.L_x_99:
[----:B------:R-:W-:Y:S05]  /*0810*/  BSYNC.RECONVERGENT B2 ;  /* 0x0000000000027941 */ /* 0x000fea0003800200 */
.L_x_98:
[----:B------:R-:W-:Y:S05]  /*0820*/  @!P1 BRA `(.L_x_92) ;  /* 0x0000000000249947 */ /* 0x000fea0003800000 */
[----:B------:R-:W0:Y:S01]  /*0830*/  LDC.64 R8, c[0x0][0x380] ;  /* 0x0000e000ff087b82 */ /* 0x000e220000000a00 */
[----:B------:R-:W-:-:S07]  /*0840*/  IMAD.MOV R10, RZ, RZ, -R10 ;  /* 0x000000ffff0a7224 */ /* 0x000fce00078e0a0a */
.L_x_100:
[----:B0-----:R-:W-:-:S06]  /*0850*/  IMAD.WIDE R2, R7, 0x4, R8 ;  /* 0x0000000407027825 */ /* 0x001fcc00078e0208 */
[----:B------:R-:W2:Y:S01]  /*0860*/  LDG.E R3, desc[UR6][R2.64] ;  /* 0x0000000602037981 */ /* 0x000ea2000c1e1900 */
[----:B------:R-:W-:Y:S01]  /*0870*/  IADD3 R10, PT, PT, R10, 0x1, RZ ;  /* 0x000000010a0a7810 */ /* 0x000fe20007ffe0ff */
[----:B------:R-:W-:-:S03]  /*0880*/  VIADD R7, R7, 0x100 ;  /* 0x0000010007077836 */ /* 0x000fc60000000000 */
[----:B------:R-:W-:Y:S01]  /*0890*/  ISETP.NE.AND P0, PT, R10, RZ, PT ;  /* 0x000000ff0a00720c */ /* 0x000fe20003f05270 */
[----:B--2--5:R-:W-:-:S12]  /*08a0*/  FADD R6, R3, R6 ;  /* 0x0000000603067221 */ /* 0x024fd80000000000 */
[----:B------:R-:W-:Y:S05]  /*08b0*/  @P0 BRA `(.L_x_100) ;  /* 0xfffffffc00e40947 */ /* 0x000fea000383ffff */
.L_x_92:
[----:B------:R-:W-:Y:S05]  /*08c0*/  BSYNC.RECONVERGENT B1 ;  /* 0x0000000000017941 */ /* 0x000fea0003800200 */
.L_x_91:
[----:B------:R-:W-:Y:S02]  /*08d0*/  ISETP.GE.U32.AND P0, PT, R4, 0x100, PT ;  /* 0x000001000400780c */ /* 0x000fe40003f06070 */
[----:B-----5:R-:W-:Y:S02]  /*08e0*/  MOV R9, R6 ;  /* 0x0000000600097202 */ /* 0x020fe40000000f00 */
[----:B------:R-:W-:-:S13]  /*08f0*/  ISETP.GE.U32.AND.EX P0, PT, R0, RZ, PT, P0 ;  /* 0x000000ff0000720c */ /* 0x000fda0003f06100 */
[----:B------:R-:W-:Y:S05]  /*0900*/  @!P0 BRA `(.L_x_101) ;  /* 0x0000000000ac8947 */ /* 0x000fea0003800000 */
[----:B------:R-:W1:Y:S01]  /*0910*/  S2R R6, SR_LANEID ;  /* 0x0000000000067919 */ /* 0x000e620000000000 */
[----:B------:R-:W-:Y:S01]  /*0920*/  ISETP.NE.AND P5, PT, R5, RZ, PT ;  /* 0x000000ff0500720c */ /* 0x000fe20003fa5270 */
        /* <DEDUP_REMOVED lines=14> */
[----:B-1----:R-:W-:-:S05]  /*0a10*/  @!P1 LEA R7, R7, R4, 0x18 ;  /* 0x0000000407079211 */ /* 0x002fca00078ec0ff */
[----:B------:R-:W-:-:S03]  /*0a20*/  @!P1 IMAD.IADD R2, R2, 0x1, R7 ;  /* 0x0000000102029824 */ /* 0x000fc600078e0207 */
[----:B0-----:R-:W-:Y:S01]  /*0a30*/  @!P0 FADD R0, R0, R3 ;  /* 0x0000000300008221 */ /* 0x001fe20000000000 */
[----:B------:R-:W-:-:S04]  /*0a40*/  ISETP.GT.AND P0, PT, R6, 0x17, PT ;  /* 0x000000170600780c */ /* 0x000fc80003f04270 */
[----:B------:R-:W0:Y:S09]  /*0a50*/  SHFL.DOWN PT, R3, R0, 0x8, 0x1f ;  /* 0x09001f0000037f89 */ /* 0x000e3200000e0000 */
[----:B0-----:R-:W-:Y:S01]  /*0a60*/  @!P0 FADD R0, R0, R3 ;  /* 0x0000000300008221 */ /* 0x001fe20000000000 */
[----:B------:R-:W-:-:S04]  /*0a70*/  ISETP.GT.AND P0, PT, R6, 0xf, PT ;  /* 0x0000000f0600780c */ /* 0x000fc80003f04270 */
[----:B------:R-:W0:Y:S02]  /*0a80*/  SHFL.DOWN PT, R3, R0, 0x10, 0x1f ;  /* 0x0a001f0000037f89 */ /* 0x000e2400000e0000 */
[----:B0-----:R-:W-:-:S05]  /*0a90*/  FADD R3, R0, R3 ;  /* 0x0000000300037221 */ /* 0x001fca0000000000 */
[----:B------:R1:W-:Y:S01]  /*0aa0*/  @!P1 STS [R2+0x8], R3 ;  /* 0x0000080302009388 */ /* 0x0003e20000000800 */
[----:B------:R-:W-:Y:S01]  /*0ab0*/  FSEL R8, R0, R3, P0 ;  /* 0x0000000300087208 */ /* 0x000fe20000000000 */
[----:B------:R-:W-:Y:S06]  /*0ac0*/  BAR.SYNC.DEFER_BLOCKING 0x0 ;  /* 0x0000000000007b1d */ /* 0x000fec0000010000 */
[----:B------:R-:W-:Y:S05]  /*0ad0*/  @P5 BRA `(.L_x_102) ;  /* 0x0000001400545947 */ /* 0x000fea0003800000 */
[----:B------:R-:W0:Y:S01]  /*0ae0*/  S2UR UR5, SR_CgaCtaId ;  /* 0x00000000000579c3 */ /* 0x000e220000008800 */
[----:B------:R-:W-:Y:S02]  /*0af0*/  UMOV UR4, 0x400 ;  /* 0x0000040000047882 */ /* 0x000fe40000000000 */
[----:B0-----:R-:W-:-:S09]  /*0b00*/  ULEA UR4, UR5, UR4, 0x18 ;  /* 0x0000000405047291 */ /* 0x001fd2000f8ec0ff */
[----:B-1----:R-:W0:Y:S04]  /*0b10*/  LDS R3, [UR4+0xc] ;  /* 0x00000c04ff037984 */ /* 0x002e280008000800 */
        /* <DEDUP_REMOVED lines=10> */
.L_x_101:
[----:B------:R-:W1:Y:S01]  /*0bc0*/  S2R R8, SR_LANEID ;  /* 0x0000000000087919 */ /* 0x000e620000000000 */
[C---:B0-----:R-:W-:Y:S02]  /*0bd0*/  LOP3.LUT R2, R5.reuse, 0x3e0, RZ, 0xc0, !PT ;  /* 0x000003e005027812 */ /* 0x041fe400078ec0ff */
[----:B------:R-:W-:Y:S02]  /*0be0*/  ISETP.NE.AND P5, PT, R5, RZ, PT ;  /* 0x000000ff0500720c */ /* 0x000fe40003fa5270 */
[----:B------:R-:W-:Y:S02]  /*0bf0*/  LOP3.LUT R7, RZ, R2, RZ, 0x33, !PT ;  /* 0x00000002ff077212 */ /* 0x000fe400078e33ff */
[----:B------:R-:W-:-:S03]  /*0c00*/  IADD3 R3, PT, PT, R2, 0x20, RZ ;  /* 0x0000002002037810 */ /* 0x000fc60007ffe0ff */
[----:B------:R-:W-:Y:S01]  /*0c10*/  IMAD.IADD R7, R7, 0x1, R4 ;  /* 0x0000000107077824 */ /* 0x000fe200078e0204 */
[----:B------:R-:W-:-:S04]  /*0c20*/  ISETP.GT.U32.AND P0, PT, R3, R4, PT ;  /* 0x000000040300720c */ /* 0x000fc80003f04070 */
[----:B------:R-:W-:-:S05]  /*0c30*/  SEL R7, R7, 0x1f, P0 ;  /* 0x0000001f07077807 */ /* 0x000fca0000000000 */
[----:B------:R-:W0:Y:S01]  /*0c40*/  SHFL.DOWN PT, R2, R9, 0x1, R7 ;  /* 0x0820000009027989 */ /* 0x000e2200000e0007 */
[C---:B-1----:R-:W-:Y:S02]  /*0c50*/  ISETP.GE.AND P0, PT, R8.reuse, R7, PT ;  /* 0x000000070800720c */ /* 0x042fe40003f06270 */
[C---:B------:R-:W-:Y:S02]  /*0c60*/  IADD3 R6, PT, PT, R8.reuse, 0x2, RZ ;  /* 0x0000000208067810 */ /* 0x040fe40007ffe0ff */
[----:B------:R-:W-:-:S09]  /*0c70*/  ISETP.NE.AND P1, PT, R8, RZ, PT ;  /* 0x000000ff0800720c */ /* 0x000fd20003f25270 */
[----:B0-----:R-:W-:Y:S01]  /*0c80*/  @!P0 FADD R9, R2, R9 ;  /* 0x0000000902098221 */ /* 0x001fe20000000000 */
[----:B------:R-:W-:Y:S01]  /*0c90*/  ISETP.GT.AND P0, PT, R6, R7, PT ;  /* 0x000000070600720c */ /* 0x000fe20003f04270 */
[----:B------:R-:W-:Y:S02]  /*0ca0*/  VIADD R6, R8, 0x4 ;  /* 0x0000000408067836 */ /* 0x000fe40000000000 */
[----:B------:R-:W0:Y:S01]  /*0cb0*/  @!P1 S2R R11, SR_CgaCtaId ;  /* 0x00000000000b9919 */ /* 0x000e220000008800 */
[----:B------:R-:W-:Y:S01]  /*0cc0*/  @!P1 SHF.R.U32.HI R3, RZ, 0x3, R5 ;  /* 0x00000003ff039819 */ /* 0x000fe20000011605 */
[----:B------:R-:W1:Y:S03]  /*0cd0*/  SHFL.DOWN PT, R2, R9, 0x2, R7 ;  /* 0x0840000009027989 */ /* 0x000e6600000e0007 */
[----:B------:R-:W-:-:S05]  /*0ce0*/  @!P1 LOP3.LUT R3, R3, 0x7c, RZ, 0xc0, !PT ;  /* 0x0000007c03039812 */ /* 0x000fca00078ec0ff */
[----:B-1----:R-:W-:Y:S01]  /*0cf0*/  @!P0 FADD R9, R9, R2 ;  /* 0x0000000209098221 */ /* 0x002fe20000000000 */
[-C--:B------:R-:W-:Y:S02]  /*0d00*/  ISETP.GT.AND P0, PT, R6, R7.reuse, PT ;  /* 0x000000070600720c */ /* 0x080fe40003f04270 */
[----:B------:R-:W-:Y:S02]  /*0d10*/  IADD3 R6, PT, PT, R8, 0x8, RZ ;  /* 0x0000000808067810 */ /* 0x000fe40007ffe0ff */
[----:B------:R-:W1:Y:S09]  /*0d20*/  SHFL.DOWN PT, R2, R9, 0x4, R7 ;  /* 0x0880000009027989 */ /* 0x000e7200000e0007 */
[----:B-1----:R-:W-:Y:S01]  /*0d30*/  @!P0 FADD R9, R9, R2 ;  /* 0x0000000209098221 */ /* 0x002fe20000000000 */
[----:B------:R-:W-:Y:S01]  /*0d40*/  ISETP.GT.AND P0, PT, R6, R7, PT ;  /* 0x000000070600720c */ /* 0x000fe20003f04270 */
[----:B------:R-:W-:-:S03]  /*0d50*/  VIADD R6, R8, 0x10 ;  /* 0x0000001008067836 */ /* 0x000fc60000000000 */
[----:B------:R-:W1:Y:S09]  /*0d60*/  SHFL.DOWN PT, R2, R9, 0x8, R7 ;  /* 0x0900000009027989 */ /* 0x000e7200000e0007 */
[----:B-1----:R-:W-:Y:S01]  /*0d70*/  @!P0 FADD R9, R9, R2 ;  /* 0x0000000209098221 */ /* 0x002fe20000000000 */
[----:B------:R-:W-:-:S02]  /*0d80*/  ISETP.GT.AND P0, PT, R6, R7, PT ;  /* 0x000000070600720c */ /* 0x000fc40003f04270 */
[----:B------:R-:W-:Y:S02]  /*0d90*/  @!P1 MOV R6, 0x400 ;  /* 0x0000040000069802 */ /* 0x000fe40000000f00 */
[----:B------:R-:W1:Y:S02]  /*0da0*/  SHFL.DOWN PT, R2, R9, 0x10, R7 ;  /* 0x0a00000009027989 */ /* 0x000e6400000e0007 */
[----:B0-----:R-:W-:-:S04]  /*0db0*/  @!P1 LEA R6, R11, R6, 0x18 ;  /* 0x000000060b069211 */ /* 0x001fc800078ec0ff */
[----:B------:R-:W-:-:S03]  /*0dc0*/  @!P1 IADD3 R3, PT, PT, R3, R6, RZ ;  /* 0x0000000603039210 */ /* 0x000fc60007ffe0ff */
[----:B-1----:R-:W-:-:S04]  /*0dd0*/  @!P0 FADD R9, R9, R2 ;  /* 0x0000000209098221 */ /* 0x002fc80000000000 */
[----:B------:R-:W-:-:S05]  /*0de0*/  IMAD.MOV.U32 R8, RZ, RZ, R9 ;  /* 0x000000ffff087224 */ /* 0x000fca00078e0009 */
[----:B------:R0:W-:Y:S01]  /*0df0*/  @!P1 STS [R3+0x8], R8 ;  /* 0x0000080803009388 */ /* 0x0001e20000000800 */
[----:B------:R-:W-:Y:S06]  /*0e00*/  BAR.SYNC.DEFER_BLOCKING 0x0 ;  /* 0x0000000000007b1d */ /* 0x000fec0000010000 */
[----:B------:R-:W-:Y:S05]  /*0e10*/  @P5 BRA `(.L_x_102) ;  /* 0x0000001000845947 */ /* 0x000fea0003800000 */
[----:B------:R-:W1:Y:S01]  /*0e20*/  S2UR UR5, SR_CgaCtaId ;  /* 0x00000000000579c3 */ /* 0x000e620000008800 */
[----:B------:R-:W-:Y:S01]  /*0e30*/  UMOV UR4, 0x400 ;  /* 0x0000040000047882 */ /* 0x000fe20000000000 */
[C---:B------:R-:W-:Y:S02]  /*0e40*/  ISETP.GT.U32.AND P3, PT, R4.reuse, 0x20, PT ;  /* 0x000000200400780c */ /* 0x040fe40003f64070 */
[----:B------:R-:W-:Y:S02]  /*0e50*/  ISETP.GT.U32.AND P1, PT, R4, 0x40, PT ;  /* 0x000000400400780c */ /* 0x000fe40003f24070 */
[----:B------:R-:W-:Y:S02]  /*0e60*/  ISETP.GT.U32.AND.EX P3, PT, R0, RZ, PT, P3 ;  /* 0x000000ff0000720c */ /* 0x000fe40003f64130 */
[----:B------:R-:W-:Y:S02]  /*0e70*/  ISETP.GT.U32.AND P0, PT, R4, 0x60, PT ;  /* 0x000000600400780c */ /* 0x000fe40003f04070 */
[----:B------:R-:W-:-:S02]  /*0e80*/  ISETP.GT.U32.AND.EX P1, PT, R0, RZ, PT, P1 ;  /* 0x000000ff0000720c */ /* 0x000fc40003f24110 */
[----:B------:R-:W-:Y:S02]  /*0e90*/  ISETP.GT.U32.AND P2, PT, R4, 0x80, PT ;  /* 0x000000800400780c */ /* 0x000fe40003f44070 */
[----:B------:R-:W-:Y:S02]  /*0ea0*/  ISETP.GT.U32.AND.EX P0, PT, R0, RZ, PT, P0 ;  /* 0x000000ff0000720c */ /* 0x000fe40003f04100 */
[----:B------:R-:W-:Y:S02]  /*0eb0*/  ISETP.GT.U32.AND P4, PT, R4, 0xa0, PT ;  /* 0x000000a00400780c */ /* 0x000fe40003f84070 */
[C---:B------:R-:W-:Y:S02]  /*0ec0*/  ISETP.GT.U32.AND.EX P2, PT, R0.reuse, RZ, PT, P2 ;  /* 0x000000ff0000720c */ /* 0x040fe40003f44120 */
[----:B------:R-:W-:Y:S01]  /*0ed0*/  ISETP.GT.U32.AND.EX P4, PT, R0, RZ, PT, P4 ;  /* 0x000000ff0000720c */ /* 0x000fe20003f84140 */
[----:B-1----:R-:W-:-:S09]  /*0ee0*/  ULEA UR4, UR5, UR4, 0x18 ;  /* 0x0000000405047291 */ /* 0x002fd2000f8ec0ff */
[----:B0-----:R-:W0:Y:S04]  /*0ef0*/  LDS R3, [UR4+0xc] ;  /* 0x00000c04ff037984 */ /* 0x001e280008000800 */
[----:B------:R-:W1:Y:S04]  /*0f00*/  LDS.128 R12, [UR4+0x10] ;  /* 0x00001004ff0c7984 */ /* 0x000e680008000c00 */
[----:B------:R-:W2:Y:S01]  /*0f10*/  LDS.64 R6, [UR4+0x20] ;  /* 0x00002004ff067984 */ /* 0x000ea20008000a00 */
[----:B0-----:R-:W-:Y:S01]  /*0f20*/  @P3 FADD R8, R8, R3 ;  /* 0x0000000308083221 */ /* 0x001fe20000000000 */
[----:B------:R-:W-:-:S03]  /*0f30*/  ISETP.GT.U32.AND P3, PT, R4, 0xc0, PT ;  /* 0x000000c00400780c */ /* 0x000fc60003f64070 */
[----:B-1----:R-:W-:Y:S01]  /*0f40*/  @P1 FADD R8, R8, R12 ;  /* 0x0000000c08081221 */ /* 0x002fe20000000000 */
[----:B------:R-:W-:Y:S02]  /*0f50*/  ISETP.GT.U32.AND P1, PT, R4, 0xe0, PT ;  /* 0x000000e00400780c */ /* 0x000fe40003f24070 */
[----:B------:R-:W-:Y:S01]  /*0f60*/  ISETP.GT.U32.AND.EX P3, PT, R0, RZ, PT, P3 ;  /* 0x000000ff0000720c */ /* 0x000fe20003f64130 */
[----:B------:R-:W-:Y:S01]  /*0f70*/  @P0 FADD R8, R8, R13 ;  /* 0x0000000d08080221 */ /* 0x000fe20000000000 */
[----:B------:R-:W-:-:S03]  /*0f80*/  ISETP.GT.U32.AND.EX P1, PT, R0, RZ, PT, P1 ;  /* 0x000000ff0000720c */ /* 0x000fc60003f24110 */
[----:B------:R-:W-:-:S04]  /*0f90*/  @P2 FADD R8, R8, R14 ;  /* 0x0000000e08082221 */ /* 0x000fc80000000000 */
[----:B------:R-:W-:-:S04]  /*0fa0*/  @P4 FADD R8, R8, R15 ;  /* 0x0000000f08084221 */ /* 0x000fc80000000000 */
[----:B--2---:R-:W-:-:S04]  /*0fb0*/  @P3 FADD R8, R8, R6 ;  /* 0x0000000608083221 */ /* 0x004fc80000000000 */
[----:B------:R-:W-:Y:S01]  /*0fc0*/  @P1 FADD R8, R8, R7 ;  /* 0x0000000708081221 */ /* 0x000fe20000000000 */
[----:B------:R-:W-:Y:S06]  /*0fd0*/  BRA `(.L_x_102) ;  /* 0x0000001000147947 */ /* 0x000fec0003800000 */
.L_x_88:
[----:B------:R-:W0:Y:S01]  /*0fe0*/  S2R R8, SR_TID.X ;  /* 0x0000000000087919 */ /* 0x000e220000002100 */
[----:B------:R-:W0:Y:S02]  /*0ff0*/  LDC.64 R2, c[0x0][0x380] ;  /* 0x0000e000ff027b82 */ /* 0x000e240000000a00 */
[----:B0-----:R-:W-:-:S05]  /*1000*/  IMAD.WIDE.U32 R2, R8, 0x4, R2 ;  /* 0x0000000408027825 */ /* 0x001fca00078e0002 */
        /* <DEDUP_REMOVED lines=16> */
[----:B--2---:R-:W-:Y:S01]  /*1110*/  FADD R9, R9, R12 ;  /* 0x0000000c09097221 */ /* 0x004fe20000000000 */
[----:B---3--:R-:W-:Y:S01]  /*1120*/  FADD R14, R11, R14 ;  /* 0x0000000e0b0e7221 */ /* 0x008fe20000000000 */
[----:B------:R-:W-:-:S03]  /*1130*/  HFMA2 R11, -RZ, RZ, 0, 0.00048828125 ;  /* 0x00001000ff0b7431 */ /* 0x000fc600000001ff */
[----:B------:R-:W-:Y:S01]  /*1140*/  FADD R14, R9, R14 ;  /* 0x0000000e090e7221 */ /* 0x000fe20000000000 */
[----:B------:R-:W-:Y:S01]  /*1150*/  IADD3 R9, P1, PT, R4, -0x1000, RZ ;  /* 0xfffff00004097810 */ /* 0x000fe20007f3e0ff */
[----:B----4-:R-:W-:-:S03]  /*1160*/  FADD R13, R13, R16 ;  /* 0x000000100d0d7221 */ /* 0x010fc60000000000 */
[----:B------:R-:W-:Y:S02]  /*1170*/  ISETP.GE.U32.AND P0, PT, R9, 0x1000, PT ;  /* 0x000010000900780c */ /* 0x000fe40003f06070 */
[----:B------:R-:W-:-:S04]  /*1180*/  IADD3.X R12, PT, PT, R0, -0x1, RZ, P1, !PT ;  /* 0xffffffff000c7810 */ /* 0x000fc80000ffe4ff */
[----:B------:R-:W-:Y:S01]  /*1190*/  ISETP.GE.U32.AND.EX P0, PT, R12, RZ, PT, P0 ;  /* 0x000000ff0c00720c */ /* 0x000fe20003f06100 */
        /* <DEDUP_REMOVED lines=11> */
[----:B------:R-:W-:Y:S01]  /*1250*/  IMAD.MOV.U32 R13, RZ, RZ, RZ ;  /* 0x000000ffff0d7224 */ /* 0x000fe200078e00ff */
[----:B------:R-:W-:Y:S06]  /*1260*/  @!P0 BRA `(.L_x_103) ;  /* 0x0000000000c08947 */ /* 0x000fec0003800000 */
[----:B------:R-:W0:Y:S01]  /*1270*/  LDC.64 R4, c[0x0][0x390] ;  /* 0x0000e400ff047b82 */ /* 0x000e220000000a00 */
[----:B------:R-:W-:Y:S01]  /*1280*/  MOV R11, 0x1000 ;  /* 0x00001000000b7802 */ /* 0x000fe20000000f00 */
[----:B------:R-:W-:-:S07]  /*1290*/  IMAD.MOV.U32 R13, RZ, RZ, RZ ;  /* 0x000000ffff0d7224 */ /* 0x000fce00078e00ff */
.L_x_105:
[----:B------:R-:W-:-:S04]  /*12a0*/  LEA R6, P0, R11, R2, 0x2 ;  /* 0x000000020b067211 */ /* 0x000fc800078010ff */
[----:B------:R-:W-:-:S05]  /*12b0*/  LEA.HI.X R7, R11, R3, R13, 0x2, P0 ;  /* 0x000000030b077211 */ /* 0x000fca00000f140d */
[----:B------:R-:W2:Y:S04]  /*12c0*/  LDG.E R0, desc[UR6][R6.64+0x2400] ;  /* 0x0024000606007981 */ /* 0x000ea8000c1e1900 */
[----:B------:R-:W2:Y:S04]  /*12d0*/  LDG.E R15, desc[UR6][R6.64+0x2800] ;  /* 0x00280006060f7981 */ /* 0x000ea8000c1e1900 */
        /* <DEDUP_REMOVED lines=13> */
[----:B------:R0:W5:Y:S02]  /*13b0*/  LDG.E R20, desc[UR6][R6.64+0x3c00] ;  /* 0x003c000606147981 */ /* 0x000164000c1e1900 */
[----:B0-----:R-:W-:-:S04]  /*13c0*/  IADD3 R6, P1, PT, -R11, R4, RZ ;  /* 0x000000040b067210 */ /* 0x001fc80007f3e1ff */
[----:B------:R-:W-:Y:S01]  /*13d0*/  ISETP.GE.U32.AND P0, PT, R6, 0x1000, PT ;  /* 0x000010000600780c */ /* 0x000fe20003f06070 */
[----:B--2---:R-:W-:Y:S01]  /*13e0*/  FADD R15, R0, R15 ;  /* 0x0000000f000f7221 */ /* 0x004fe20000000000 */
[----:B------:R-:W-:-:S04]  /*13f0*/  MOV R0, R5 ;  /* 0x0000000500007202 */ /* 0x000fc80000000f00 */
[----:B------:R-:W-:Y:S01]  /*1400*/  IADD3.X R6, PT, PT, ~R13, R0, RZ, P1, !PT ;  /* 0x000000000d067210 */ /* 0x000fe20000ffe5ff */
[----:B---3--:R-:W-:-:S03]  /*1410*/  FADD R10, R27, R10 ;  /* 0x0000000a1b0a7221 */ /* 0x008fc60000000000 */
[----:B------:R-:W-:Y:S01]  /*1420*/  ISETP.GE.U32.AND.EX P0, PT, R6, RZ, PT, P0 ;  /* 0x000000ff0600720c */ /* 0x000fe20003f06100 */
[----:B----4-:R-:W-:-:S04]  /*1430*/  FADD R29, R26, R29 ;  /* 0x0000001d1a1d7221 */ /* 0x010fc80000000000 */
[----:B------:R-:W-:Y:S01]  /*1440*/  FADD R10, R10, R29 ;  /* 0x0000001d0a0a7221 */ /* 0x000fe20000000000 */
[----:B-----5:R-:W-:Y:S01]  /*1450*/  FADD R24, R24, R25 ;  /* 0x0000001918187221 */ /* 0x020fe20000000000 */
[----:B------:R-:W-:-:S04]  /*1460*/  FADD R23, R23, R22 ;  /* 0x0000001617177221 */ /* 0x000fc80000000000 */
        /* <DEDUP_REMOVED lines=11> */
[----:B------:R-:W-:-:S05]  /*1520*/  IADD3 R11, P0, PT, R11, 0x1000, RZ ;  /* 0x000010000b0b7810 */ /* 0x000fca0007f1e0ff */
[----:B------:R-:W-:Y:S01]  /*1530*/  IMAD.X R13, RZ, RZ, R13, P0 ;  /* 0x000000ffff0d7224 */ /* 0x000fe200000e060d */
[----:B------:R-:W-:-:S04]  /*1540*/  ISETP.GT.U32.AND P0, PT, R11, R9, PT ;  /* 0x000000090b00720c */ /* 0x000fc80003f04070 */
[----:B------:R-:W-:-:S13]  /*1550*/  ISETP.GT.U32.AND.EX P0, PT, R13, R12, PT, P0 ;  /* 0x0000000c0d00720c */ /* 0x000fda0003f04100 */
[----:B------:R-:W-:Y:S05]  /*1560*/  @!P0 BRA `(.L_x_105) ;  /* 0xfffffffc004c8947 */ /* 0x000fea000383ffff */
.L_x_103:
[CC--:B------:R-:W-:Y:S01]  /*1570*/  IADD3 R3, PT, PT, -R11.reuse, R4.reuse, RZ ;  /* 0x000000040b037210 */ /* 0x0c0fe20007ffe1ff */
[----:B------:R-:W-:Y:S01]  /*1580*/  BSSY.RECONVERGENT B1, `(.L_x_104) ;  /* 0x0000080000017945 */ /* 0x000fe20003800200 */
[----:B------:R-:W-:Y:S02]  /*1590*/  ISETP.GE.U32.AND P1, PT, R11, R4, PT ;  /* 0x000000040b00720c */ /* 0x000fe40003f26070 */
[----:B------:R-:W-:-:S04]  /*15a0*/  ISETP.GE.AND P0, PT, R8, R3, PT ;  /* 0x000000030800720c */ /* 0x000fc80003f06270 */
[----:B------:R-:W-:-:S13]  /*15b0*/  ISETP.GE.U32.OR.EX P0, PT, R13, R0, P0, P1 ;  /* 0x000000000d00720c */ /* 0x000fda0000706510 */
[----:B------:R-:W-:Y:S05]  /*15c0*/  @P0 BRA `(.L_x_106) ;  /* 0x0000000400ec0947 */ /* 0x000fea0003800000 */
[----:B------:R-:W-:Y:S01]  /*15d0*/  LOP3.LUT R0, RZ, R8, RZ, 0x33, !PT ;  /* 0x00000008ff007212 */ /* 0x000fe200078e33ff */
[----:B------:R-:W-:Y:S03]  /*15e0*/  BSSY.RECONVERGENT B2, `(.L_x_107) ;  /* 0x0000038000027945 */ /* 0x000fe60003800200 */
[----:B------:R-:W-:-:S04]  /*15f0*/  IADD3 R0, PT, PT, -R11, R4, R0 ;  /* 0x000000040b007210 */ /* 0x000fc80007ffe100 */
[C---:B------:R-:W-:Y:S02]  /*1600*/  ISETP.GE.U32.AND P1, PT, R0.reuse, 0xf00, PT ;  /* 0x00000f000000780c */ /* 0x040fe40003f26070 */
[----:B------:R-:W-:Y:S02]  /*1610*/  LEA.HI R4, R0, 0x1, RZ, 0x18 ;  /* 0x0000000100047811 */ /* 0x000fe400078fc0ff */
[----:B------:R-:W-:Y:S02]  /*1620*/  MOV R0, R8 ;  /* 0x0000000800007202 */ /* 0x000fe40000000f00 */
[----:B------:R-:W-:-:S04]  /*1630*/  LOP3.LUT R24, R4, 0xf, RZ, 0xc0, !PT ;  /* 0x0000000f04187812 */ /* 0x000fc800078ec0ff */
[----:B------:R-:W-:-:S03]  /*1640*/  ISETP.NE.AND P0, PT, R24, RZ, PT ;  /* 0x000000ff1800720c */ /* 0x000fc60003f05270 */
[----:B------:R-:W-:Y:S10]  /*1650*/  @!P1 BRA `(.L_x_108) ;  /* 0x0000000000c09947 */ /* 0x000ff40003800000 */
[----:B------:R-:W0:Y:S01]  /*1660*/  LDCU.64 UR4, c[0x0][0x380] ;  /* 0x00007000ff0477ac */ /* 0x000e220008000a00 */
[----:B------:R-:W-:Y:S02]  /*1670*/  IADD3 R3, P1, PT, R8, R11, RZ ;  /* 0x0000000b08037210 */ /* 0x000fe40007f3e0ff */
[----:B------:R-:W-:-:S03]  /*1680*/  LOP3.LUT R9, R4, 0x1fffff0, RZ, 0xc0, !PT ;  /* 0x01fffff004097812 */ /* 0x000fc600078ec0ff */
[----:B------:R-:W-:Y:S01]  /*1690*/  IMAD.X R0, RZ, RZ, R13, P1 ;  /* 0x000000ffff007224 */ /* 0x000fe200008e060d */
[----:B------:R-:W-:Y:S02]  /*16a0*/  IADD3 R9, PT, PT, -R9, RZ, RZ ;  /* 0x000000ff09097210 */ /* 0x000fe40007ffe1ff */
[----:B0-----:R-:W-:-:S04]  /*16b0*/  LEA R2, P2, R3, UR4, 0x2 ;  /* 0x0000000403027c11 */ /* 0x001fc8000f8410ff */
[----:B------:R-:W-:Y:S02]  /*16c0*/  IADD3 R2, P1, PT, R2, 0x2000, RZ ;  /* 0x0000200002027810 */ /* 0x000fe40007f3e0ff */
[----:B------:R-:W-:Y:S02]  /*16d0*/  LEA.HI.X R3, R3, UR5, R0, 0x2, P2 ;  /* 0x0000000503037c11 */ /* 0x000fe400090f1400 */
[----:B------:R-:W-:-:S03]  /*16e0*/  MOV R0, R8 ;  /* 0x0000000800007202 */ /* 0x000fc60000000f00 */
[----:B------:R-:W-:-:S07]  /*16f0*/  IMAD.X R3, RZ, RZ, R3, P1 ;  /* 0x000000ffff037224 */ /* 0x000fce00008e0603 */
.L_x_109:
        /* <DEDUP_REMOVED lines=16> */
[----:B------:R-:W-:Y:S01]  /*1800*/  IADD3 R9, PT, PT, R9, 0x10, RZ ;  /* 0x0000001009097810 */ /* 0x000fe20007ffe0ff */
[----:B------:R-:W-:-:S03]  /*1810*/  VIADD R0, R0, 0x1000 ;  /* 0x0000100000007836 */ /* 0x000fc60000000000 */
[----:B------:R-:W-:Y:S02]  /*1820*/  ISETP.NE.AND P1, PT, R9, RZ, PT ;  /* 0x000000ff0900720c */ /* 0x000fe40003f25270 */
[----:B0-----:R-:W-:-:S04]  /*1830*/  IADD3 R2, P2, PT, R2, 0x4000, RZ ;  /* 0x0000400002027810 */ /* 0x001fc80007f5e0ff */
[----:B------:R-:W-:Y:S01]  /*1840*/  IADD3.X R3, PT, PT, RZ, R3, RZ, P2, !PT ;  /* 0x00000003ff037210 */ /* 0x000fe200017fe4ff */
        /* <DEDUP_REMOVED lines=17> */
.L_x_108:
[----:B------:R-:W-:Y:S05]  /*1960*/  BSYNC.RECONVERGENT B2 ;  /* 0x0000000000027941 */ /* 0x000fea0003800200 */
.L_x_107:
[----:B------:R-:W-:Y:S05]  /*1970*/  @!P0 BRA `(.L_x_106) ;  /* 0x0000000400008947 */ /* 0x000fea0003800000 */
[----:B------:R-:W-:Y:S01]  /*1980*/  ISETP.GE.U32.AND P0, PT, R24, 0x8, PT ;  /* 0x000000081800780c */ /* 0x000fe20003f06070 */
[----:B------:R-:W-:Y:S01]  /*1990*/  BSSY.RECONVERGENT B2, `(.L_x_110) ;  /* 0x000001a000027945 */ /* 0x000fe20003800200 */
[----:B------:R-:W-:-:S04]  /*19a0*/  LOP3.LUT R7, R4, 0x7, RZ, 0xc0, !PT ;  /* 0x0000000704077812 */ /* 0x000fc800078ec0ff */
[----:B------:R-:W-:-:S07]  /*19b0*/  ISETP.NE.AND P1, PT, R7, RZ, PT ;  /* 0x000000ff0700720c */ /* 0x000fce0003f25270 */
[----:B------:R-:W-:Y:S06]  /*19c0*/  @!P0 BRA `(.L_x_111) ;  /* 0x0000000000588947 */ /* 0x000fec0003800000 */
[----:B------:R-:W0:Y:S01]  /*19d0*/  LDCU.64 UR4, c[0x0][0x380] ;  /* 0x00007000ff0477ac */ /* 0x000e220008000a00 */
[----:B------:R-:W-:-:S04]  /*19e0*/  IADD3 R3, P0, PT, R0, R11, RZ ;  /* 0x0000000b00037210 */ /* 0x000fc80007f1e0ff */
[----:B------:R-:W-:Y:S02]  /*19f0*/  IADD3.X R6, PT, PT, RZ, R13, RZ, P0, !PT ;  /* 0x0000000dff067210 */ /* 0x000fe400007fe4ff */
[----:B0-----:R-:W-:-:S04]  /*1a00*/  LEA R2, P0, R3, UR4, 0x2 ;  /* 0x0000000403027c11 */ /* 0x001fc8000f8010ff */
        /* <DEDUP_REMOVED lines=9> */
[----:B------:R-:W-:Y:S01]  /*1aa0*/  IADD3 R0, PT, PT, R0, 0x800, RZ ;  /* 0x0000080000007810 */ /* 0x000fe20007ffe0ff */
        /* <DEDUP_REMOVED lines=8> */
.L_x_111:
[----:B------:R-:W-:Y:S05]  /*1b30*/  BSYNC.RECONVERGENT B2 ;  /* 0x0000000000027941 */ /* 0x000fea0003800200 */
.L_x_110:
[----:B------:R-:W-:Y:S05]  /*1b40*/  @!P1 BRA `(.L_x_106) ;  /* 0x00000000008c9947 */ /* 0x000fea0003800000 */
[----:B------:R-:W-:Y:S01]  /*1b50*/  ISETP.GE.U32.AND P0, PT, R7, 0x4, PT ;  /* 0x000000040700780c */ /* 0x000fe20003f06070 */
[----:B------:R-:W-:Y:S01]  /*1b60*/  BSSY.RECONVERGENT B2, `(.L_x_112) ;  /* 0x0000012000027945 */ /* 0x000fe20003800200 */
[----:B------:R-:W-:-:S04]  /*1b70*/  LOP3.LUT R6, R4, 0x3, RZ, 0xc0, !PT ;  /* 0x0000000304067812 */ /* 0x000fc800078ec0ff */
[----:B------:R-:W-:-:S07]  /*1b80*/  ISETP.NE.AND P1, PT, R6, RZ, PT ;  /* 0x000000ff0600720c */ /* 0x000fce0003f25270 */
[----:B------:R-:W-:Y:S06]  /*1b90*/  @!P0 BRA `(.L_x_113) ;  /* 0x0000000000388947 */ /* 0x000fec0003800000 */
[----:B------:R-:W0:Y:S01]  /*1ba0*/  LDCU.64 UR4, c[0x0][0x380] ;  /* 0x00007000ff0477ac */ /* 0x000e220008000a00 */
[----:B------:R-:W-:-:S05]  /*1bb0*/  IADD3 R3, P0, PT, R0, R11, RZ ;  /* 0x0000000b00037210 */ /* 0x000fca0007f1e0ff */
[----:B------:R-:W-:Y:S01]  /*1bc0*/  IMAD.X R4, RZ, RZ, R13, P0 ;  /* 0x000000ffff047224 */ /* 0x000fe200000e060d */
[----:B0-----:R-:W-:-:S04]  /*1bd0*/  LEA R2, P0, R3, UR4, 0x2 ;  /* 0x0000000403027c11 */ /* 0x001fc8000f8010ff */
[----:B------:R-:W-:-:S05]  /*1be0*/  LEA.HI.X R3, R3, UR5, R4, 0x2, P0 ;  /* 0x0000000503037c11 */ /* 0x000fca00080f1404 */
[----:B------:R-:W2:Y:S04]  /*1bf0*/  LDG.E R5, desc[UR6][R2.64] ;  /* 0x0000000602057981 */ /* 0x000ea8000c1e1900 */
[----:B------:R-:W3:Y:S04]  /*1c00*/  LDG.E R4, desc[UR6][R2.64+0x400] ;  /* 0x0004000602047981 */ /* 0x000ee8000c1e1900 */
[----:B------:R-:W4:Y:S04]  /*1c10*/  LDG.E R7, desc[UR6][R2.64+0x800] ;  /* 0x0008000602077981 */ /* 0x000f28000c1e1900 */
[----:B------:R-:W5:Y:S01]  /*1c20*/  LDG.E R9, desc[UR6][R2.64+0xc00] ;  /* 0x000c000602097981 */ /* 0x000f62000c1e1900 */
[----:B------:R-:W-:Y:S01]  /*1c30*/  IADD3 R0, PT, PT, R0, 0x400, RZ ;  /* 0x0000040000007810 */ /* 0x000fe20007ffe0ff */
[----:B--2---:R-:W-:-:S04]  /*1c40*/  FADD R5, R10, R5 ;  /* 0x000000050a057221 */ /* 0x004fc80000000000 */
[----:B---3--:R-:W-:-:S04]  /*1c50*/  FADD R4, R5, R4 ;  /* 0x0000000405047221 */ /* 0x008fc80000000000 */
[----:B----4-:R-:W-:-:S04]  /*1c60*/  FADD R4, R4, R7 ;  /* 0x0000000704047221 */ /* 0x010fc80000000000 */
[----:B-----5:R-:W-:-:S07]  /*1c70*/  FADD R10, R4, R9 ;  /* 0x00000009040a7221 */ /* 0x020fce0000000000 */
.L_x_113:
[----:B------:R-:W-:Y:S05]  /*1c80*/  BSYNC.RECONVERGENT B2 ;  /* 0x0000000000027941 */ /* 0x000fea0003800200 */
.L_x_112:
[----:B------:R-:W-:Y:S05]  /*1c90*/  @!P1 BRA `(.L_x_106) ;  /* 0x0000000000389947 */ /* 0x000fea0003800000 */
[----:B------:R-:W0:Y:S01]  /*1ca0*/  LDCU.64 UR4, c[0x0][0x380] ;  /* 0x00007000ff0477ac */ /* 0x000e220008000a00 */
[----:B------:R-:W-:Y:S01]  /*1cb0*/  IADD3 R5, P0, PT, R0, R11, RZ ;  /* 0x0000000b00057210 */ /* 0x000fe20007f1e0ff */
[----:B------:R-:W-:-:S03]  /*1cc0*/  IMAD.MOV R0, RZ, RZ, -R6 ;  /* 0x000000ffff007224 */ /* 0x000fc600078e0a06 */
[----:B------:R-:W-:Y:S02]  /*1cd0*/  IADD3.X R4, PT, PT, RZ, R13, RZ, P0, !PT ;  /* 0x0000000dff047210 */ /* 0x000fe400007fe4ff */
[----:B0-----:R-:W-:-:S04]  /*1ce0*/  LEA R2, P1, R5, UR4, 0x2 ;  /* 0x0000000405027c11 */ /* 0x001fc8000f8210ff */
[----:B------:R-:W-:-:S09]  /*1cf0*/  LEA.HI.X R5, R5, UR5, R4, 0x2, P1 ;  /* 0x0000000505057c11 */ /* 0x000fd200088f1404 */
.L_x_114:
[----:B------:R-:W-:-:S06]  /*1d00*/  MOV R3, R5 ;  /* 0x0000000500037202 */ /* 0x000fcc0000000f00 */
[----:B------:R0:W2:Y:S01]  /*1d10*/  LDG.E R3, desc[UR6][R2.64] ;  /* 0x0000000602037981 */ /* 0x0000a2000c1e1900 */
[----:B------:R-:W-:-:S04]  /*1d20*/  IADD3 R0, PT, PT, R0, 0x1, RZ ;  /* 0x0000000100007810 */ /* 0x000fc80007ffe0ff */
[----:B------:R-:W-:Y:S02]  /*1d30*/  ISETP.NE.AND P0, PT, R0, RZ, PT ;  /* 0x000000ff0000720c */ /* 0x000fe40003f05270 */
[----:B0-----:R-:W-:-:S05]  /*1d40*/  IADD3 R2, P1, PT, R2, 0x400, RZ ;  /* 0x0000040002027810 */ /* 0x001fca0007f3e0ff */
[----:B------:R-:W-:Y:S02]  /*1d50*/  IMAD.X R5, RZ, RZ, R5, P1 ;  /* 0x000000ffff057224 */ /* 0x000fe400008e0605 */
[----:B--2---:R-:W-:-:S04]  /*1d60*/  FADD R10, R3, R10 ;  /* 0x0000000a030a7221 */ /* 0x004fc80000000000 */
[----:B------:R-:W-:Y:S05]  /*1d70*/  @P0 BRA `(.L_x_114) ;  /* 0xfffffffc00e00947 */ /* 0x000fea000383ffff */
.L_x_106:
[----:B------:R-:W-:Y:S05]  /*1d80*/  BSYNC.RECONVERGENT B1 ;  /* 0x0000000000017941 */ /* 0x000fea0003800200 */
.L_x_104:
[----:B------:R-:W0:Y:S01]  /*1d90*/  S2R R6, SR_LANEID ;  /* 0x0000000000067919 */ /* 0x000e220000000000 */
[----:B------:R-:W-:Y:S02]  /*1da0*/  MOV R3, R10 ;  /* 0x0000000a00037202 */ /* 0x000fe40000000f00 */
[----:B------:R-:W-:-:S03]  /*1db0*/  ISETP.NE.AND P5, PT, R8, RZ, PT ;  /* 0x000000ff0800720c */ /* 0x000fc60003fa5270 */
        /* <DEDUP_REMOVED lines=39> */
.L_x_102:
[----:B------:R-:W-:Y:S05]  /*2030*/  BSYNC.RECONVERGENT B0 ;  /* 0x0000000000007941 */ /* 0x000fea0003800200 */
.L_x_87:
[----:B------:R-:W-:Y:S05]  /*2040*/  @P5 EXIT ;  /* 0x000000000000594d */ /* 0x000fea0003800000 */
[----:B01----:R-:W0:Y:S01]  /*2050*/  LDC.64 R2, c[0x0][0x388] ;  /* 0x0000e200ff027b82 */ /* 0x003e220000000a00 */
[----:B------:R-:W2:Y:S02]  /*2060*/  LDCU UR4, c[0x0][0x39c] ;  /* 0x00007380ff0477ac */ /* 0x000ea40008000800 */
[----:B--2---:R-:W-:-:S05]  /*2070*/  FADD R5, R8, UR4 ;  /* 0x0000000408057e21 */ /* 0x004fca0008000000 */
[----:B0-----:R-:W-:Y:S01]  /*2080*/  STG.E desc[UR6][R2.64], R5 ;  /* 0x0000000502007986 */ /* 0x001fe2000c101906 */
[----:B------:R-:W-:Y:S05]  /*2090*/  EXIT ;  /* 0x000000000000794d */ /* 0x000fea0003800000 */
.L_x_115:
        /* <DEDUP_REMOVED lines=14> */
.L_x_278:


//--------------------- .text._ZN3cub18CUB_300001_SM_10006detail6reduce28DeviceReduceSingleTileKernelINS2_10policy_hubIfjN4cuda3std3__44plusIfEEE10Policy1000EPfSC_iS9_ffNS7_10__identityEEEvT0_T1_T2_T3_T4_T6_ --------------------------
	.section	.text._ZN3cub18CUB_300001_SM_10006detail6reduce28DeviceReduceSingleTileKernelINS2_10policy_hubIfjN4cuda3std3__44plusIfEEE10Policy1000EPfSC_iS9_ffNS7_10__identityEEEvT0_T1_T2_T3_T4_T6_,"ax",@progbits
	.align	128
        .global         _ZN3cub18CUB_300001_SM_10006detail6reduce28DeviceReduceSingleTileKernelINS2_10policy_hubIfjN4cuda3std3__44plusIfEEE10Policy1000EPfSC_iS9_ffNS7_10__identityEEEvT0_T1_T2_T3_T4_T6_
        .type           _ZN3cub18CUB_300001_SM_10006detail6reduce28DeviceReduceSingleTileKernelINS2_10policy_hubIfjN4cuda3std3__44plusIfEEE10Policy1000EPfSC_iS9_ffNS7_10__identityEEEvT0_T1_T2_T3_T4_T6_,@function
        .size           _ZN3cub18CUB_300001_SM_10006detail6reduce28DeviceReduceSingleTileKernelINS2_10policy_hubIfjN4cuda3std3__44plusIfEEE10Policy1000EPfSC_iS9_ffNS7_10__identityEEEvT0_T1_T2_T3_T4_T6_,(.L_x_279 - _ZN3cub18CUB_300001_SM_10006detail6reduce28DeviceReduceSingleTileKernelINS2_10policy_hubIfjN4cuda3std3__44plusIfEEE10Policy1000EPfSC_iS9_ffNS7_10__identityEEEvT0_T1_T2_T3_T4_T6_)
        .other          _ZN3cub18CUB_300001_SM_10006detail6reduce28DeviceReduceSingleTileKernelINS2_10policy_hubIfjN4cuda3std3__44plusIfEEE10Policy1000EPfSC_iS9_ffNS7_10__identityEEEvT0_T1_T2_T3_T4_T6_,@"STO_CUDA_ENTRY STV_DEFAULT"
_ZN3cub18CUB_300001_SM_10006detail6reduce28DeviceReduceSingleTileKernelINS2_10policy_hubIfjN4cuda3std3__44plusIfEEE10Policy1000EPfSC_iS9_ffNS7_10__identityEEEvT0_T1_T2_T3_T4_T6_:
.text._ZN3cub18CUB_300001_SM_10006detail6reduce28DeviceReduceSingleTileKernelINS2_10policy_hubIfjN4cuda3std3__44plusIfEEE10Policy1000EPfSC_iS9_ffNS7_10__identityEEEvT0_T1_T2_T3_T4_T6_:
        /* <DEDUP_REMOVED lines=13> */
.L_x_116:
        /* <DEDUP_REMOVED lines=16> */
.L_x_121:
[----:B------:R-:W-:Y:S05]  /*01d0*/  BSYNC.RECONVERGENT B1 ;  /* 0x0000000000017941 */ /* 0x000fea0003800200 */
.L_x_120:
        /* <DEDUP_REMOVED lines=16> */
.L_x_126:
        /* <DEDUP_REMOVED lines=9> */
.L_x_125:
[----:B------:R-:W-:Y:S05]  /*0370*/  BSYNC.RECONVERGENT B2 ;  /* 0x0000000000027941 */ /* 0x000fea0003800200 */
.L_x_124:
        /* <DEDUP_REMOVED lines=8> */
.L_x_129:
        /* <DEDUP_REMOVED lines=43> */
.L_x_128:
[----:B------:R-:W-:Y:S05]  /*06b0*/  BSYNC.RECONVERGENT B2 ;  /* 0x0000000000027941 */ /* 0x000fea0003800200 */
.L_x_127:
        /* <DEDUP_REMOVED lines=26> */
.L_x_131:
[----:B------:R-:W-:Y:S05]  /*0860*/  BSYNC.RECONVERGENT B2 ;  /* 0x0000000000027941 */ /* 0x000fea0003800200 */
.L_x_130:
        /* <DEDUP_REMOVED lines=12> */
.L_x_123:
[----:B------:R-:W-:Y:S05]  /*0930*/  BSYNC.RECONVERGENT B1 ;  /* 0x0000000000017941 */ /* 0x000fea0003800200 */
.L_x_122:
        /* <DEDUP_REMOVED lines=10> */
[----:B------:R-:W1:Y:S06]  /*09e0*/  SHFL.DOWN PT, R3, R0, 0x2, 0x1f ;  /* 0x08401f0000037f89 */ /* 0x000e6c00000e0000 */
[----:B------:R-:W2:Y:S01]  /*09f0*/  @!P1 S2R R6, SR_CgaCtaId ;  /* 0x0000000000069919 */ /* 0x000ea20000008800 */
[----:B0-----:R-:W-:Y:S02]  /*0a00*/  @!P1 MOV R5, 0x400 ;  /* 0x0000040000059802 */ /* 0x001fe40000000f00 */
[----:B------:R-:W-:-:S04]  /*0a10*/  @!P1 SHF.R.U32.HI R4, RZ, 0x3, R2 ;  /* 0x00000003ff049819 */ /* 0x000fc80000011602 */
[----:B------:R-:W-:Y:S01]  /*0a20*/  @!P1 LOP3.LUT R4, R4, 0x7c, RZ, 0xc0, !PT ;  /* 0x0000007c04049812 */ /* 0x000fe200078ec0ff */
[----:B-1----:R-:W-:Y:S01]  /*0a30*/  @!P0 FADD R0, R0, R3 ;  /* 0x0000000300008221 */ /* 0x002fe20000000000 */
[----:B------:R-:W-:-:S04]  /*0a40*/  ISETP.GT.AND P0, PT, R8, 0x1b, PT ;  /* 0x0000001b0800780c */ /* 0x000fc80003f04270 */
[----:B------:R-:W0:Y:S01]  /*0a50*/  SHFL.DOWN PT, R3, R0, 0x4, 0x1f ;  /* 0x08801f0000037f89 */ /* 0x000e2200000e0000 */
[----:B--2---:R-:W-:-:S04]  /*0a60*/  @!P1 LEA R5, R6, R5, 0x18 ;  /* 0x0000000506059211 */ /* 0x004fc800078ec0ff */
        /* <DEDUP_REMOVED lines=16> */
[----:B0-----:R-:W0:Y:S04]  /*0b70*/  LDS.128 R4, [UR4+0x10] ;  /* 0x00001004ff047984 */ /* 0x001e280008000c00 */
[----:B------:R-:W1:Y:S04]  /*0b80*/  LDS.128 R12, [UR4+0x20] ;  /* 0x00002004ff0c7984 */ /* 0x000e680008000c00 */
[----:B------:R-:W2:Y:S04]  /*0b90*/  LDS.128 R8, [UR4+0x30] ;  /* 0x00003004ff087984 */ /* 0x000ea80008000c00 */
[----:B------:R-:W3:Y:S01]  /*0ba0*/  LDS.128 R16, [UR4+0x40] ;  /* 0x00004004ff107984 */ /* 0x000ee20008000c00 */
[----:B0-----:R-:W-:-:S04]  /*0bb0*/  FADD R5, R0, R5 ;  /* 0x0000000500057221 */ /* 0x001fc80000000000 */
[----:B------:R-:W-:-:S04]  /*0bc0*/  FADD R6, R5, R6 ;  /* 0x0000000605067221 */ /* 0x000fc80000000000 */
[----:B------:R-:W-:-:S04]  /*0bd0*/  FADD R7, R6, R7 ;  /* 0x0000000706077221 */ /* 0x000fc80000000000 */
[----:B-1----:R-:W-:-:S04]  /*0be0*/  FADD R12, R7, R12 ;  /* 0x0000000c070c7221 */ /* 0x002fc80000000000 */
[----:B------:R-:W-:-:S04]  /*0bf0*/  FADD R13, R12, R13 ;  /* 0x0000000d0c0d7221 */ /* 0x000fc80000000000 */
[----:B------:R-:W-:-:S04]  /*0c00*/  FADD R14, R13, R14 ;  /* 0x0000000e0d0e7221 */ /* 0x000fc80000000000 */
[----:B------:R-:W-:-:S04]  /*0c10*/  FADD R15, R14, R15 ;  /* 0x0000000f0e0f7221 */ /* 0x000fc80000000000 */
[----:B--2---:R-:W-:-:S04]  /*0c20*/  FADD R8, R15, R8 ;  /* 0x000000080f087221 */ /* 0x004fc80000000000 */
[----:B------:R-:W-:-:S04]  /*0c30*/  FADD R9, R8, R9 ;  /* 0x0000000908097221 */ /* 0x000fc80000000000 */
[----:B------:R-:W-:-:S04]  /*0c40*/  FADD R10, R9, R10 ;  /* 0x0000000a090a7221 */ /* 0x000fc80000000000 */
[----:B------:R-:W-:-:S04]  /*0c50*/  FADD R11, R10, R11 ;  /* 0x0000000b0a0b7221 */ /* 0x000fc80000000000 */
[----:B---3--:R-:W-:-:S04]  /*0c60*/  FADD R16, R11, R16 ;  /* 0x000000100b107221 */ /* 0x008fc80000000000 */
[----:B------:R-:W-:-:S04]  /*0c70*/  FADD R17, R16, R17 ;  /* 0x0000001110117221 */ /* 0x000fc80000000000 */
[----:B------:R-:W-:-:S04]  /*0c80*/  FADD R18, R17, R18 ;  /* 0x0000001211127221 */ /* 0x000fc80000000000 */
[----:B------:R-:W-:Y:S01]  /*0c90*/  FADD R0, R18, R19 ;  /* 0x0000001312007221 */ /* 0x000fe20000000000 */
[----:B------:R-:W-:Y:S06]  /*0ca0*/  BRA `(.L_x_133) ;  /* 0x0000003400707947 */ /* 0x000fec0003800000 */
.L_x_132:
        /* <DEDUP_REMOVED lines=23> */
[-C--:B------:R-:W-:Y:S02]  /*0e20*/  ISETP.GT.AND P0, PT, R5, R4.reuse, PT ;  /* 0x000000040500720c */ /* 0x080fe40003f04270 */
[----:B------:R-:W-:Y:S02]  /*0e30*/  IADD3 R5, PT, PT, R9, 0x10, RZ ;  /* 0x0000001009057810 */ /* 0x000fe40007ffe0ff */
        /* <DEDUP_REMOVED lines=20> */
[----:B------:R-:W0:Y:S04]  /*0f80*/  LDS.128 R16, [UR4+0x10] ;  /* 0x00001004ff107984 */ /* 0x000e280008000c00 */
[----:B----4-:R-:W1:Y:S04]  /*0f90*/  LDS.128 R4, [UR4+0x20] ;  /* 0x00002004ff047984 */ /* 0x010e680008000c00 */
[----:B------:R-:W2:Y:S04]  /*0fa0*/  LDS.128 R8, [UR4+0x30] ;  /* 0x00003004ff087984 */ /* 0x000ea80008000c00 */
[----:B------:R-:W3:Y:S01]  /*0fb0*/  LDS.128 R12, [UR4+0x40] ;  /* 0x00004004ff0c7984 */ /* 0x000ee20008000c00 */
[----:B0-----:R-:W-:Y:S01]  /*0fc0*/  @P2 FADD R0, R0, R17 ;  /* 0x0000001100002221 */ /* 0x001fe20000000000 */
[----:B------:R-:W-:-:S03]  /*0fd0*/  ISETP.GT.AND P2, PT, R3, 0x80, PT ;  /* 0x000000800300780c */ /* 0x000fc60003f44270 */
[----:B------:R-:W-:Y:S01]  /*0fe0*/  @P3 FADD R0, R0, R18 ;  /* 0x0000001200003221 */ /* 0x000fe20000000000 */
[----:B------:R-:W-:-:S03]  /*0ff0*/  ISETP.GT.AND P3, PT, R3, 0xa0, PT ;  /* 0x000000a00300780c */ /* 0x000fc60003f64270 */
[----:B------:R-:W-:Y:S01]  /*1000*/  @P1 FADD R0, R0, R19 ;  /* 0x0000001300001221 */ /* 0x000fe20000000000 */
[----:B------:R-:W-:-:S05]  /*1010*/  ISETP.GT.AND P1, PT, R3, 0xe0, PT ;  /* 0x000000e00300780c */ /* 0x000fca0003f24270 */
[----:B-1----:R-:W-:Y:S01]  /*1020*/  @P2 FADD R0, R0, R4 ;  /* 0x0000000400002221 */ /* 0x002fe20000000000 */
[----:B------:R-:W-:-:S03]  /*1030*/  ISETP.GT.AND P2, PT, R3, 0x100, PT ;  /* 0x000001000300780c */ /* 0x000fc60003f44270 */
[----:B------:R-:W-:Y:S01]  /*1040*/  @P3 FADD R0, R0, R5 ;  /* 0x0000000500003221 */ /* 0x000fe20000000000 */
[----:B------:R-:W-:-:S03]  /*1050*/  ISETP.GT.AND P3, PT, R3, 0x120, PT ;  /* 0x000001200300780c */ /* 0x000fc60003f64270 */
[----:B------:R-:W-:Y:S01]  /*1060*/  @P4 FADD R0, R0, R6 ;  /* 0x0000000600004221 */ /* 0x000fe20000000000 */
[----:B------:R-:W-:-:S03]  /*1070*/  ISETP.GT.AND P4, PT, R3, 0x140, PT ;  /* 0x000001400300780c */ /* 0x000fc60003f84270 */
[----:B------:R-:W-:Y:S01]  /*1080*/  @P1 FADD R0, R0, R7 ;  /* 0x0000000700001221 */ /* 0x000fe20000000000 */
[----:B------:R-:W-:-:S03]  /*1090*/  ISETP.GT.AND P1, PT, R3, 0x160, PT ;  /* 0x000001600300780c */ /* 0x000fc60003f24270 */
[----:B--2---:R-:W-:Y:S01]  /*10a0*/  @P2 FADD R0, R0, R8 ;  /* 0x0000000800002221 */ /* 0x004fe20000000000 */
[----:B------:R-:W-:-:S03]  /*10b0*/  ISETP.GT.AND P2, PT, R3, 0x180, PT ;  /* 0x000001800300780c */ /* 0x000fc60003f44270 */
[----:B------:R-:W-:Y:S01]  /*10c0*/  @P3 FADD R0, R0, R9 ;  /* 0x0000000900003221 */ /* 0x000fe20000000000 */
[----:B------:R-:W-:-:S03]  /*10d0*/  ISETP.GT.AND P3, PT, R3, 0x1a0, PT ;  /* 0x000001a00300780c */ /* 0x000fc60003f64270 */
[----:B------:R-:W-:Y:S01]  /*10e0*/  @P4 FADD R0, R0, R10 ;  /* 0x0000000a00004221 */ /* 0x000fe20000000000 */
[----:B------:R-:W-:-:S03]  /*10f0*/  ISETP.GT.AND P4, PT, R3, 0x1c0, PT ;  /* 0x000001c00300780c */ /* 0x000fc60003f84270 */
[----:B------:R-:W-:Y:S01]  /*1100*/  @P1 FADD R0, R0, R11 ;  /* 0x0000000b00001221 */ /* 0x000fe20000000000 */
[----:B------:R-:W-:-:S03]  /*1110*/  ISETP.GT.AND P1, PT, R3, 0x1e0, PT ;  /* 0x000001e00300780c */ /* 0x000fc60003f24270 */
[----:B---3--:R-:W-:-:S04]  /*1120*/  @P2 FADD R0, R0, R12 ;  /* 0x0000000c00002221 */ /* 0x008fc80000000000 */
[----:B------:R-:W-:-:S04]  /*1130*/  @P3 FADD R0, R0, R13 ;  /* 0x0000000d00003221 */ /* 0x000fc80000000000 */
[----:B------:R-:W-:-:S04]  /*1140*/  @P4 FADD R0, R0, R14 ;  /* 0x0000000e00004221 */ /* 0x000fc80000000000 */
[----:B------:R-:W-:Y:S01]  /*1150*/  @P1 FADD R0, R0, R15 ;  /* 0x0000000f00001221 */ /* 0x000fe20000000000 */
[----:B------:R-:W-:Y:S06]  /*1160*/  BRA `(.L_x_133) ;  /* 0x0000003000407947 */ /* 0x000fec0003800000 */
.L_x_119:
[----:B------:R-:W0:Y:S01]  /*1170*/  S2R R2, SR_TID.X ;  /* 0x0000000000027919 */ /* 0x000e220000002100 */
[----:B------:R-:W1:Y:S01]  /*1180*/  LDC.64 R4, c[0x0][0x380] ;  /* 0x0000e000ff047b82 */ /* 0x000e620000000a00 */
[----:B0-----:R-:W-:-:S05]  /*1190*/  SHF.L.U32 R7, R2, 0x1, RZ ;  /* 0x0000000102077819 */ /* 0x001fca00000006ff */
[----:B-1----:R-:W-:-:S05]  /*11a0*/  IMAD.WIDE.U32 R4, R7, 0x4, R4 ;  /* 0x0000000407047825 */ /* 0x002fca00078e0004 */
[----:B------:R-:W2:Y:S04]  /*11b0*/  LDG.E.64.CONSTANT R14, desc[UR6][R4.64] ;  /* 0x00000006040e7981 */ /* 0x000ea8000c1e9b00 */
[----:B------:R-:W3:Y:S04]  /*11c0*/  LDG.E.64.CONSTANT R16, desc[UR6][R4.64+0x1000] ;  /* 0x0010000604107981 */ /* 0x000ee8000c1e9b00 */
[----:B------:R-:W4:Y:S04]  /*11d0*/  LDG.E.64.CONSTANT R18, desc[UR6][R4.64+0x2000] ;  /* 0x0020000604127981 */ /* 0x000f28000c1e9b00 */
[----:B------:R-:W5:Y:S04]  /*11e0*/  LDG.E.64.CONSTANT R20, desc[UR6][R4.64+0x3000] ;  /* 0x0030000604147981 */ /* 0x000f68000c1e9b00 */
[----:B------:R-:W5:Y:S04]  /*11f0*/  LDG.E.64.CONSTANT R12, desc[UR6][R4.64+0x4000] ;  /* 0x00400006040c7981 */ /* 0x000f68000c1e9b00 */
[----:B------:R-:W5:Y:S04]  /*1200*/  LDG.E.64.CONSTANT R10, desc[UR6][R4.64+0x5000] ;  /* 0x00500006040a7981 */ /* 0x000f68000c1e9b00 */
[----:B------:R-:W5:Y:S04]  /*1210*/  LDG.E.64.CONSTANT R6, desc[UR6][R4.64+0x6000] ;  /* 0x0060000604067981 */ /* 0x000f68000c1e9b00 */
[----:B------:R-:W5:Y:S01]  /*1220*/  LDG.E.64.CONSTANT R8, desc[UR6][R4.64+0x7000] ;  /* 0x0070000604087981 */ /* 0x000f62000c1e9b00 */
[----:B------:R-:W-:Y:S01]  /*1230*/  ISETP.GE.U32.AND P0, PT, R3, 0x4000, PT ;  /* 0x000040000300780c */ /* 0x000fe20003f06070 */
[----:B--2---:R-:W-:Y:S01]  /*1240*/  FADD R14, R14, R15 ;  /* 0x0000000f0e0e7221 */ /* 0x004fe20000000000 */
[----:B---3--:R-:W-:Y:S01]  /*1250*/  FADD R17, R16, R17 ;  /* 0x0000001110117221 */ /* 0x008fe20000000000 */
[----:B----4-:R-:W-:-:S03]  /*1260*/  FADD R18, R18, R19 ;  /* 0x0000001312127221 */ /* 0x010fc60000000000 */
[----:B------:R-:W-:Y:S01]  /*1270*/  FADD R14, R14, R17 ;  /* 0x000000110e0e7221 */ /* 0x000fe20000000000 */
[----:B-----5:R-:W-:Y:S01]  /*1280*/  FADD R21, R20, R21 ;  /* 0x0000001514157221 */ /* 0x020fe20000000000 */
[----:B------:R-:W-:Y:S02]  /*1290*/  HFMA2 R20, -RZ, RZ, 0, 0.0078125 ;  /* 0x00002000ff147431 */ /* 0x000fe400000001ff */
[----:B------:R-:W-:Y:S01]  /*12a0*/  FADD R12, R12, R13 ;  /* 0x0000000d0c0c7221 */ /* 0x000fe20000000000 */
[----:B------:R-:W-:Y:S01]  /*12b0*/  FADD R21, R18, R21 ;  /* 0x0000001512157221 */ /* 0x000fe20000000000 */
[----:B------:R-:W-:-:S03]  /*12c0*/  FADD R11, R10, R11 ;  /* 0x0000000b0a0b7221 */ /* 0x000fc60000000000 */
[----:B------:R-:W-:Y:S01]  /*12d0*/  FADD R14, R14, R21 ;  /* 0x000000150e0e7221 */ /* 0x000fe20000000000 */
[----:B------:R-:W-:Y:S01]  /*12e0*/  FADD R6, R6, R7 ;  /* 0x0000000706067221 */ /* 0x000fe20000000000 */
[----:B------:R-:W-:Y:S01]  /*12f0*/  FADD R11, R12, R11 ;  /* 0x0000000b0c0b7221 */ /* 0x000fe20000000000 */
[----:B------:R-:W-:-:S04]  /*1300*/  FADD R9, R8, R9 ;  /* 0x0000000908097221 */ /* 0x000fc80000000000 */
[----:B------:R-:W-:-:S04]  /*1310*/  FADD R6, R6, R9 ;  /* 0x0000000906067221 */ /* 0x000fc80000000000 */
[----:B------:R-:W-:-:S04]  /*1320*/  FADD R11, R11, R6 ;  /* 0x000000060b0b7221 */ /* 0x000fc80000000000 */
[----:B------:R-:W-:Y:S01]  /*1330*/  FADD R0, R14, R11 ;  /* 0x0000000b0e007221 */ /* 0x000fe20000000000 */
[----:B------:R-:W-:Y:S06]  /*1340*/  @!P0 BRA `(.L_x_134) ;  /* 0x00000000008c8947 */ /* 0x000fec0003800000 */
[----:B------:R-:W0:Y:S01]  /*1350*/  LDC R24, c[0x0][0x390] ;  /* 0x0000e400ff187b82 */ /* 0x000e220000000800 */
[----:B------:R-:W-:Y:S02]  /*1360*/  IADD3 R21, PT, PT, R3, -0x2000, RZ ;  /* 0xffffe00003157810 */ /* 0x000fe40007ffe0ff */
[----:B------:R-:W-:-:S07]  /*1370*/  MOV R20, 0x2000 ;  /* 0x0000200000147802 */ /* 0x000fce0000000f00 */
.L_x_136:
[----:B------:R-:W-:-:S05]  /*1380*/  IMAD.WIDE R26, R20, 0x4, R4 ;  /* 0x00000004141a7825 */ /* 0x000fca00078e0204 */
[----:B------:R-:W2:Y:S04]  /*1390*/  LDG.E.64.CONSTANT R14, desc[UR6][R26.64+0x6000] ;  /* 0x006000061a0e7981 */ /* 0x000ea8000c1e9b00 */
[----:B------:R-:W2:Y:S04]  /*13a0*/  LDG.E.64.CONSTANT R6, desc[UR6][R26.64+0x7000] ;  /* 0x007000061a067981 */ /* 0x000ea8000c1e9b00 */
[----:B------:R-:W3:Y:S04]  /*13b0*/  LDG.E.64.CONSTANT R22, desc[UR6][R26.64] ;  /* 0x000000061a167981 */ /* 0x000ee8000c1e9b00 */
[----:B------:R-:W4:Y:S04]  /*13c0*/  LDG.E.64.CONSTANT R18, desc[UR6][R26.64+0x1000] ;  /* 0x001000061a127981 */ /* 0x000f28000c1e9b00 */
[----:B------:R-:W5:Y:S04]  /*13d0*/  LDG.E.64.CONSTANT R16, desc[UR6][R26.64+0x2000] ;  /* 0x002000061a107981 */ /* 0x000f68000c1e9b00 */
[----:B------:R-:W5:Y:S04]  /*13e0*/  LDG.E.64.CONSTANT R12, desc[UR6][R26.64+0x3000] ;  /* 0x003000061a0c7981 */ /* 0x000f68000c1e9b00 */
[----:B------:R-:W5:Y:S04]  /*13f0*/  LDG.E.64.CONSTANT R10, desc[UR6][R26.64+0x4000] ;  /* 0x004000061a0a7981 */ /* 0x000f68000c1e9b00 */
[----:B------:R-:W5:Y:S01]  /*1400*/  LDG.E.64.CONSTANT R8, desc[UR6][R26.64+0x5000] ;  /* 0x005000061a087981 */ /* 0x000f62000c1e9b00 */
[----:B0-----:R-:W-:Y:S01]  /*1410*/  MOV R3, R24 ;  /* 0x0000001800037202 */ /* 0x001fe20000000f00 */
[----:B--2---:R-:W-:-:S03]  /*1420*/  FADD R15, R15, R6 ;  /* 0x000000060f0f7221 */ /* 0x004fc60000000000 */
[----:B------:R-:W-:Y:S01]  /*1430*/  IADD3 R6, PT, PT, -R20, R3, RZ ;  /* 0x0000000314067210 */ /* 0x000fe20007ffe1ff */
[----:B---3--:R-:W-:-:S03]  /*1440*/  FADD R0, R22, R0 ;  /* 0x0000000016007221 */ /* 0x008fc60000000000 */
[----:B------:R-:W-:Y:S01]  /*1450*/  ISETP.GE.AND P0, PT, R6, 0x2000, PT ;  /* 0x000020000600780c */ /* 0x000fe20003f06270 */
[----:B----4-:R-:W-:Y:S01]  /*1460*/  FADD R23, R23, R18 ;  /* 0x0000001217177221 */ /* 0x010fe20000000000 */
[----:B-----5:R-:W-:Y:S01]  /*1470*/  FADD R18, R19, R16 ;  /* 0x0000001013127221 */ /* 0x020fe20000000000 */
[----:B------:R-:W-:Y:S01]  /*1480*/  FADD R17, R17, R12 ;  /* 0x0000000c11117221 */ /* 0x000fe20000000000 */
[----:B------:R-:W-:Y:S01]  /*1490*/  FADD R12, R13, R10 ;  /* 0x0000000a0d0c7221 */ /* 0x000fe20000000000 */
[----:B------:R-:W-:Y:S01]  /*14a0*/  FADD R11, R11, R8 ;  /* 0x000000080b0b7221 */ /* 0x000fe20000000000 */
[----:B------:R-:W-:Y:S01]  /*14b0*/  FADD R8, R9, R14 ;  /* 0x0000000e09087221 */ /* 0x000fe20000000000 */
[----:B------:R-:W-:Y:S01]  /*14c0*/  FADD R0, R0, R23 ;  /* 0x0000001700007221 */ /* 0x000fe20000000000 */
[----:B------:R-:W-:Y:S01]  /*14d0*/  FADD R17, R18, R17 ;  /* 0x0000001112117221 */ /* 0x000fe20000000000 */
[----:B------:R-:W-:Y:S01]  /*14e0*/  FADD R11, R12, R11 ;  /* 0x0000000b0c0b7221 */ /* 0x000fe20000000000 */
[----:B------:R-:W-:-:S02]  /*14f0*/  FADD R8, R8, R15 ;  /* 0x0000000f08087221 */ /* 0x000fc40000000000 */
[----:B------:R-:W-:Y:S02]  /*1500*/  FADD R0, R0, R17 ;  /* 0x0000001100007221 */ /* 0x000fe40000000000 */
[----:B------:R-:W-:-:S04]  /*1510*/  FADD R11, R11, R8 ;  /* 0x000000080b0b7221 */ /* 0x000fc80000000000 */
[----:B------:R-:W-:-:S04]  /*1520*/  FADD R11, R0, R11 ;  /* 0x0000000b000b7221 */ /* 0x000fc80000000000 */
[----:B------:R-:W-:Y:S01]  /*1530*/  FADD R0, R7, R11 ;  /* 0x0000000b07007221 */ /* 0x000fe20000000000 */
[----:B------:R-:W-:Y:S06]  /*1540*/  @!P0 BRA `(.L_x_135) ;  /* 0x0000000800308947 */ /* 0x000fec0003800000 */
[----:B------:R-:W-:-:S04]  /*1550*/  IADD3 R20, PT, PT, R20, 0x2000, RZ ;  /* 0x0000200014147810 */ /* 0x000fc80007ffe0ff */
[----:B------:R-:W-:-:S13]  /*1560*/  ISETP.GT.AND P0, PT, R20, R21, PT ;  /* 0x000000151400720c */ /* 0x000fda0003f04270 */
[----:B------:R-:W-:Y:S05]  /*1570*/  @!P0 BRA `(.L_x_136) ;  /* 0xfffffffc00808947 */ /* 0x000fea000383ffff */
.L_x_134:
        /* <DEDUP_REMOVED lines=20> */
.L_x_140:
        /* <DEDUP_REMOVED lines=8> */
.L_x_139:
[----:B------:R-:W-:Y:S05]  /*1740*/  BSYNC.RECONVERGENT B2 ;  /* 0x0000000000027941 */ /* 0x000fea0003800200 */
.L_x_138:
[----:B------:R-:W-:Y:S05]  /*1750*/  @!P1 BRA `(.L_x_137) ;  /* 0x0000000400a89947 */ /* 0x000fea0003800000 */
[----:B------:R-:W0:Y:S01]  /*1760*/  LDCU.64 UR4, c[0x0][0x380] ;  /* 0x00007000ff0477ac */ /* 0x000e220008000a00 */
[----:B------:R-:W-:Y:S01]  /*1770*/  IADD3 R5, PT, PT, R11, -R10, RZ ;  /* 0x8000000a0b057210 */ /* 0x000fe20007ffe0ff */
[----:B------:R-:W-:Y:S01]  /*1780*/  BSSY.RECONVERGENT B2, `(.L_x_141) ;  /* 0x000003b000027945 */ /* 0x000fe20003800200 */
[----:B------:R-:W-:Y:S02]  /*1790*/  IADD3 R3, P0, PT, R10, R20, RZ ;  /* 0x000000140a037210 */ /* 0x000fe40007f1e0ff */
[----:B------:R-:W-:Y:S02]  /*17a0*/  ISETP.GT.AND P1, PT, R5, 0x1800, PT ;  /* 0x000018000500780c */ /* 0x000fe40003f24270 */
[----:B------:R-:W-:Y:S02]  /*17b0*/  IADD3.X R6, PT, PT, RZ, RZ, RZ, P0, !PT ;  /* 0x000000ffff067210 */ /* 0x000fe400007fe4ff */
[----:B0-----:R-:W-:-:S04]  /*17c0*/  LEA R4, P0, R3, UR4, 0x2 ;  /* 0x0000000403047c11 */ /* 0x001fc8000f8010ff */
[----:B------:R-:W-:Y:S02]  /*17d0*/  LEA.HI.X R3, R3, UR5, R6, 0x2, P0 ;  /* 0x0000000503037c11 */ /* 0x000fe400080f1406 */
[----:B------:R-:W-:-:S04]  /*17e0*/  IADD3 R4, P0, PT, R4, 0x1000, RZ ;  /* 0x0000100004047810 */ /* 0x000fc80007f1e0ff */
[----:B------:R-:W-:Y:S02]  /*17f0*/  IADD3.X R5, PT, PT, RZ, R3, RZ, P0, !PT ;  /* 0x00000003ff057210 */ /* 0x000fe400007fe4ff */
[----:B------:R-:W-:Y:S02]  /*1800*/  PLOP3.LUT P0, PT, PT, PT, PT, 0x80, 0x8 ;  /* 0x000000000008781c */ /* 0x000fe40003f0f070 */
[----:B------:R-:W-:Y:S01]  /*1810*/  IADD3 R3, PT, PT, R10, R20, RZ ;  /* 0x000000140a037210 */ /* 0x000fe20007ffe0ff */
[----:B------:R-:W-:Y:S10]  /*1820*/  @!P1 BRA `(.L_x_142) ;  /* 0x0000000000c09947 */ /* 0x000ff40003800000 */
[----:B------:R-:W-:Y:S02]  /*1830*/  PLOP3.LUT P0, PT, PT, PT, PT, 0x8, 0x80 ;  /* 0x000000000080781c */ /* 0x000fe40003f0e170 */
[----:B------:R-:W-:-:S11]  /*1840*/  IADD3 R13, PT, PT, R11, -0x1800, RZ ;  /* 0xffffe8000b0d7810 */ /* 0x000fd60007ffe0ff */
.L_x_143:
        /* <DEDUP_REMOVED lines=46> */
.L_x_142:
[----:B------:R-:W-:Y:S05]  /*1b30*/  BSYNC.RECONVERGENT B2 ;  /* 0x0000000000027941 */ /* 0x000fea0003800200 */
.L_x_141:
        /* <DEDUP_REMOVED lines=31> */
.L_x_145:
[----:B------:R-:W-:Y:S05]  /*1d30*/  BSYNC.RECONVERGENT B2 ;  /* 0x0000000000027941 */ /* 0x000fea0003800200 */
.L_x_144:
        /* <DEDUP_REMOVED lines=9> */
[----:B----4-:R-:W-:-:S04]  /*1dd0*/  FADD R0, R0, R3 ;  /* 0x0000000300007221 */ /* 0x010fc80000000000 */
[----:B--2---:R-:W-:-:S04]  /*1de0*/  FADD R0, R0, R9 ;  /* 0x0000000900007221 */ /* 0x004fc80000000000 */
[----:B---3--:R-:W-:-:S07]  /*1df0*/  FADD R0, R0, R11 ;  /* 0x0000000b00007221 */ /* 0x008fce0000000000 */
.L_x_137:
[----:B------:R-:W-:Y:S05]  /*1e00*/  BSYNC.RECONVERGENT B1 ;  /* 0x0000000000017941 */ /* 0x000fea0003800200 */
.L_x_135:
        /* <DEDUP_REMOVED lines=32> */
[----:B---3--:R-:W0:Y:S04]  /*2010*/  LDS.128 R4, [UR4+0x10] ;  /* 0x00001004ff047984 */ /* 0x008e280008000c00 */
        /* <DEDUP_REMOVED lines=19> */
.L_x_118:
        /* <DEDUP_REMOVED lines=12> */
.L_x_148:
[----:B------:R-:W-:Y:S05]  /*2210*/  BSYNC.RECONVERGENT B1 ;  /* 0x0000000000017941 */ /* 0x000fea0003800200 */
.L_x_147:
        /* <DEDUP_REMOVED lines=16> */
.L_x_153:
        /* <DEDUP_REMOVED lines=9> */
.L_x_152:
[----:B------:R-:W-:Y:S05]  /*23b0*/  BSYNC.RECONVERGENT B2 ;  /* 0x0000000000027941 */ /* 0x000fea0003800200 */
.L_x_151:
        /* <DEDUP_REMOVED lines=8> */
.L_x_156:
        /* <DEDUP_REMOVED lines=43> */
.L_x_155:
[----:B------:R-:W-:Y:S05]  /*26f0*/  BSYNC.RECONVERGENT B2 ;  /* 0x0000000000027941 */ /* 0x000fea0003800200 */
.L_x_154:
        /* <DEDUP_REMOVED lines=26> */
.L_x_158:
[----:B------:R-:W-:Y:S05]  /*28a0*/  BSYNC.RECONVERGENT B2 ;  /* 0x0000000000027941 */ /* 0x000fea0003800200 */
.L_x_157:
        /* <DEDUP_REMOVED lines=12> */
.L_x_150:
[----:B------:R-:W-:Y:S05]  /*2970*/  BSYNC.RECONVERGENT B1 ;  /* 0x0000000000017941 */ /* 0x000fea0003800200 */
.L_x_149:
[----:B------:R-:W-:Y:S02]  /*2980*/  ISETP.GE.AND P0, PT, R3, 0x200, PT ;  /* 0x000002000300780c */ /* 0x000fe40003f06270 */
[----:B0----5:R-:W-:-:S11]  /*2990*/  MOV R5, R0 ;  /* 0x0000000000057202 */ /* 0x021fd60000000f00 */
[----:B------:R-:W-:Y:S05]  /*29a0*/  @!P0 BRA `(.L_x_159) ;  /* 0x0000000000d08947 */ /* 0x000fea0003800000 */
[----:B------:R-:W0:Y:S01]  /*29b0*/  S2R R7, SR_LANEID ;  /* 0x0000000000077919 */ /* 0x000e220000000000 */
[----:B------:R-:W1:Y:S02]  /*29c0*/  SHFL.DOWN PT, R0, R5, 0x1, 0x1f ;  /* 0x08201f0005007f89 */ /* 0x000e6400000e0000 */
[----:B-1----:R-:W-:Y:S01]  /*29d0*/  FADD R0, R0, R5 ;  /* 0x0000000500007221 */ /* 0x002fe20000000000 */
[C---:B0-----:R-:W-:Y:S02]  /*29e0*/  ISETP.GT.AND P0, PT, R7.reuse, 0x1e, PT ;  /* 0x0000001e0700780c */ /* 0x041fe40003f04270 */
[----:B------:R-:W-:Y:S02]  /*29f0*/  ISETP.NE.AND P1, PT, R7, RZ, PT ;  /* 0x000000ff0700720c */ /* 0x000fe40003f25270 */
[----:B------:R-:W-:Y:S02]  /*2a00*/  FSEL R0, R5, R0, P0 ;  /* 0x0000000005007208 */ /* 0x000fe40000000000 */
[----:B------:R-:W-:-:S03]  /*2a10*/  ISETP.GT.AND P0, PT, R7, 0x1d, PT ;  /* 0x0000001d0700780c */ /* 0x000fc60003f04270 */
[----:B------:R-:W0:Y:S06]  /*2a20*/  SHFL.DOWN PT, R3, R0, 0x2, 0x1f ;  /* 0x08401f0000037f89 */ /* 0x000e2c00000e0000 */
        /* <DEDUP_REMOVED lines=24> */
[----:B--2---:R-:W0:Y:S04]  /*2bb0*/  LDS.128 R4, [UR4+0x10] ;  /* 0x00001004ff047984 */ /* 0x004e280008000c00 */
        /* <DEDUP_REMOVED lines=19> */
.L_x_159:
[----:B------:R-:W0:Y:S01]  /*2cf0*/  S2R R4, SR_LANEID ;  /* 0x0000000000047919 */ /* 0x000e220000000000 */
[----:B------:R-:W-:-:S04]  /*2d00*/  LOP3.LUT R0, R2, 0x3e0, RZ, 0xc0, !PT ;  /* 0x000003e002007812 */ /* 0x000fc800078ec0ff */
[----:B------:R-:W-:Y:S02]  /*2d10*/  IADD3 R6, PT, PT, R0, 0x20, RZ ;  /* 0x0000002000067810 */ /* 0x000fe40007ffe0ff */
[----:B------:R-:W-:Y:S02]  /*2d20*/  LOP3.LUT R0, RZ, R0, RZ, 0x33, !PT ;  /* 0x00000000ff007212 */ /* 0x000fe400078e33ff */
[-C--:B------:R-:W-:Y:S02]  /*2d30*/  ISETP.GT.AND P0, PT, R6, R3.reuse, PT ;  /* 0x000000030600720c */ /* 0x080fe40003f04270 */
[----:B------:R-:W-:-:S04]  /*2d40*/  IADD3 R0, PT, PT, R0, R3, RZ ;  /* 0x0000000300007210 */ /* 0x000fc80007ffe0ff */
[----:B------:R-:W-:-:S05]  /*2d50*/  SEL R6, R0, 0x1f, P0 ;  /* 0x0000001f00067807 */ /* 0x000fca0000000000 */
[----:B------:R-:W1:Y:S01]  /*2d60*/  SHFL.DOWN PT, R0, R5, 0x1, R6 ;  /* 0x0820000005007989 */ /* 0x000e6200000e0006 */
[C---:B0-----:R-:W-:Y:S02]  /*2d70*/  ISETP.GE.AND P0, PT, R4.reuse, R6, PT ;  /* 0x000000060400720c */ /* 0x041fe40003f06270 */
[C---:B------:R-:W-:Y:S02]  /*2d80*/  IADD3 R7, PT, PT, R4.reuse, 0x2, RZ ;  /* 0x0000000204077810 */ /* 0x040fe40007ffe0ff */
[----:B------:R-:W-:-:S09]  /*2d90*/  ISETP.NE.AND P1, PT, R4, RZ, PT ;  /* 0x000000ff0400720c */ /* 0x000fd20003f25270 */
[----:B-1----:R-:W-:Y:S01]  /*2da0*/  @!P0 FADD R5, R0, R5 ;  /* 0x0000000500058221 */ /* 0x002fe20000000000 */
[-C--:B------:R-:W-:Y:S02]  /*2db0*/  ISETP.GT.AND P0, PT, R7, R6.reuse, PT ;  /* 0x000000060700720c */ /* 0x080fe40003f04270 */
[----:B------:R-:W-:Y:S01]  /*2dc0*/  IADD3 R7, PT, PT, R4, 0x4, RZ ;  /* 0x0000000404077810 */ /* 0x000fe20007ffe0ff */
[----:B------:R-:W0:Y:S01]  /*2dd0*/  @!P1 S2R R8, SR_CgaCtaId ;  /* 0x0000000000089919 */ /* 0x000e220000008800 */
        /* <DEDUP_REMOVED lines=31> */
[----:B-1----:R-:W1:Y:S04]  /*2fd0*/  LDS.128 R4, [UR4+0x20] ;  /* 0x00002004ff047984 */ /* 0x002e680008000c00 */
        /* <DEDUP_REMOVED lines=29> */
.L_x_146:
        /* <DEDUP_REMOVED lines=28> */
[----:B------:R-:W-:Y:S02]  /*3370*/  HFMA2 R11, -RZ, RZ, 0, 0.0078125 ;  /* 0x00002000ff0b7431 */ /* 0x000fe400000001ff */
        /* <DEDUP_REMOVED lines=11> */
.L_x_162:
[----:B------:R-:W-:-:S05]  /*3430*/  IMAD.WIDE R2, R11, 0x4, R4 ;  /* 0x000000040b027825 */ /* 0x000fca00078e0204 */
        /* <DEDUP_REMOVED lines=15> */
[----:B------:R0:W5:Y:S02]  /*3530*/  LDG.E.CONSTANT R18, desc[UR6][R2.64+0x7800] ;  /* 0x0078000602127981 */ /* 0x000164000c1e9900 */
[----:B0-----:R-:W-:-:S04]  /*3540*/  MOV R3, R7 ;  /* 0x0000000700037202 */ /* 0x001fc80000000f00 */
[----:B------:R-:W-:-:S04]  /*3550*/  IADD3 R2, PT, PT, -R11, R3, RZ ;  /* 0x000000030b027210 */ /* 0x000fc80007ffe1ff */
[----:B------:R-:W-:Y:S01]  /*3560*/  ISETP.GE.AND P0, PT, R2, 0x2000, PT ;  /* 0x000020000200780c */ /* 0x000fe20003f06270 */
        /* <DEDUP_REMOVED lines=17> */
[----:B------:R-:W-:-:S04]  /*3680*/  IADD3 R11, PT, PT, R11, 0x2000, RZ ;  /* 0x000020000b0b7810 */ /* 0x000fc80007ffe0ff */
[----:B------:R-:W-:-:S13]  /*3690*/  ISETP.GT.AND P0, PT, R11, R6, PT ;  /* 0x000000060b00720c */ /* 0x000fda0003f04270 */
[----:B------:R-:W-:Y:S05]  /*36a0*/  @!P0 BRA `(.L_x_162) ;  /* 0xfffffffc00608947 */ /* 0x000fea000383ffff */
.L_x_160:
        /* <DEDUP_REMOVED lines=20> */
.L_x_166:
        /* <DEDUP_REMOVED lines=8> */
.L_x_165:
[----:B------:R-:W-:Y:S05]  /*3870*/  BSYNC.RECONVERGENT B2 ;  /* 0x0000000000027941 */ /* 0x000fea0003800200 */
.L_x_164:
        /* <DEDUP_REMOVED lines=16> */
.L_x_169:
        /* <DEDUP_REMOVED lines=46> */
.L_x_168:
[----:B------:R-:W-:Y:S05]  /*3c60*/  BSYNC.RECONVERGENT B2 ;  /* 0x0000000000027941 */ /* 0x000fea0003800200 */
.L_x_167:
        /* <DEDUP_REMOVED lines=31> */
.L_x_171:
[----:B------:R-:W-:Y:S05]  /*3e60*/  BSYNC.RECONVERGENT B2 ;  /* 0x0000000000027941 */ /* 0x000fea0003800200 */
.L_x_170:
        /* <DEDUP_REMOVED lines=12> */
.L_x_163:
[----:B------:R-:W-:Y:S05]  /*3f30*/  BSYNC.RECONVERGENT B1 ;  /* 0x0000000000017941 */ /* 0x000fea0003800200 */
.L_x_161:
        /* <DEDUP_REMOVED lines=50> */
[----:B------:R-:W-:-:S07]  /*4260*/  FADD R0, R18, R19 ;  /* 0x0000001312007221 */ /* 0x000fce0000000000 */
.L_x_133:
[----:B------:R-:W-:Y:S05]  /*4270*/  BSYNC.RECONVERGENT B0 ;  /* 0x0000000000007941 */ /* 0x000fea0003800200 */
.L_x_117:
[----:B------:R-:W-:Y:S05]  /*4280*/  @P0 EXIT ;  /* 0x000000000000094d */ /* 0x000fea0003800000 */
[----:B0-23--:R-:W0:Y:S01]  /*4290*/  LDC.64 R2, c[0x0][0x388] ;  /* 0x0000e200ff027b82 */ /* 0x00de220000000a00 */
[----:B------:R-:W4:Y:S02]  /*42a0*/  LDCU UR4, c[0x0][0x398] ;  /* 0x00007300ff0477ac */ /* 0x000f240008000800 */
[----:B----4-:R-:W-:-:S05]  /*42b0*/  FADD R5, R0, UR4 ;  /* 0x0000000400057e21 */ /* 0x010fca0008000000 */
[----:B0-----:R-:W-:Y:S01]  /*42c0*/  STG.E desc[UR6][R2.64], R5 ;  /* 0x0000000502007986 */ /* 0x001fe2000c101906 */
[----:B------:R-:W-:Y:S05]  /*42d0*/  EXIT ;  /* 0x000000000000794d */ /* 0x000fea0003800000 */
.L_x_172:
        /* <DEDUP_REMOVED lines=10> */
.L_x_279:


//--------------------- .text._ZN3cub18CUB_300001_SM_10006detail6reduce18DeviceReduceKernelINS2_10policy_hubIfjN4cuda3std3__44plusIfEEE10Policy1000EN6thrust24THRUST_300001_SM_1000_NS6detail15normal_iteratorINSD_10device_ptrIfEEEEjS9_fNS7_10__identityEEEvT0_PT3_T1_NS0_13GridEvenShareISN_EET2_T4_ --------------------------
	.section	.text._ZN3cub18CUB_300001_SM_10006detail6reduce18DeviceReduceKernelINS2_10policy_hubIfjN4cuda3std3__44plusIfEEE10Policy1000EN6thrust24THRUST_300001_SM_1000_NS6detail15normal_iteratorINSD_10device_ptrIfEEEEjS9_fNS7_10__identityEEEvT0_PT3_T1_NS0_13GridEvenShareISN_EET2_T4_,"ax",@progbits
	.align	128
        .global         _ZN3cub18CUB_300001_SM_10006detail6reduce18DeviceReduceKernelINS2_10policy_hubIfjN4cuda3std3__44plusIfEEE10Policy1000EN6thrust24THRUST_300001_SM_1000_NS6detail15normal_iteratorINSD_10device_ptrIfEEEEjS9_fNS7_10__identityEEEvT0_PT3_T1_NS0_13GridEvenShareISN_EET2_T4_
        .type           _ZN3cub18CUB_300001_SM_10006detail6reduce18DeviceReduceKernelINS2_10policy_hubIfjN4cuda3std3__44plusIfEEE10Policy1000EN6thrust24THRUST_300001_SM_1000_NS6detail15normal_iteratorINSD_10device_ptrIfEEEEjS9_fNS7_10__identityEEEvT0_PT3_T1_NS0_13GridEvenShareISN_EET2_T4_,@function
        .size           _ZN3cub18CUB_300001_SM_10006detail6reduce18DeviceReduceKernelINS2_10policy_hubIfjN4cuda3std3__44plusIfEEE10Policy1000EN6thrust24THRUST_300001_SM_1000_NS6detail15normal_iteratorINSD_10device_ptrIfEEEEjS9_fNS7_10__identityEEEvT0_PT3_T1_NS0_13GridEvenShareISN_EET2_T4_,(.L_x_280 - _ZN3cub18CUB_300001_SM_10006detail6reduce18DeviceReduceKernelINS2_10policy_hubIfjN4cuda3std3__44plusIfEEE10Policy1000EN6thrust24THRUST_300001_SM_1000_NS6detail15normal_iteratorINSD_10device_ptrIfEEEEjS9_fNS7_10__identityEEEvT0_PT3_T1_NS0_13GridEvenShareISN_EET2_T4_)
        .other          _ZN3cub18CUB_300001_SM_10006detail6reduce18DeviceReduceKernelINS2_10policy_hubIfjN4cuda3std3__44plusIfEEE10Policy1000EN6thrust24THRUST_300001_SM_1000_NS6detail15normal_iteratorINSD_10device_ptrIfEEEEjS9_fNS7_10__identityEEEvT0_PT3_T1_NS0_13GridEvenShareISN_EET2_T4_,@"STO_CUDA_ENTRY STV_DEFAULT"
_ZN3cub18CUB_300001_SM_10006detail6reduce18DeviceReduceKernelINS2_10policy_hubIfjN4cuda3std3__44plusIfEEE10Policy1000EN6thrust24THRUST_300001_SM_1000_NS6detail15normal_iteratorINSD_10device_ptrIfEEEEjS9_fNS7_10__identityEEEvT0_PT3_T1_NS0_13GridEvenShareISN_EET2_T4_:
.text._ZN3cub18CUB_300001_SM_10006detail6reduce18DeviceReduceKernelINS2_10policy_hubIfjN4cuda3std3__44plusIfEEE10Policy1000EN6thrust24THRUST_300001_SM_1000_NS6detail15normal_iteratorINSD_10device_ptrIfEEEEjS9_fNS7_10__identityEEEvT0_PT3_T1_NS0_13GridEvenShareISN_EET2_T4_:
[----:B------:R-:W-:Y:S01]  /*0000*/  LDC R1, c[0x0][0x37c] ;  /* 0x0000df00ff017b82 */ /* 0x000fe20000000800 */
[----:B------:R-:W0:Y:S07]  /*0010*/  S2R R3, SR_CTAID.X ;  /* 0x0000000000037919 */ /* 0x000e2e0000002500 */
[----:B------:R-:W1:Y:S01]  /*0020*/  LDC.64 R6, c[0x0][0x3a8] ;  /* 0x0000ea00ff067b82 */ /* 0x000e620000000a00 */
[----:B------:R-:W2:Y:S01]  /*0030*/  LDCU.64 UR6, c[0x0][0x358] ;  /* 0x00006b00ff0677ac */ /* 0x000ea20008000a00 */
[----:B------:R-:W-:Y:S01]  /*0040*/  BSSY.RECONVERGENT B0, `(.L_x_173) ;  /* 0x000027a000007945 */ /* 0x000fe20003800200 */
[----:B-1----:R-:W-:Y:S01]  /*0050*/  SHF.L.U32 R13, R7, 0xd, RZ ;  /* 0x0000000d070d7819 */ /* 0x002fe200000006ff */
[----:B0-----:R-:W-:-:S05]  /*0060*/  IMAD R0, R3, -0x2000, R6 ;  /* 0xffffe00003007824 */ /* 0x001fca00078e0206 */
[----:B------:R-:W-:-:S13]  /*0070*/  ISETP.GT.U32.AND P0, PT, R0, 0x1fff, PT ;  /* 0x00001fff0000780c */ /* 0x000fda0003f04070 */
[----:B--2---:R-:W-:Y:S05]  /*0080*/  @P0 BRA `(.L_x_174) ;  /* 0x0000001000d40947 */ /* 0x004fea0003800000 */
[----:B------:R-:W0:Y:S01]  /*0090*/  S2R R2, SR_TID.X ;  /* 0x0000000000027919 */ /* 0x000e220000002100 */
[----:B------:R-:W-:Y:S01]  /*00a0*/  BSSY.RECONVERGENT B1, `(.L_x_175) ;  /* 0x000000a000017945 */ /* 0x000fe20003800200 */
[----:B------:R-:W-:Y:S01]  /*00b0*/  HFMA2 R15, -RZ, RZ, 0, 0 ;  /* 0x00000000ff0f7431 */ /* 0x000fe200000001ff */
[----:B0-----:R-:W-:Y:S02]  /*00c0*/  ISETP.GE.U32.AND P0, PT, R2, R0, PT ;  /* 0x000000000200720c */ /* 0x001fe40003f06070 */
[----:B------:R-:W-:-:S11]  /*00d0*/  MOV R4, R2 ;  /* 0x0000000200047202 */ /* 0x000fd60000000f00 */
[----:B------:R-:W-:Y:S05]  /*00e0*/  @P0 BRA `(.L_x_176) ;  /* 0x0000000000140947 */ /* 0x000fea0003800000 */
[----:B------:R-:W0:Y:S01]  /*00f0*/  LDC.64 R8, c[0x0][0x380] ;  /* 0x0000e000ff087b82 */ /* 0x000e220000000a00 */
[----:B------:R-:W-:-:S05]  /*0100*/  LEA R5, R3, R2, 0xd ;  /* 0x0000000203057211 */ /* 0x000fca00078e68ff */
[----:B0-----:R-:W-:-:S05]  /*0110*/  IMAD.WIDE.U32 R8, R5, 0x4, R8 ;  /* 0x0000000405087825 */ /* 0x001fca00078e0008 */
[----:B------:R0:W5:Y:S01]  /*0120*/  LDG.E R15, desc[UR6][R8.64] ;  /* 0x00000006080f7981 */ /* 0x000162000c1e1900 */
[----:B------:R-:W-:-:S07]  /*0130*/  IADD3 R4, PT, PT, R2, 0x200, RZ ;  /* 0x0000020002047810 */ /* 0x000fce0007ffe0ff */
.L_x_176:
[----:B------:R-:W-:Y:S05]  /*0140*/  BSYNC.RECONVERGENT B1 ;  /* 0x0000000000017941 */ /* 0x000fea0003800200 */
.L_x_175:
[----:B------:R-:W-:Y:S01]  /*0150*/  ISETP.GE.U32.AND P0, PT, R4, R0, PT ;  /* 0x000000000400720c */ /* 0x000fe20003f06070 */
[----:B------:R-:W-:-:S12]  /*0160*/  BSSY.RECONVERGENT B1, `(.L_x_177) ;  /* 0x00000a5000017945 */ /* 0x000fd80003800200 */
[----:B------:R-:W-:Y:S05]  /*0170*/  @P0 BRA `(.L_x_178) ;  /* 0x00000008008c0947 */ /* 0x000fea0003800000 */
[----:B------:R-:W-:Y:S01]  /*0180*/  LOP3.LUT R5, RZ, R4, RZ, 0x33, !PT ;  /* 0x00000004ff057212 */ /* 0x000fe200078e33ff */
[----:B------:R-:W-:Y:S03]  /*0190*/  BSSY.RECONVERGENT B2, `(.L_x_179) ;  /* 0x0000053000027945 */ /* 0x000fe60003800200 */
[----:B------:R-:W-:-:S05]  /*01a0*/  IADD3 R6, PT, PT, R5, R6, RZ ;  /* 0x0000000605067210 */ /* 0x000fca0007ffe0ff */
[----:B------:R-:W-:-:S05]  /*01b0*/  IMAD R6, R3, -0x2000, R6 ;  /* 0xffffe00003067824 */ /* 0x000fca00078e0206 */
[C---:B------:R-:W-:Y:S02]  /*01c0*/  ISETP.GE.U32.AND P0, PT, R6.reuse, 0x1e00, PT ;  /* 0x00001e000600780c */ /* 0x040fe40003f06070 */
[----:B------:R-:W-:-:S04]  /*01d0*/  LEA.HI R5, R6, 0x1, RZ, 0x17 ;  /* 0x0000000106057811 */ /* 0x000fc800078fb8ff */
[----:B------:R-:W-:-:S07]  /*01e0*/  LOP3.LUT R6, R5, 0xf, RZ, 0xc0, !PT ;  /* 0x0000000f05067812 */ /* 0x000fce00078ec0ff */
[----:B------:R-:W-:Y:S05]  /*01f0*/  @!P0 BRA `(.L_x_180) ;  /* 0x0000000400308947 */ /* 0x000fea0003800000 */
[----:B------:R-:W-:Y:S01]  /*0200*/  LOP3.LUT R10, R5, 0xfffff0, RZ, 0xc0, !PT ;  /* 0x00fffff0050a7812 */ /* 0x000fe200078ec0ff */
[----:B------:R-:W-:Y:S01]  /*0210*/  BSSY.RECONVERGENT B3, `(.L_x_181) ;  /* 0x0000049000037945 */ /* 0x000fe20003800200 */
[----:B0-----:R-:W-:Y:S02]  /*0220*/  LOP3.LUT R9, R4, 0x1000, RZ, 0xfc, !PT ;  /* 0x0000100004097812 */ /* 0x001fe400078efcff */
[----:B------:R-:W-:Y:S02]  /*0230*/  LEA R4, R3, R4, 0xd ;  /* 0x0000000403047211 */ /* 0x000fe400078e68ff */
[----:B------:R-:W-:-:S07]  /*0240*/  IADD3 R10, PT, PT, -R10, RZ, RZ ;  /* 0x000000ff0a0a7210 */ /* 0x000fce0007ffe1ff */
.L_x_182:
[----:B------:R-:W0:Y:S02]  /*0250*/  LDC.64 R12, c[0x0][0x380] ;  /* 0x0000e000ff0c7b82 */ /* 0x000e240000000a00 */
[----:B0-----:R-:W-:-:S05]  /*0260*/  IMAD.WIDE.U32 R22, R4, 0x4, R12 ;  /* 0x0000000404167825 */ /* 0x001fca00078e000c */
[----:B------:R0:W2:Y:S01]  /*0270*/  LDG.E R8, desc[UR6][R22.64] ;  /* 0x0000000616087981 */ /* 0x0000a2000c1e1900 */
[C---:B------:R-:W-:Y:S02]  /*0280*/  IADD3 R25, PT, PT, R4.reuse, 0x200, RZ ;  /* 0x0000020004197810 */ /* 0x040fe40007ffe0ff */
[C---:B------:R-:W-:Y:S02]  /*0290*/  IADD3 R21, PT, PT, R4.reuse, 0x400, RZ ;  /* 0x0000040004157810 */ /* 0x040fe40007ffe0ff */
[C---:B------:R-:W-:Y:S01]  /*02a0*/  IADD3 R17, PT, PT, R4.reuse, 0x600, RZ ;  /* 0x0000060004117810 */ /* 0x040fe20007ffe0ff */
[----:B------:R-:W-:Y:S01]  /*02b0*/  IMAD.WIDE.U32 R24, R25, 0x4, R12 ;  /* 0x0000000419187825 */ /* 0x000fe200078e000c */
[----:B------:R-:W-:-:S03]  /*02c0*/  IADD3 R19, PT, PT, R4, 0x800, RZ ;  /* 0x0000080004137810 */ /* 0x000fc60007ffe0ff */
[--C-:B------:R-:W-:Y:S01]  /*02d0*/  IMAD.WIDE.U32 R20, R21, 0x4, R12.reuse ;  /* 0x0000000415147825 */ /* 0x100fe200078e000c */
[----:B------:R-:W3:Y:S01]  /*02e0*/  LDG.E R7, desc[UR6][R24.64] ;  /* 0x0000000618077981 */ /* 0x000ee2000c1e1900 */
[C---:B------:R-:W-:Y:S02]  /*02f0*/  IADD3 R11, PT, PT, R4.reuse, 0xa00, RZ ;  /* 0x00000a00040b7810 */ /* 0x040fe40007ffe0ff */
[--C-:B------:R-:W-:Y:S01]  /*0300*/  IMAD.WIDE.U32 R16, R17, 0x4, R12.reuse ;  /* 0x0000000411107825 */ /* 0x100fe200078e000c */
[----:B------:R1:W4:Y:S01]  /*0310*/  LDG.E R29, desc[UR6][R20.64] ;  /* 0x00000006141d7981 */ /* 0x000322000c1e1900 */
[C---:B------:R-:W-:Y:S02]  /*0320*/  IADD3 R14, PT, PT, R4.reuse, 0xc00, RZ ;  /* 0x00000c00040e7810 */ /* 0x040fe40007ffe0ff */
[--C-:B------:R-:W-:Y:S01]  /*0330*/  IMAD.WIDE.U32 R18, R19, 0x4, R12.reuse ;  /* 0x0000000413127825 */ /* 0x100fe200078e000c */
[----:B------:R1:W4:Y:S03]  /*0340*/  LDG.E R28, desc[UR6][R16.64] ;  /* 0x00000006101c7981 */ /* 0x000326000c1e1900 */
[----:B0-----:R-:W-:Y:S01]  /*0350*/  IMAD.WIDE.U32 R22, R11, 0x4, R12 ;  /* 0x000000040b167825 */ /* 0x001fe200078e000c */
[----:B------:R-:W4:Y:S01]  /*0360*/  LDG.E R27, desc[UR6][R18.64] ;  /* 0x00000006121b7981 */ /* 0x000f22000c1e1900 */
[----:B------:R-:W-:-:S02]  /*0370*/  IADD3 R11, PT, PT, R4, 0xe00, RZ ;  /* 0x00000e00040b7810 */ /* 0x000fc40007ffe0ff */
[--C-:B-1----:R-:W-:Y:S01]  /*0380*/  IMAD.WIDE.U32 R20, R14, 0x4, R12.reuse ;  /* 0x000000040e147825 */ /* 0x102fe200078e000c */
[----:B------:R0:W4:Y:S01]  /*0390*/  LDG.E R26, desc[UR6][R22.64] ;  /* 0x00000006161a7981 */ /* 0x000122000c1e1900 */
[C---:B------:R-:W-:Y:S02]  /*03a0*/  IADD3 R14, PT, PT, R4.reuse, 0x1000, RZ ;  /* 0x00001000040e7810 */ /* 0x040fe40007ffe0ff */
[C---:B------:R-:W-:Y:S01]  /*03b0*/  IADD3 R24, PT, PT, R4.reuse, 0x1200, RZ ;  /* 0x0000120004187810 */ /* 0x040fe20007ffe0ff */
[--C-:B------:R-:W-:Y:S01]  /*03c0*/  IMAD.WIDE.U32 R16, R11, 0x4, R12.reuse ;  /* 0x000000040b107825 */ /* 0x100fe200078e000c */
[----:B------:R1:W4:Y:S01]  /*03d0*/  LDG.E R25, desc[UR6][R20.64] ;  /* 0x0000000614197981 */ /* 0x000322000c1e1900 */
[----:B------:R-:W-:Y:S02]  /*03e0*/  IADD3 R11, PT, PT, R4, 0x1400, RZ ;  /* 0x00001400040b7810 */ /* 0x000fe40007ffe0ff */
[--C-:B0-----:R-:W-:Y:S02]  /*03f0*/  IMAD.WIDE.U32 R22, R24, 0x4, R12.reuse ;  /* 0x0000000418167825 */ /* 0x101fe400078e000c */
[----:B------:R0:W4:Y:S02]  /*0400*/  LDG.E R24, desc[UR6][R16.64] ;  /* 0x0000000610187981 */ /* 0x000124000c1e1900 */
[--C-:B-1----:R-:W-:Y:S01]  /*0410*/  IMAD.WIDE.U32 R20, R14, 0x4, R12.reuse ;  /* 0x000000040e147825 */ /* 0x102fe200078e000c */
[C---:B------:R-:W-:Y:S01]  /*0420*/  IADD3 R14, PT, PT, R4.reuse, 0x1600, RZ ;  /* 0x00001600040e7810 */ /* 0x040fe20007ffe0ff */
[----:B------:R1:W4:Y:S04]  /*0430*/  LDG.E R18, desc[UR6][R22.64] ;  /* 0x0000000616127981 */ /* 0x000328000c1e1900 */
[----:B------:R1:W4:Y:S01]  /*0440*/  LDG.E R19, desc[UR6][R20.64] ;  /* 0x0000000614137981 */ /* 0x000322000c1e1900 */
[----:B0-----:R-:W-:Y:S01]  /*0450*/  IMAD.WIDE.U32 R16, R11, 0x4, R12 ;  /* 0x000000040b107825 */ /* 0x001fe200078e000c */
[----:B-1----:R-:W-:-:S04]  /*0460*/  IADD3 R23, PT, PT, R4, 0x1800, RZ ;  /* 0x0000180004177810 */ /* 0x002fc80007ffe0ff */
[----:B------:R0:W4:Y:S01]  /*0470*/  LDG.E R11, desc[UR6][R16.64] ;  /* 0x00000006100b7981 */ /* 0x000122000c1e1900 */
[C---:B------:R-:W-:Y:S01]  /*0480*/  IADD3 R21, PT, PT, R4.reuse, 0x1a00, RZ ;  /* 0x00001a0004157810 */ /* 0x040fe20007ffe0ff */
[----:B0-----:R-:W-:Y:S01]  /*0490*/  IMAD.WIDE.U32 R16, R23, 0x4, R12 ;  /* 0x0000000417107825 */ /* 0x001fe200078e000c */
[----:B------:R-:W-:-:S03]  /*04a0*/  IADD3 R23, PT, PT, R4, 0x1c00, RZ ;  /* 0x00001c0004177810 */ /* 0x000fc60007ffe0ff */
[--C-:B------:R-:W-:Y:S02]  /*04b0*/  IMAD.WIDE.U32 R20, R21, 0x4, R12.reuse ;  /* 0x0000000415147825 */ /* 0x100fe400078e000c */
[----:B------:R-:W4:Y:S02]  /*04c0*/  LDG.E R16, desc[UR6][R16.64] ;  /* 0x0000000610107981 */ /* 0x000f24000c1e1900 */
[----:B------:R-:W-:Y:S02]  /*04d0*/  IMAD.WIDE.U32 R22, R23, 0x4, R12 ;  /* 0x0000000417167825 */ /* 0x000fe400078e000c */
[----:B------:R-:W4:Y:S04]  /*04e0*/  LDG.E R20, desc[UR6][R20.64] ;  /* 0x0000000614147981 */ /* 0x000f28000c1e1900 */
[----:B------:R-:W4:Y:S01]  /*04f0*/  LDG.E R22, desc[UR6][R22.64] ;  /* 0x0000000616167981 */ /* 0x000f22000c1e1900 */
[----:B--2--5:R-:W-:Y:S01]  /*0500*/  FADD R8, R8, R15 ;  /* 0x0000000f08087221 */ /* 0x024fe20000000000 */
[----:B------:R-:W-:-:S06]  /*0510*/  IMAD.WIDE.U32 R14, R14, 0x4, R12 ;  /* 0x000000040e0e7825 */ /* 0x000fcc00078e000c */
[----:B------:R0:W2:Y:S02]  /*0520*/  LDG.E R14, desc[UR6][R14.64] ;  /* 0x000000060e0e7981 */ /* 0x0000a4000c1e1900 */
[----:B0-----:R-:W-:-:S05]  /*0530*/  IADD3 R15, PT, PT, R4, 0x1e00, RZ ;  /* 0x00001e00040f7810 */ /* 0x001fca0007ffe0ff */
[----:B------:R-:W-:-:S06]  /*0540*/  IMAD.WIDE.U32 R12, R15, 0x4, R12 ;  /* 0x000000040f0c7825 */ /* 0x000fcc00078e000c */
[----:B------:R-:W2:Y:S01]  /*0550*/  LDG.E R12, desc[UR6][R12.64] ;  /* 0x000000060c0c7981 */ /* 0x000ea2000c1e1900 */
        /* <DEDUP_REMOVED lines=8> */
[----:B------:R-:W-:Y:S01]  /*05e0*/  FADD R18, R19, R18 ;  /* 0x0000001213127221 */ /* 0x000fe20000000000 */
[----:B------:R-:W-:-:S03]  /*05f0*/  IADD3 R10, PT, PT, R10, 0x10, RZ ;  /* 0x000000100a0a7810 */ /* 0x000fc60007ffe0ff */
[----:B------:R-:W-:Y:S01]  /*0600*/  FADD R11, R18, R11 ;  /* 0x0000000b120b7221 */ /* 0x000fe20000000000 */
[----:B------:R-:W-:Y:S02]  /*0610*/  ISETP.NE.AND P0, PT, R10, RZ, PT ;  /* 0x000000ff0a00720c */ /* 0x000fe40003f05270 */
[----:B------:R-:W-:Y:S02]  /*0620*/  IADD3 R9, PT, PT, R9, 0x2000, RZ ;  /* 0x0000200009097810 */ /* 0x000fe40007ffe0ff */
[----:B------:R-:W-:Y:S01]  /*0630*/  IADD3 R4, PT, PT, R4, 0x2000, RZ ;  /* 0x0000200004047810 */ /* 0x000fe20007ffe0ff */
[----:B--2---:R-:W-:-:S04]  /*0640*/  FADD R11, R11, R14 ;  /* 0x0000000e0b0b7221 */ /* 0x004fc80000000000 */
[----:B------:R-:W-:-:S04]  /*0650*/  FADD R11, R11, R16 ;  /* 0x000000100b0b7221 */ /* 0x000fc80000000000 */
[----:B------:R-:W-:-:S04]  /*0660*/  FADD R11, R11, R20 ;  /* 0x000000140b0b7221 */ /* 0x000fc80000000000 */
[----:B------:R-:W-:-:S04]  /*0670*/  FADD R11, R11, R22 ;  /* 0x000000160b0b7221 */ /* 0x000fc80000000000 */
[----:B------:R-:W-:Y:S01]  /*0680*/  FADD R15, R11, R12 ;  /* 0x0000000c0b0f7221 */ /* 0x000fe20000000000 */
[----:B------:R-:W-:Y:S06]  /*0690*/  @P0 BRA `(.L_x_182) ;  /* 0xfffffff800ec0947 */ /* 0x000fec000383ffff */
[----:B------:R-:W-:Y:S05]  /*06a0*/  BSYNC.RECONVERGENT B3 ;  /* 0x0000000000037941 */ /* 0x000fea0003800200 */
.L_x_181:
[----:B------:R-:W-:-:S07]  /*06b0*/  IADD3 R4, PT, PT, R9, -0x1000, RZ ;  /* 0xfffff00009047810 */ /* 0x000fce0007ffe0ff */
.L_x_180:
[----:B------:R-:W-:Y:S05]  /*06c0*/  BSYNC.RECONVERGENT B2 ;  /* 0x0000000000027941 */ /* 0x000fea0003800200 */
.L_x_179:
[----:B------:R-:W-:-:S13]  /*06d0*/  ISETP.NE.AND P0, PT, R6, RZ, PT ;  /* 0x000000ff0600720c */ /* 0x000fda0003f05270 */
[----:B------:R-:W-:Y:S05]  /*06e0*/  @!P0 BRA `(.L_x_178) ;  /* 0x0000000400308947 */ /* 0x000fea0003800000 */
[----:B------:R-:W-:Y:S01]  /*06f0*/  ISETP.GE.U32.AND P0, PT, R6, 0x8, PT ;  /* 0x000000080600780c */ /* 0x000fe20003f06070 */
[----:B------:R-:W-:Y:S01]  /*0700*/  BSSY.RECONVERGENT B2, `(.L_x_183) ;  /* 0x0000026000027945 */ /* 0x000fe20003800200 */
[----:B------:R-:W-:-:S04]  /*0710*/  LOP3.LUT R22, R5, 0x7, RZ, 0xc0, !PT ;  /* 0x0000000705167812 */ /* 0x000fc800078ec0ff */
[----:B------:R-:W-:-:S07]  /*0720*/  ISETP.NE.AND P1, PT, R22, RZ, PT ;  /* 0x000000ff1600720c */ /* 0x000fce0003f25270 */
[----:B------:R-:W-:Y:S06]  /*0730*/  @!P0 BRA `(.L_x_184) ;  /* 0x0000000000888947 */ /* 0x000fec0003800000 */
[----:B------:R-:W1:Y:S01]  /*0740*/  LDC.64 R6, c[0x0][0x380] ;  /* 0x0000e000ff067b82 */ /* 0x000e620000000a00 */
[----:B------:R-:W-:-:S04]  /*0750*/  LEA R19, R3, R4, 0xd ;  /* 0x0000000403137211 */ /* 0x000fc800078e68ff */
[C---:B------:R-:W-:Y:S02]  /*0760*/  IADD3 R17, PT, PT, R19.reuse, 0x200, RZ ;  /* 0x0000020013117810 */ /* 0x040fe40007ffe0ff */
[C---:B------:R-:W-:Y:S02]  /*0770*/  IADD3 R21, PT, PT, R19.reuse, 0x400, RZ ;  /* 0x0000040013157810 */ /* 0x040fe40007ffe0ff */
[C---:B------:R-:W-:Y:S02]  /*0780*/  IADD3 R13, PT, PT, R19.reuse, 0x600, RZ ;  /* 0x00000600130d7810 */ /* 0x040fe40007ffe0ff */
[C---:B0-----:R-:W-:Y:S01]  /*0790*/  IADD3 R9, PT, PT, R19.reuse, 0x800, RZ ;  /* 0x0000080013097810 */ /* 0x041fe20007ffe0ff */
[----:B-1----:R-:W-:-:S04]  /*07a0*/  IMAD.WIDE.U32 R10, R19, 0x4, R6 ;  /* 0x00000004130a7825 */ /* 0x002fc800078e0006 */
[--C-:B------:R-:W-:Y:S01]  /*07b0*/  IMAD.WIDE.U32 R16, R17, 0x4, R6.reuse ;  /* 0x0000000411107825 */ /* 0x100fe200078e0006 */
[----:B------:R0:W2:Y:S03]  /*07c0*/  LDG.E R14, desc[UR6][R10.64] ;  /* 0x000000060a0e7981 */ /* 0x0000a6000c1e1900 */
[--C-:B------:R-:W-:Y:S01]  /*07d0*/  IMAD.WIDE.U32 R20, R21, 0x4, R6.reuse ;  /* 0x0000000415147825 */ /* 0x100fe200078e0006 */
[----:B------:R1:W3:Y:S03]  /*07e0*/  LDG.E R18, desc[UR6][R16.64] ;  /* 0x0000000610127981 */ /* 0x0002e6000c1e1900 */
[--C-:B------:R-:W-:Y:S01]  /*07f0*/  IMAD.WIDE.U32 R12, R13, 0x4, R6.reuse ;  /* 0x000000040d0c7825 */ /* 0x100fe200078e0006 */
[----:B------:R-:W-:Y:S01]  /*0800*/  IADD3 R23, PT, PT, R19, 0xa00, RZ ;  /* 0x00000a0013177810 */ /* 0x000fe20007ffe0ff */
[----:B------:R-:W4:Y:S02]  /*0810*/  LDG.E R20, desc[UR6][R20.64] ;  /* 0x0000000614147981 */ /* 0x000f24000c1e1900 */
[--C-:B------:R-:W-:Y:S01]  /*0820*/  IMAD.WIDE.U32 R8, R9, 0x4, R6.reuse ;  /* 0x0000000409087825 */ /* 0x100fe200078e0006 */
[----:B------:R-:W-:Y:S01]  /*0830*/  IADD3 R25, PT, PT, R19, 0xc00, RZ ;  /* 0x00000c0013197810 */ /* 0x000fe20007ffe0ff */
[----:B------:R-:W4:Y:S02]  /*0840*/  LDG.E R12, desc[UR6][R12.64] ;  /* 0x000000060c0c7981 */ /* 0x000f24000c1e1900 */
[--C-:B0-----:R-:W-:Y:S01]  /*0850*/  IMAD.WIDE.U32 R10, R23, 0x4, R6.reuse ;  /* 0x00000004170a7825 */ /* 0x101fe200078e0006 */
[----:B------:R-:W-:Y:S01]  /*0860*/  IADD3 R19, PT, PT, R19, 0xe00, RZ ;  /* 0x00000e0013137810 */ /* 0x000fe20007ffe0ff */
[----:B------:R-:W4:Y:S02]  /*0870*/  LDG.E R8, desc[UR6][R8.64] ;  /* 0x0000000608087981 */ /* 0x000f24000c1e1900 */
[----:B-1----:R-:W-:-:S02]  /*0880*/  IMAD.WIDE.U32 R16, R25, 0x4, R6 ;  /* 0x0000000419107825 */ /* 0x002fc400078e0006 */
[----:B------:R-:W4:Y:S02]  /*0890*/  LDG.E R11, desc[UR6][R10.64] ;  /* 0x000000060a0b7981 */ /* 0x000f24000c1e1900 */
[----:B------:R-:W-:Y:S02]  /*08a0*/  IMAD.WIDE.U32 R6, R19, 0x4, R6 ;  /* 0x0000000413067825 */ /* 0x000fe400078e0006 */
[----:B------:R-:W4:Y:S04]  /*08b0*/  LDG.E R17, desc[UR6][R16.64] ;  /* 0x0000000610117981 */ /* 0x000f28000c1e1900 */
[----:B------:R-:W4:Y:S01]  /*08c0*/  LDG.E R7, desc[UR6][R6.64] ;  /* 0x0000000606077981 */ /* 0x000f22000c1e1900 */
        /* <DEDUP_REMOVED lines=9> */
.L_x_184:
[----:B------:R-:W-:Y:S05]  /*0960*/  BSYNC.RECONVERGENT B2 ;  /* 0x0000000000027941 */ /* 0x000fea0003800200 */
.L_x_183:
[----:B------:R-:W-:Y:S05]  /*0970*/  @!P1 BRA `(.L_x_178) ;  /* 0x00000000008c9947 */ /* 0x000fea0003800000 */
[----:B------:R-:W-:Y:S01]  /*0980*/  ISETP.GE.U32.AND P0, PT, R22, 0x4, PT ;  /* 0x000000041600780c */ /* 0x000fe20003f06070 */
[----:B------:R-:W-:Y:S01]  /*0990*/  BSSY.RECONVERGENT B2, `(.L_x_185) ;  /* 0x0000016000027945 */ /* 0x000fe20003800200 */
[----:B------:R-:W-:-:S04]  /*09a0*/  LOP3.LUT R5, R5, 0x3, RZ, 0xc0, !PT ;  /* 0x0000000305057812 */ /* 0x000fc800078ec0ff */
[----:B------:R-:W-:-:S07]  /*09b0*/  ISETP.NE.AND P1, PT, R5, RZ, PT ;  /* 0x000000ff0500720c */ /* 0x000fce0003f25270 */
[----:B------:R-:W-:Y:S06]  /*09c0*/  @!P0 BRA `(.L_x_186) ;  /* 0x0000000000488947 */ /* 0x000fec0003800000 */
[----:B------:R-:W0:Y:S01]  /*09d0*/  LDC.64 R6, c[0x0][0x380] ;  /* 0x0000e000ff067b82 */ /* 0x000e220000000a00 */
[----:B------:R-:W-:-:S04]  /*09e0*/  LEA R13, R3, R4, 0xd ;  /* 0x00000004030d7211 */ /* 0x000fc800078e68ff */
[C---:B------:R-:W-:Y:S02]  /*09f0*/  IADD3 R11, PT, PT, R13.reuse, 0x200, RZ ;  /* 0x000002000d0b7810 */ /* 0x040fe40007ffe0ff */
[C---:B------:R-:W-:Y:S02]  /*0a00*/  IADD3 R17, PT, PT, R13.reuse, 0x400, RZ ;  /* 0x000004000d117810 */ /* 0x040fe40007ffe0ff */
[C---:B------:R-:W-:Y:S01]  /*0a10*/  IADD3 R19, PT, PT, R13.reuse, 0x600, RZ ;  /* 0x000006000d137810 */ /* 0x040fe20007ffe0ff */
[----:B0-----:R-:W-:-:S04]  /*0a20*/  IMAD.WIDE.U32 R8, R13, 0x4, R6 ;  /* 0x000000040d087825 */ /* 0x001fc800078e0006 */
[--C-:B------:R-:W-:Y:S02]  /*0a30*/  IMAD.WIDE.U32 R10, R11, 0x4, R6.reuse ;  /* 0x000000040b0a7825 */ /* 0x100fe400078e0006 */
[----:B------:R-:W2:Y:S02]  /*0a40*/  LDG.E R8, desc[UR6][R8.64] ;  /* 0x0000000608087981 */ /* 0x000ea4000c1e1900 */
[--C-:B------:R-:W-:Y:S02]  /*0a50*/  IMAD.WIDE.U32 R12, R17, 0x4, R6.reuse ;  /* 0x00000004110c7825 */ /* 0x100fe400078e0006 */
[----:B------:R-:W3:Y:S02]  /*0a60*/  LDG.E R10, desc[UR6][R10.64] ;  /* 0x000000060a0a7981 */ /* 0x000ee4000c1e1900 */
[----:B------:R-:W-:Y:S02]  /*0a70*/  IMAD.WIDE.U32 R6, R19, 0x4, R6 ;  /* 0x0000000413067825 */ /* 0x000fe400078e0006 */
[----:B------:R-:W4:Y:S04]  /*0a80*/  LDG.E R12, desc[UR6][R12.64] ;  /* 0x000000060c0c7981 */ /* 0x000f28000c1e1900 */
[----:B------:R-:W4:Y:S01]  /*0a90*/  LDG.E R6, desc[UR6][R6.64] ;  /* 0x0000000606067981 */ /* 0x000f22000c1e1900 */
[----:B------:R-:W-:Y:S01]  /*0aa0*/  IADD3 R4, PT, PT, R4, 0x800, RZ ;  /* 0x0000080004047810 */ /* 0x000fe20007ffe0ff */
[----:B--2--5:R-:W-:-:S04]  /*0ab0*/  FADD R15, R15, R8 ;  /* 0x000000080f0f7221 */ /* 0x024fc80000000000 */
[----:B---3--:R-:W-:-:S04]  /*0ac0*/  FADD R15, R15, R10 ;  /* 0x0000000a0f0f7221 */ /* 0x008fc80000000000 */
[----:B----4-:R-:W-:-:S04]  /*0ad0*/  FADD R15, R15, R12 ;  /* 0x0000000c0f0f7221 */ /* 0x010fc80000000000 */
[----:B------:R-:W-:-:S07]  /*0ae0*/  FADD R15, R15, R6 ;  /* 0x000000060f0f7221 */ /* 0x000fce0000000000 */
.L_x_186:
[----:B------:R-:W-:Y:S05]  /*0af0*/  BSYNC.RECONVERGENT B2 ;  /* 0x0000000000027941 */ /* 0x000fea0003800200 */
.L_x_185:
[----:B------:R-:W-:Y:S05]  /*0b00*/  @!P1 BRA `(.L_x_178) ;  /* 0x0000000000289947 */ /* 0x000fea0003800000 */
[----:B------:R-:W1:Y:S01]  /*0b10*/  LDC.64 R6, c[0x0][0x380] ;  /* 0x0000e000ff067b82 */ /* 0x000e620000000a00 */
[----:B0-----:R-:W-:Y:S02]  /*0b20*/  LEA R9, R3, R4, 0xd ;  /* 0x0000000403097211 */ /* 0x001fe400078e68ff */
[----:B------:R-:W-:-:S07]  /*0b30*/  IADD3 R8, PT, PT, -R5, RZ, RZ ;  /* 0x000000ff05087210 */ /* 0x000fce0007ffe1ff */
.L_x_187:
[----:B-1----:R-:W-:-:S06]  /*0b40*/  IMAD.WIDE.U32 R4, R9, 0x4, R6 ;  /* 0x0000000409047825 */ /* 0x002fcc00078e0006 */
[----:B------:R-:W2:Y:S01]  /*0b50*/  LDG.E R4, desc[UR6][R4.64] ;  /* 0x0000000604047981 */ /* 0x000ea2000c1e1900 */
[----:B------:R-:W-:Y:S02]  /*0b60*/  IADD3 R8, PT, PT, R8, 0x1, RZ ;  /* 0x0000000108087810 */ /* 0x000fe40007ffe0ff */
[----:B------:R-:W-:Y:S02]  /*0b70*/  IADD3 R9, PT, PT, R9, 0x200, RZ ;  /* 0x0000020009097810 */ /* 0x000fe40007ffe0ff */
[----:B------:R-:W-:Y:S01]  /*0b80*/  ISETP.NE.AND P0, PT, R8, RZ, PT ;  /* 0x000000ff0800720c */ /* 0x000fe20003f05270 */
[----:B--2--5:R-:W-:-:S12]  /*0b90*/  FADD R15, R4, R15 ;  /* 0x0000000f040f7221 */ /* 0x024fd80000000000 */
[----:B------:R-:W-:Y:S05]  /*0ba0*/  @P0 BRA `(.L_x_187) ;  /* 0xfffffffc00e40947 */ /* 0x000fea000383ffff */
.L_x_178:
[----:B------:R-:W-:Y:S05]  /*0bb0*/  BSYNC.RECONVERGENT B1 ;  /* 0x0000000000017941 */ /* 0x000fea0003800200 */
.L_x_177:
[----:B------:R-:W-:-:S13]  /*0bc0*/  ISETP.GE.U32.AND P0, PT, R0, 0x200, PT ;  /* 0x000002000000780c */ /* 0x000fda0003f06070 */
[----:B------:R-:W-:Y:S05]  /*0bd0*/  @!P0 BRA `(.L_x_188) ;  /* 0x0000000000d08947 */ /* 0x000fea0003800000 */
[----:B0-----:R-:W0:Y:S01]  /*0be0*/  S2R R8, SR_LANEID ;  /* 0x0000000000087919 */ /* 0x001e220000000000 */
[----:B-----5:R-:W1:Y:S02]  /*0bf0*/  SHFL.DOWN PT, R0, R15, 0x1, 0x1f ;  /* 0x08201f000f007f89 */ /* 0x020e6400000e0000 */
[----:B-1----:R-:W-:Y:S01]  /*0c00*/  FADD R0, R0, R15 ;  /* 0x0000000f00007221 */ /* 0x002fe20000000000 */
[C---:B0-----:R-:W-:Y:S02]  /*0c10*/  ISETP.GT.AND P0, PT, R8.reuse, 0x1e, PT ;  /* 0x0000001e0800780c */ /* 0x041fe40003f04270 */
[C---:B------:R-:W-:Y:S02]  /*0c20*/  ISETP.NE.AND P1, PT, R8.reuse, RZ, PT ;  /* 0x000000ff0800720c */ /* 0x040fe40003f25270 */
        /* <DEDUP_REMOVED lines=27> */
[----:B------:R-:W0:Y:S04]  /*0de0*/  LDS.128 R12, [UR4+0x10] ;  /* 0x00001004ff0c7984 */ /* 0x000e280008000c00 */
[----:B------:R-:W2:Y:S04]  /*0df0*/  LDS.128 R8, [UR4+0x20] ;  /* 0x00002004ff087984 */ /* 0x000ea80008000c00 */
[----:B-1----:R-:W1:Y:S04]  /*0e00*/  LDS.128 R4, [UR4+0x30] ;  /* 0x00003004ff047984 */ /* 0x002e680008000c00 */
[----:B------:R-:W3:Y:S01]  /*0e10*/  LDS.128 R16, [UR4+0x40] ;  /* 0x00004004ff107984 */ /* 0x000ee20008000c00 */
[----:B0-----:R-:W-:-:S04]  /*0e20*/  FADD R13, R20, R13 ;  /* 0x0000000d140d7221 */ /* 0x001fc80000000000 */
[----:B------:R-:W-:-:S04]  /*0e30*/  FADD R14, R13, R14 ;  /* 0x0000000e0d0e7221 */ /* 0x000fc80000000000 */
[----:B------:R-:W-:-:S04]  /*0e40*/  FADD R15, R14, R15 ;  /* 0x0000000f0e0f7221 */ /* 0x000fc80000000000 */
[----:B--2---:R-:W-:-:S04]  /*0e50*/  FADD R8, R15, R8 ;  /* 0x000000080f087221 */ /* 0x004fc80000000000 */
[----:B------:R-:W-:-:S04]  /*0e60*/  FADD R9, R8, R9 ;  /* 0x0000000908097221 */ /* 0x000fc80000000000 */
[----:B------:R-:W-:-:S04]  /*0e70*/  FADD R10, R9, R10 ;  /* 0x0000000a090a7221 */ /* 0x000fc80000000000 */
[----:B------:R-:W-:-:S04]  /*0e80*/  FADD R11, R10, R11 ;  /* 0x0000000b0a0b7221 */ /* 0x000fc80000000000 */
[----:B-1----:R-:W-:-:S04]  /*0e90*/  FADD R4, R11, R4 ;  /* 0x000000040b047221 */ /* 0x002fc80000000000 */
        /* <DEDUP_REMOVED lines=8> */
.L_x_188:
[----:B0-----:R-:W0:Y:S01]  /*0f20*/  S2R R8, SR_LANEID ;  /* 0x0000000000087919 */ /* 0x001e220000000000 */
[----:B------:R-:W-:-:S04]  /*0f30*/  LOP3.LUT R4, R2, 0x3e0, RZ, 0xc0, !PT ;  /* 0x000003e002047812 */ /* 0x000fc800078ec0ff */
[----:B------:R-:W-:Y:S02]  /*0f40*/  IADD3 R5, PT, PT, R4, 0x20, RZ ;  /* 0x0000002004057810 */ /* 0x000fe40007ffe0ff */
[----:B------:R-:W-:Y:S02]  /*0f50*/  LOP3.LUT R7, RZ, R4, RZ, 0x33, !PT ;  /* 0x00000004ff077212 */ /* 0x000fe400078e33ff */
[----:B------:R-:W-:Y:S02]  /*0f60*/  ISETP.GT.U32.AND P0, PT, R5, R0, PT ;  /* 0x000000000500720c */ /* 0x000fe40003f04070 */
[----:B------:R-:W-:-:S04]  /*0f70*/  IADD3 R7, PT, PT, R0, R7, RZ ;  /* 0x0000000700077210 */ /* 0x000fc80007ffe0ff */
[----:B------:R-:W-:-:S05]  /*0f80*/  SEL R7, R7, 0x1f, P0 ;  /* 0x0000001f07077807 */ /* 0x000fca0000000000 */
[----:B-----5:R-:W1:Y:S01]  /*0f90*/  SHFL.DOWN PT, R4, R15, 0x1, R7 ;  /* 0x082000000f047989 */ /* 0x020e6200000e0007 */
[C---:B0-----:R-:W-:Y:S02]  /*0fa0*/  ISETP.GE.AND P0, PT, R8.reuse, R7, PT ;  /* 0x000000070800720c */ /* 0x041fe40003f06270 */
[C---:B------:R-:W-:Y:S02]  /*0fb0*/  IADD3 R6, PT, PT, R8.reuse, 0x2, RZ ;  /* 0x0000000208067810 */ /* 0x040fe40007ffe0ff */
[----:B------:R-:W-:-:S09]  /*0fc0*/  ISETP.NE.AND P1, PT, R8, RZ, PT ;  /* 0x000000ff0800720c */ /* 0x000fd20003f25270 */
[----:B-1----:R-:W-:Y:S01]  /*0fd0*/  @!P0 FADD R15, R4, R15 ;  /* 0x0000000f040f8221 */ /* 0x002fe20000000000 */
[----:B------:R-:W-:Y:S02]  /*0fe0*/  ISETP.GT.AND P0, PT, R6, R7, PT ;  /* 0x000000070600720c */ /* 0x000fe40003f04270 */
[----:B------:R-:W-:Y:S01]  /*0ff0*/  IADD3 R6, PT, PT, R8, 0x4, RZ ;  /* 0x0000000408067810 */ /* 0x000fe20007ffe0ff */
        /* <DEDUP_REMOVED lines=24> */
[----:B------:R-:W1:Y:S01]  /*1180*/  S2UR UR5, SR_CgaCtaId ;  /* 0x00000000000579c3 */ /* 0x000e620000008800 */
[----:B------:R-:W-:Y:S01]  /*1190*/  UMOV UR4, 0x400 ;  /* 0x0000040000047882 */ /* 0x000fe20000000000 */
[C---:B------:R-:W-:Y:S02]  /*11a0*/  ISETP.GT.U32.AND P2, PT, R0.reuse, 0x20, PT ;  /* 0x000000200000780c */ /* 0x040fe40003f44070 */
[C---:B------:R-:W-:Y:S02]  /*11b0*/  ISETP.GT.U32.AND P3, PT, R0.reuse, 0x40, PT ;  /* 0x000000400000780c */ /* 0x040fe40003f64070 */
[C---:B------:R-:W-:Y:S02]  /*11c0*/  ISETP.GT.U32.AND P1, PT, R0.reuse, 0x60, PT ;  /* 0x000000600000780c */ /* 0x040fe40003f24070 */
[----:B------:R-:W-:Y:S01]  /*11d0*/  ISETP.GT.U32.AND P4, PT, R0, 0xc0, PT ;  /* 0x000000c00000780c */ /* 0x000fe20003f84070 */
[----:B-1----:R-:W-:-:S09]  /*11e0*/  ULEA UR4, UR5, UR4, 0x18 ;  /* 0x0000000405047291 */ /* 0x002fd2000f8ec0ff */
[----:B0-----:R-:W0:Y:S04]  /*11f0*/  LDS.128 R4, [UR4+0x10] ;  /* 0x00001004ff047984 */ /* 0x001e280008000c00 */
[----:B------:R-:W1:Y:S04]  /*1200*/  LDS.128 R8, [UR4+0x20] ;  /* 0x00002004ff087984 */ /* 0x000e680008000c00 */
[----:B------:R-:W2:Y:S04]  /*1210*/  LDS.128 R12, [UR4+0x30] ;  /* 0x00003004ff0c7984 */ /* 0x000ea80008000c00 */
[----:B------:R-:W3:Y:S01]  /*1220*/  LDS.128 R16, [UR4+0x40] ;  /* 0x00004004ff107984 */ /* 0x000ee20008000c00 */
[----:B0-----:R-:W-:Y:S01]  /*1230*/  @P2 FADD R20, R20, R5 ;  /* 0x0000000514142221 */ /* 0x001fe20000000000 */
[----:B------:R-:W-:-:S03]  /*1240*/  ISETP.GT.U32.AND P2, PT, R0, 0x80, PT ;  /* 0x000000800000780c */ /* 0x000fc60003f44070 */
[----:B------:R-:W-:Y:S01]  /*1250*/  @P3 FADD R20, R20, R6 ;  /* 0x0000000614143221 */ /* 0x000fe20000000000 */
[----:B------:R-:W-:-:S03]  /*1260*/  ISETP.GT.U32.AND P3, PT, R0, 0xa0, PT ;  /* 0x000000a00000780c */ /* 0x000fc60003f64070 */
[----:B------:R-:W-:Y:S01]  /*1270*/  @P1 FADD R20, R20, R7 ;  /* 0x0000000714141221 */ /* 0x000fe20000000000 */
[----:B------:R-:W-:-:S05]  /*1280*/  ISETP.GT.U32.AND P1, PT, R0, 0xe0, PT ;  /* 0x000000e00000780c */ /* 0x000fca0003f24070 */
[----:B-1----:R-:W-:Y:S01]  /*1290*/  @P2 FADD R20, R20, R8 ;  /* 0x0000000814142221 */ /* 0x002fe20000000000 */
[----:B------:R-:W-:-:S03]  /*12a0*/  ISETP.GT.U32.AND P2, PT, R0, 0x100, PT ;  /* 0x000001000000780c */ /* 0x000fc60003f44070 */
[----:B------:R-:W-:Y:S01]  /*12b0*/  @P3 FADD R20, R20, R9 ;  /* 0x0000000914143221 */ /* 0x000fe20000000000 */
[----:B------:R-:W-:-:S03]  /*12c0*/  ISETP.GT.U32.AND P3, PT, R0, 0x120, PT ;  /* 0x000001200000780c */ /* 0x000fc60003f64070 */
[----:B------:R-:W-:Y:S01]  /*12d0*/  @P4 FADD R20, R20, R10 ;  /* 0x0000000a14144221 */ /* 0x000fe20000000000 */
[----:B------:R-:W-:-:S03]  /*12e0*/  ISETP.GT.U32.AND P4, PT, R0, 0x140, PT ;  /* 0x000001400000780c */ /* 0x000fc60003f84070 */
[----:B------:R-:W-:Y:S01]  /*12f0*/  @P1 FADD R20, R20, R11 ;  /* 0x0000000b14141221 */ /* 0x000fe20000000000 */
[----:B------:R-:W-:-:S03]  /*1300*/  ISETP.GT.U32.AND P1, PT, R0, 0x160, PT ;  /* 0x000001600000780c */ /* 0x000fc60003f24070 */
[----:B--2---:R-:W-:Y:S01]  /*1310*/  @P2 FADD R20, R20, R12 ;  /* 0x0000000c14142221 */ /* 0x004fe20000000000 */
[----:B------:R-:W-:-:S03]  /*1320*/  ISETP.GT.U32.AND P2, PT, R0, 0x180, PT ;  /* 0x000001800000780c */ /* 0x000fc60003f44070 */
[----:B------:R-:W-:Y:S01]  /*1330*/  @P3 FADD R20, R20, R13 ;  /* 0x0000000d14143221 */ /* 0x000fe20000000000 */
[----:B------:R-:W-:-:S03]  /*1340*/  ISETP.GT.U32.AND P3, PT, R0, 0x1a0, PT ;  /* 0x000001a00000780c */ /* 0x000fc60003f64070 */
[----:B------:R-:W-:Y:S01]  /*1350*/  @P4 FADD R20, R20, R14 ;  /* 0x0000000e14144221 */ /* 0x000fe20000000000 */
[----:B------:R-:W-:-:S03]  /*1360*/  ISETP.GT.U32.AND P4, PT, R0, 0x1c0, PT ;  /* 0x000001c00000780c */ /* 0x000fc60003f84070 */
[----:B------:R-:W-:Y:S01]  /*1370*/  @P1 FADD R20, R20, R15 ;  /* 0x0000000f14141221 */ /* 0x000fe20000000000 */
[----:B------:R-:W-:-:S03]  /*1380*/  ISETP.GT.U32.AND P1, PT, R0, 0x1e0, PT ;  /* 0x000001e00000780c */ /* 0x000fc60003f24070 */
[----:B---3--:R-:W-:-:S04]  /*1390*/  @P2 FADD R20, R20, R16 ;  /* 0x0000001014142221 */ /* 0x008fc80000000000 */
[----:B------:R-:W-:-:S04]  /*13a0*/  @P3 FADD R20, R20, R17 ;  /* 0x0000001114143221 */ /* 0x000fc80000000000 */
[----:B------:R-:W-:-:S04]  /*13b0*/  @P4 FADD R20, R20, R18 ;  /* 0x0000001214144221 */ /* 0x000fc80000000000 */
[----:B------:R-:W-:Y:S01]  /*13c0*/  @P1 FADD R20, R20, R19 ;  /* 0x0000001314141221 */ /* 0x000fe20000000000 */
[----:B------:R-:W-:Y:S06]  /*13d0*/  BRA `(.L_x_189) ;  /* 0x0000001400007947 */ /* 0x000fec0003800000 */
.L_x_174:
[----:B------:R-:W0:Y:S01]  /*13e0*/  S2R R2, SR_TID.X ;  /* 0x0000000000027919 */ /* 0x000e220000002100 */
[----:B------:R-:W1:Y:S02]  /*13f0*/  LDCU.64 UR4, c[0x0][0x380] ;  /* 0x00007000ff0477ac */ /* 0x000e640008000a00 */
[----:B-1----:R-:W-:Y:S02]  /*1400*/  MOV R4, UR4 ;  /* 0x0000000400047c02 */ /* 0x002fe40008000f00 */
[----:B------:R-:W-:Y:S02]  /*1410*/  MOV R5, UR5 ;  /* 0x0000000500057c02 */ /* 0x000fe40008000f00 */
[----:B0-----:R-:W-:-:S05]  /*1420*/  LEA R9, R3, R2, 0xd ;  /* 0x0000000203097211 */ /* 0x001fca00078e68ff */
[----:B------:R-:W-:-:S05]  /*1430*/  IMAD.WIDE.U32 R8, R9, 0x4, R4 ;  /* 0x0000000409087825 */ /* 0x000fca00078e0004 */
        /* <DEDUP_REMOVED lines=16> */
[----:B------:R-:W-:Y:S01]  /*1540*/  ISETP.GE.U32.AND P0, PT, R0, R13, PT ;  /* 0x0000000d0000720c */ /* 0x000fe20003f06070 */
        /* <DEDUP_REMOVED lines=16> */
[----:B------:R-:W-:Y:S01]  /*1650*/  LEA R9, R3, R13, 0xd ;  /* 0x0000000d03097211 */ /* 0x000fe200078e68ff */
[----:B------:R-:W-:Y:S01]  /*1660*/  UMOV UR4, URZ ;  /* 0x000000ff00047c82 */ /* 0x000fe20008000000 */
[----:B------:R-:W-:Y:S02]  /*1670*/  IADD3 R8, PT, PT, R6, -0x2000, RZ ;  /* 0xffffe00006087810 */ /* 0x000fe40007ffe0ff */
[----:B------:R-:W-:Y:S02]  /*1680*/  LOP3.LUT R0, RZ, R2, RZ, 0x33, !PT ;  /* 0x00000002ff007212 */ /* 0x000fe400078e33ff */
[----:B------:R-:W-:Y:S02]  /*1690*/  ISETP.GT.U32.AND P0, PT, R9, R8, PT ;  /* 0x000000080900720c */ /* 0x000fe40003f04070 */
[----:B------:R-:W-:Y:S02]  /*16a0*/  IADD3 R10, PT, PT, -R13, R6, R0 ;  /* 0x000000060d0a7210 */ /* 0x000fe40007ffe100 */
[----:B------:R-:W-:-:S02]  /*16b0*/  IADD3 R7, PT, PT, R9, 0x1000, R2 ;  /* 0x0000100009077810 */ /* 0x000fc40007ffe002 */
[----:B------:R-:W-:Y:S01]  /*16c0*/  MOV R0, R9 ;  /* 0x0000000900007202 */ /* 0x000fe20000000f00 */
[----:B------:R-:W-:-:S06]  /*16d0*/  IMAD R2, R3, -0x2000, R10 ;  /* 0xffffe00003027824 */ /* 0x000fcc00078e020a */
[----:B------:R-:W-:Y:S05]  /*16e0*/  @P0 BRA `(.L_x_191) ;  /* 0x0000000000bc0947 */ /* 0x000fea0003800000 */
[----:B------:R-:W0:Y:S08]  /*16f0*/  LDC R6, c[0x0][0x3a8] ;  /* 0x0000ea00ff067b82 */ /* 0x000e300000000800 */
[----:B------:R-:W1:Y:S02]  /*1700*/  LDC.64 R4, c[0x0][0x380] ;  /* 0x0000e000ff047b82 */ /* 0x000e640000000a00 */
.L_x_192:
[----:B------:R-:W2:Y:S02]  /*1710*/  S2R R10, SR_TID.X ;  /* 0x00000000000a7919 */ /* 0x000ea40000002100 */
[----:B--2---:R-:W-:-:S05]  /*1720*/  IADD3 R11, PT, PT, R10, R9, RZ ;  /* 0x000000090a0b7210 */ /* 0x004fca0007ffe0ff */
[----:B-1----:R-:W-:-:S05]  /*1730*/  IMAD.WIDE.U32 R10, R11, 0x4, R4 ;  /* 0x000000040b0a7825 */ /* 0x002fca00078e0004 */
        /* <DEDUP_REMOVED lines=13> */
[----:B---3--:R-:W-:-:S02]  /*1810*/  FADD R14, R14, R15 ;  /* 0x0000000f0e0e7221 */ /* 0x008fc40000000000 */
[----:B------:R-:W2:Y:S01]  /*1820*/  LDG.E R15, desc[UR6][R10.64+0x7000] ;  /* 0x007000060a0f7981 */ /* 0x000ea2000c1e1900 */
[----:B----4-:R-:W-:-:S03]  /*1830*/  FADD R12, R16, R17 ;  /* 0x00000011100c7221 */ /* 0x010fc60000000000 */
[----:B------:R-:W3:Y:S04]  /*1840*/  LDG.E R17, desc[UR6][R10.64+0x5800] ;  /* 0x005800060a117981 */ /* 0x000ee8000c1e1900 */
[----:B------:R-:W2:Y:S01]  /*1850*/  LDG.E R16, desc[UR6][R10.64+0x6800] ;  /* 0x006800060a107981 */ /* 0x000ea2000c1e1900 */
[----:B------:R-:W-:-:S03]  /*1860*/  FADD R14, R23, R14 ;  /* 0x0000000e170e7221 */ /* 0x000fc60000000000 */
[----:B------:R-:W4:Y:S01]  /*1870*/  LDG.E R23, desc[UR6][R10.64+0x7800] ;  /* 0x007800060a177981 */ /* 0x000f22000c1e1900 */
[----:B-----5:R-:W-:-:S04]  /*1880*/  FADD R19, R19, R20 ;  /* 0x0000001413137221 */ /* 0x020fc80000000000 */
[----:B------:R-:W-:Y:S01]  /*1890*/  FADD R19, R12, R19 ;  /* 0x000000130c137221 */ /* 0x000fe20000000000 */
[----:B0-----:R-:W-:Y:S01]  /*18a0*/  IADD3 R12, PT, PT, -R9, R6, RZ ;  /* 0x00000006090c7210 */ /* 0x001fe20007ffe1ff */
[----:B------:R-:W-:-:S03]  /*18b0*/  FADD R21, R21, R22 ;  /* 0x0000001615157221 */ /* 0x000fc60000000000 */
[----:B------:R-:W-:Y:S01]  /*18c0*/  ISETP.GE.U32.AND P0, PT, R12, R13, PT ;  /* 0x0000000d0c00720c */ /* 0x000fe20003f06070 */
[----:B------:R-:W-:-:S04]  /*18d0*/  FADD R24, R24, R25 ;  /* 0x0000001918187221 */ /* 0x000fc80000000000 */
[----:B------:R-:W-:Y:S01]  /*18e0*/  FADD R21, R21, R24 ;  /* 0x0000001815157221 */ /* 0x000fe20000000000 */
[----:B------:R-:W-:Y:S01]  /*18f0*/  FADD R14, R14, R19 ;  /* 0x000000130e0e7221 */ /* 0x000fe20000000000 */
[----:B---3--:R-:W-:Y:S01]  /*1900*/  FADD R17, R17, R18 ;  /* 0x0000001211117221 */ /* 0x008fe20000000000 */
[----:B--2---:R-:W-:-:S04]  /*1910*/  FADD R16, R16, R15 ;  /* 0x0000000f10107221 */ /* 0x004fc80000000000 */
[----:B------:R-:W-:-:S04]  /*1920*/  FADD R16, R17, R16 ;  /* 0x0000001011107221 */ /* 0x000fc80000000000 */
[----:B------:R-:W-:-:S04]  /*1930*/  FADD R21, R21, R16 ;  /* 0x0000001015157221 */ /* 0x000fc80000000000 */
[----:B------:R-:W-:-:S04]  /*1940*/  FADD R14, R14, R21 ;  /* 0x000000150e0e7221 */ /* 0x000fc80000000000 */
[----:B----4-:R-:W-:Y:S01]  /*1950*/  FADD R23, R23, R14 ;  /* 0x0000000e17177221 */ /* 0x010fe20000000000 */
[----:B------:R-:W-:Y:S06]  /*1960*/  @!P0 BRA `(.L_x_190) ;  /* 0x0000000800d08947 */ /* 0x000fec0003800000 */
[C---:B------:R-:W-:Y:S01]  /*1970*/  IADD3 R9, PT, PT, R13.reuse, R9, RZ ;  /* 0x000000090d097210 */ /* 0x040fe20007ffe0ff */
[----:B------:R-:W-:Y:S01]  /*1980*/  UIADD3 UR4, UPT, UPT, UR4, 0x1, URZ ;  /* 0x0000000104047890 */ /* 0x000fe2000fffe0ff */
[----:B------:R-:W-:Y:S02]  /*1990*/  IADD3 R0, PT, PT, R13, R0, RZ ;  /* 0x000000000d007210 */ /* 0x000fe40007ffe0ff */
[----:B------:R-:W-:Y:S02]  /*19a0*/  ISETP.GT.U32.AND P0, PT, R9, R8, PT ;  /* 0x000000080900720c */ /* 0x000fe40003f04070 */
[C---:B------:R-:W-:Y:S02]  /*19b0*/  IADD3 R2, PT, PT, -R13.reuse, R2, RZ ;  /* 0x000000020d027210 */ /* 0x040fe40007ffe1ff */
[----:B------:R-:W-:-:S09]  /*19c0*/  IADD3 R7, PT, PT, R13, R7, RZ ;  /* 0x000000070d077210 */ /* 0x000fd20007ffe0ff */
[----:B------:R-:W-:Y:S05]  /*19d0*/  @!P0 BRA `(.L_x_192) ;  /* 0xfffffffc004c8947 */ /* 0x000fea000383ffff */
.L_x_191:
[----:B------:R-:W0:Y:S01]  /*19e0*/  S2R R16, SR_TID.X ;  /* 0x0000000000107919 */ /* 0x000e220000002100 */
[----:B------:R-:W-:Y:S01]  /*19f0*/  IADD3 R8, PT, PT, -R9, R6, RZ ;  /* 0x0000000609087210 */ /* 0x000fe20007ffe1ff */
[----:B------:R-:W-:Y:S03]  /*1a00*/  BSSY.RECONVERGENT B1, `(.L_x_190) ;  /* 0x00000aa000017945 */ /* 0x000fe60003800200 */
[----:B0-----:R-:W-:-:S04]  /*1a10*/  ISETP.GE.AND P0, PT, R16, R8, PT ;  /* 0x000000081000720c */ /* 0x001fc80003f06270 */
[----:B------:R-:W-:-:S13]  /*1a20*/  ISETP.GE.U32.OR P0, PT, R9, R6, P0 ;  /* 0x000000060900720c */ /* 0x000fda0000706470 */
[----:B------:R-:W-:Y:S05]  /*1a30*/  @P0 BRA `(.L_x_193) ;  /* 0x0000000800980947 */ /* 0x000fea0003800000 */
[----:B------:R-:W0:Y:S01]  /*1a40*/  LDC R10, c[0x0][0x3ac] ;  /* 0x0000eb00ff0a7b82 */ /* 0x000e220000000800 */
[----:B------:R-:W-:Y:S01]  /*1a50*/  LOP3.LUT R11, RZ, R16, RZ, 0x33, !PT ;  /* 0x00000010ff0b7212 */ /* 0x000fe200078e33ff */
[----:B------:R-:W-:Y:S06]  /*1a60*/  BSSY.RECONVERGENT B2, `(.L_x_194) ;  /* 0x0000056000027945 */ /* 0x000fec0003800200 */
[----:B------:R-:W1:Y:S01]  /*1a70*/  LDC R8, c[0x0][0x3ac] ;  /* 0x0000eb00ff087b82 */ /* 0x000e620000000800 */
[----:B0-----:R-:W-:-:S04]  /*1a80*/  SHF.L.U32 R10, R10, 0xd, RZ ;  /* 0x0000000d0a0a7819 */ /* 0x001fc800000006ff */
[----:B------:R-:W-:-:S04]  /*1a90*/  LEA R10, R3, R10, 0xd ;  /* 0x0000000a030a7211 */ /* 0x000fc800078e68ff */
[----:B------:R-:W-:Y:S01]  /*1aa0*/  IADD3 R6, PT, PT, -R10, R6, R11 ;  /* 0x000000060a067210 */ /* 0x000fe20007ffe10b */
[----:B-1----:R-:W-:-:S04]  /*1ab0*/  IMAD R11, R8, UR4, RZ ;  /* 0x00000004080b7c24 */ /* 0x002fc8000f8e02ff */
[----:B------:R-:W-:-:S05]  /*1ac0*/  IMAD R6, R11, -0x2000, R6 ;  /* 0xffffe0000b067824 */ /* 0x000fca00078e0206 */
[C---:B------:R-:W-:Y:S02]  /*1ad0*/  ISETP.GE.U32.AND P0, PT, R6.reuse, 0x1e00, PT ;  /* 0x00001e000600780c */ /* 0x040fe40003f06070 */
[----:B------:R-:W-:-:S04]  /*1ae0*/  LEA.HI R6, R6, 0x1, RZ, 0x17 ;  /* 0x0000000106067811 */ /* 0x000fc800078fb8ff */
[----:B------:R-:W-:-:S07]  /*1af0*/  LOP3.LUT R8, R6, 0xf, RZ, 0xc0, !PT ;  /* 0x0000000f06087812 */ /* 0x000fce00078ec0ff */
[----:B------:R-:W-:Y:S05]  /*1b00*/  @!P0 BRA `(.L_x_195) ;  /* 0x00000004002c8947 */ /* 0x000fea0003800000 */
[----:B------:R-:W-:Y:S01]  /*1b10*/  LEA.HI R10, R2, 0x1, RZ, 0x17 ;  /* 0x00000001020a7811 */ /* 0x000fe200078fb8ff */
[----:B------:R-:W-:Y:S01]  /*1b20*/  BSSY.RECONVERGENT B3, `(.L_x_196) ;  /* 0x0000048000037945 */ /* 0x000fe20003800200 */
[----:B------:R-:W-:Y:S02]  /*1b30*/  LOP3.LUT R11, R16, 0x1000, RZ, 0xfc, !PT ;  /* 0x00001000100b7812 */ /* 0x000fe400078efcff */
[----:B------:R-:W-:-:S04]  /*1b40*/  LOP3.LUT R10, R10, 0xfffff0, RZ, 0xc0, !PT ;  /* 0x00fffff00a0a7812 */ /* 0x000fc800078ec0ff */
[----:B------:R-:W-:-:S07]  /*1b50*/  IADD3 R13, PT, PT, -R10, RZ, RZ ;  /* 0x000000ff0a0d7210 */ /* 0x000fce0007ffe1ff */
.L_x_197:
[C---:B------:R-:W-:Y:S02]  /*1b60*/  IADD3 R15, PT, PT, R7.reuse, -0x1000, RZ ;  /* 0xfffff000070f7810 */ /* 0x040fe40007ffe0ff */
[----:B------:R-:W-:-:S03]  /*1b70*/  IADD3 R25, PT, PT, R7, -0xe00, RZ ;  /* 0xfffff20007197810 */ /* 0x000fc60007ffe0ff */
[----:B------:R-:W-:Y:S01]  /*1b80*/  IMAD.WIDE.U32 R14, R15, 0x4, R4 ;  /* 0x000000040f0e7825 */ /* 0x000fe200078e0004 */
[----:B------:R-:W-:-:S04]  /*1b90*/  IADD3 R21, PT, PT, R7, -0xc00, RZ ;  /* 0xfffff40007157810 */ /* 0x000fc80007ffe0ff */
[----:B------:R0:W2:Y:S01]  /*1ba0*/  LDG.E R22, desc[UR6][R14.64] ;  /* 0x000000060e167981 */ /* 0x0000a2000c1e1900 */
[----:B------:R-:W-:-:S04]  /*1bb0*/  IMAD.WIDE.U32 R24, R25, 0x4, R4 ;  /* 0x0000000419187825 */ /* 0x000fc800078e0004 */
[--C-:B------:R-:W-:Y:S01]  /*1bc0*/  IMAD.WIDE.U32 R20, R21, 0x4, R4.reuse ;  /* 0x0000000415147825 */ /* 0x100fe200078e0004 */
[----:B------:R-:W3:Y:S04]  /*1bd0*/  LDG.E R16, desc[UR6][R24.64] ;  /* 0x0000000618107981 */ /* 0x000ee8000c1e1900 */
[----:B------:R1:W4:Y:S01]  /*1be0*/  LDG.E R17, desc[UR6][R20.64] ;  /* 0x0000000614117981 */ /* 0x000322000c1e1900 */
[C---:B------:R-:W-:Y:S02]  /*1bf0*/  IADD3 R19, PT, PT, R7.reuse, -0xa00, RZ ;  /* 0xfffff60007137810 */ /* 0x040fe40007ffe0ff */
[C---:B------:R-:W-:Y:S02]  /*1c00*/  IADD3 R29, PT, PT, R7.reuse, -0x800, RZ ;  /* 0xfffff800071d7810 */ /* 0x040fe40007ffe0ff */
[----:B------:R-:W-:Y:S01]  /*1c10*/  IADD3 R27, PT, PT, R7, -0x600, RZ ;  /* 0xfffffa00071b7810 */ /* 0x000fe20007ffe0ff */
[----:B------:R-:W-:Y:S01]  /*1c20*/  IMAD.WIDE.U32 R18, R19, 0x4, R4 ;  /* 0x0000000413127825 */ /* 0x000fe200078e0004 */
[----:B------:R-:W-:-:S03]  /*1c30*/  IADD3 R12, PT, PT, R7, -0x400, RZ ;  /* 0xfffffc00070c7810 */ /* 0x000fc60007ffe0ff */
[--C-:B------:R-:W-:Y:S01]  /*1c40*/  IMAD.WIDE.U32 R28, R29, 0x4, R4.reuse ;  /* 0x000000041d1c7825 */ /* 0x100fe200078e0004 */
[----:B------:R-:W5:Y:S03]  /*1c50*/  LDG.E R10, desc[UR6][R18.64] ;  /* 0x00000006120a7981 */ /* 0x000f66000c1e1900 */
[----:B0-----:R-:W-:Y:S01]  /*1c60*/  IMAD.WIDE.U32 R14, R27, 0x4, R4 ;  /* 0x000000041b0e7825 */ /* 0x001fe200078e0004 */
[----:B------:R-:W-:-:S03]  /*1c70*/  IADD3 R27, PT, PT, R7, -0x200, RZ ;  /* 0xfffffe00071b7810 */ /* 0x000fc60007ffe0ff */
[--C-:B-1----:R-:W-:Y:S02]  /*1c80*/  IMAD.WIDE.U32 R20, R12, 0x4, R4.reuse ;  /* 0x000000040c147825 */ /* 0x102fe400078e0004 */
[----:B------:R0:W5:Y:S04]  /*1c90*/  LDG.E R12, desc[UR6][R14.64] ;  /* 0x000000060e0c7981 */ /* 0x000168000c1e1900 */
[----:B------:R1:W5:Y:S01]  /*1ca0*/  LDG.E R18, desc[UR6][R28.64] ;  /* 0x000000061c127981 */ /* 0x000362000c1e1900 */
[----:B------:R-:W-:-:S04]  /*1cb0*/  IMAD.WIDE.U32 R24, R7, 0x4, R4 ;  /* 0x0000000407187825 */ /* 0x000fc800078e0004 */
[----:B0-----:R-:W-:Y:S01]  /*1cc0*/  IMAD.WIDE.U32 R14, R27, 0x4, R4 ;  /* 0x000000041b0e7825 */ /* 0x001fe200078e0004 */
[----:B------:R-:W5:Y:S04]  /*1cd0*/  LDG.E R19, desc[UR6][R24.64] ;  /* 0x0000000618137981 */ /* 0x000f68000c1e1900 */
[----:B------:R0:W5:Y:S01]  /*1ce0*/  LDG.E R27, desc[UR6][R20.64] ;  /* 0x00000006141b7981 */ /* 0x000162000c1e1900 */
[----:B-1----:R-:W-:-:S03]  /*1cf0*/  IADD3 R29, PT, PT, R7, 0x200, RZ ;  /* 0x00000200071d7810 */ /* 0x002fc60007ffe0ff */
[----:B------:R1:W5:Y:S01]  /*1d00*/  LDG.E R26, desc[UR6][R14.64] ;  /* 0x000000060e1a7981 */ /* 0x000362000c1e1900 */
[----:B0-----:R-:W-:Y:S01]  /*1d10*/  IADD3 R21, PT, PT, R7, 0x400, RZ ;  /* 0x0000040007157810 */ /* 0x001fe20007ffe0ff */
[----:B------:R-:W-:Y:S01]  /*1d20*/  IMAD.WIDE.U32 R28, R29, 0x4, R4 ;  /* 0x000000041d1c7825 */ /* 0x000fe200078e0004 */
[----:B-1----:R-:W-:-:S05]  /*1d30*/  IADD3 R15, PT, PT, R7, 0x800, RZ ;  /* 0x00000800070f7810 */ /* 0x002fca0007ffe0ff */
[----:B------:R-:W5:Y:S01]  /*1d40*/  LDG.E R28, desc[UR6][R28.64] ;  /* 0x000000061c1c7981 */ /* 0x000f62000c1e1900 */
[----:B------:R-:W-:-:S06]  /*1d50*/  IMAD.WIDE.U32 R14, R15, 0x4, R4 ;  /* 0x000000040f0e7825 */ /* 0x000fcc00078e0004 */
[----:B------:R-:W5:Y:S01]  /*1d60*/  LDG.E R14, desc[UR6][R14.64] ;  /* 0x000000060e0e7981 */ /* 0x000f62000c1e1900 */
[----:B--2---:R-:W-:Y:S01]  /*1d70*/  FADD R25, R22, R23 ;  /* 0x0000001716197221 */ /* 0x004fe20000000000 */
[----:B------:R-:W-:Y:S01]  /*1d80*/  IMAD.WIDE.U32 R22, R21, 0x4, R4 ;  /* 0x0000000415167825 */ /* 0x000fe200078e0004 */
[----:B------:R-:W-:-:S03]  /*1d90*/  IADD3 R21, PT, PT, R7, 0x600, RZ ;  /* 0x0000060007157810 */ /* 0x000fc60007ffe0ff */
[----:B---3--:R-:W-:Y:S02]  /*1da0*/  FADD R16, R25, R16 ;  /* 0x0000001019107221 */ /* 0x008fe40000000000 */
[----:B------:R-:W-:Y:S01]  /*1db0*/  IMAD.WIDE.U32 R20, R21, 0x4, R4 ;  /* 0x0000000415147825 */ /* 0x000fe200078e0004 */
[----:B------:R-:W-:Y:S01]  /*1dc0*/  IADD3 R25, PT, PT, R7, 0xa00, RZ ;  /* 0x00000a0007197810 */ /* 0x000fe20007ffe0ff */
[----:B------:R-:W2:Y:S04]  /*1dd0*/  LDG.E R29, desc[UR6][R22.64] ;  /* 0x00000006161d7981 */ /* 0x000ea8000c1e1900 */
[----:B------:R4:W3:Y:S02]  /*1de0*/  LDG.E R20, desc[UR6][R20.64] ;  /* 0x0000000614147981 */ /* 0x0008e4000c1e1900 */
[----:B----4-:R-:W-:Y:S01]  /*1df0*/  FADD R21, R16, R17 ;  /* 0x0000001110157221 */ /* 0x010fe20000000000 */
[----:B------:R-:W-:Y:S01]  /*1e00*/  IMAD.WIDE.U32 R16, R25, 0x4, R4 ;  /* 0x0000000419107825 */ /* 0x000fe200078e0004 */
[----:B------:R-:W-:-:S05]  /*1e10*/  IADD3 R25, PT, PT, R7, 0xc00, RZ ;  /* 0x00000c0007197810 */ /* 0x000fca0007ffe0ff */
[--C-:B------:R-:W-:Y:S01]  /*1e20*/  IMAD.WIDE.U32 R22, R25, 0x4, R4.reuse ;  /* 0x0000000419167825 */ /* 0x100fe200078e0004 */
[----:B------:R-:W-:Y:S01]  /*1e30*/  IADD3 R25, PT, PT, R7, 0xe00, RZ ;  /* 0x00000e0007197810 */ /* 0x000fe20007ffe0ff */
[----:B------:R-:W4:Y:S04]  /*1e40*/  LDG.E R16, desc[UR6][R16.64] ;  /* 0x0000000610107981 */ /* 0x000f28000c1e1900 */
[----:B------:R-:W-:Y:S01]  /*1e50*/  IMAD.WIDE.U32 R24, R25, 0x4, R4 ;  /* 0x0000000419187825 */ /* 0x000fe200078e0004 */
[----:B------:R-:W4:Y:S05]  /*1e60*/  LDG.E R22, desc[UR6][R22.64] ;  /* 0x0000000616167981 */ /* 0x000f2a000c1e1900 */
[----:B------:R-:W4:Y:S01]  /*1e70*/  LDG.E R24, desc[UR6][R24.64] ;  /* 0x0000000618187981 */ /* 0x000f22000c1e1900 */
[----:B-----5:R-:W-:-:S04]  /*1e80*/  FADD R21, R21, R10 ;  /* 0x0000000a15157221 */ /* 0x020fc80000000000 */
[----:B------:R-:W-:-:S04]  /*1e90*/  FADD R21, R21, R18 ;  /* 0x0000001215157221 */ /* 0x000fc80000000000 */
[----:B------:R-:W-:-:S04]  /*1ea0*/  FADD R12, R21, R12 ;  /* 0x0000000c150c7221 */ /* 0x000fc80000000000 */
[----:B------:R-:W-:-:S04]  /*1eb0*/  FADD R27, R12, R27 ;  /* 0x0000001b0c1b7221 */ /* 0x000fc80000000000 */
[----:B------:R-:W-:-:S04]  /*1ec0*/  FADD R26, R27, R26 ;  /* 0x0000001a1b1a7221 */ /* 0x000fc80000000000 */
[----:B------:R-:W-:-:S04]  /*1ed0*/  FADD R19, R26, R19 ;  /* 0x000000131a137221 */ /* 0x000fc80000000000 */
[----:B------:R-:W-:Y:S01]  /*1ee0*/  FADD R28, R19, R28 ;  /* 0x0000001c131c7221 */ /* 0x000fe20000000000 */
[----:B------:R-:W-:-:S04]  /*1ef0*/  IADD3 R13, PT, PT, R13, 0x10, RZ ;  /* 0x000000100d0d7810 */ /* 0x000fc80007ffe0ff */
[----:B------:R-:W-:Y:S02]  /*1f00*/  ISETP.NE.AND P0, PT, R13, RZ, PT ;  /* 0x000000ff0d00720c */ /* 0x000fe40003f05270 */
[----:B------:R-:W-:Y:S02]  /*1f10*/  IADD3 R11, PT, PT, R11, 0x2000, RZ ;  /* 0x000020000b0b7810 */ /* 0x000fe40007ffe0ff */
[----:B------:R-:W-:Y:S01]  /*1f20*/  IADD3 R7, PT, PT, R7, 0x2000, RZ ;  /* 0x0000200007077810 */ /* 0x000fe20007ffe0ff */
[----:B--2---:R-:W-:-:S04]  /*1f30*/  FADD R29, R28, R29 ;  /* 0x0000001d1c1d7221 */ /* 0x004fc80000000000 */
[----:B---3--:R-:W-:-:S04]  /*1f40*/  FADD R29, R29, R20 ;  /* 0x000000141d1d7221 */ /* 0x008fc80000000000 */
[----:B------:R-:W-:-:S04]  /*1f50*/  FADD R29, R29, R14 ;  /* 0x0000000e1d1d7221 */ /* 0x000fc80000000000 */
[----:B----4-:R-:W-:-:S04]  /*1f60*/  FADD R29, R29, R16 ;  /* 0x000000101d1d7221 */ /* 0x010fc80000000000 */
[----:B------:R-:W-:-:S04]  /*1f70*/  FADD R29, R29, R22 ;  /* 0x000000161d1d7221 */ /* 0x000fc80000000000 */
[----:B------:R-:W-:Y:S01]  /*1f80*/  FADD R23, R29, R24 ;  /* 0x000000181d177221 */ /* 0x000fe20000000000 */
[----:B------:R-:W-:Y:S06]  /*1f90*/  @P0 BRA `(.L_x_197) ;  /* 0xfffffff800f00947 */ /* 0x000fec000383ffff */
[----:B------:R-:W-:Y:S05]  /*1fa0*/  BSYNC.RECONVERGENT B3 ;  /* 0x0000000000037941 */ /* 0x000fea0003800200 */
.L_x_196:
[----:B------:R-:W-:-:S07]  /*1fb0*/  IADD3 R16, PT, PT, R11, -0x1000, RZ ;  /* 0xfffff0000b107810 */ /* 0x000fce0007ffe0ff */
.L_x_195:
[----:B------:R-:W-:Y:S05]  /*1fc0*/  BSYNC.RECONVERGENT B2 ;  /* 0x0000000000027941 */ /* 0x000fea0003800200 */
.L_x_194:
[----:B------:R-:W-:-:S13]  /*1fd0*/  ISETP.NE.AND P0, PT, R8, RZ, PT ;  /* 0x000000ff0800720c */ /* 0x000fda0003f05270 */
[----:B------:R-:W-:Y:S05]  /*1fe0*/  @!P0 BRA `(.L_x_193) ;  /* 0x00000004002c8947 */ /* 0x000fea0003800000 */
[----:B------:R-:W-:Y:S01]  /*1ff0*/  ISETP.GE.U32.AND P0, PT, R8, 0x8, PT ;  /* 0x000000080800780c */ /* 0x000fe20003f06070 */
[----:B------:R-:W-:Y:S01]  /*2000*/  BSSY.RECONVERGENT B2, `(.L_x_198) ;  /* 0x0000025000027945 */ /* 0x000fe20003800200 */
[----:B------:R-:W-:-:S04]  /*2010*/  LOP3.LUT R22, R6, 0x7, RZ, 0xc0, !PT ;  /* 0x0000000706167812 */ /* 0x000fc800078ec0ff */
[----:B------:R-:W-:-:S07]  /*2020*/  ISETP.NE.AND P1, PT, R22, RZ, PT ;  /* 0x000000ff1600720c */ /* 0x000fce0003f25270 */
[----:B------:R-:W-:Y:S06]  /*2030*/  @!P0 BRA `(.L_x_199) ;  /* 0x0000000000848947 */ /* 0x000fec0003800000 */
[----:B------:R-:W-:-:S04]  /*2040*/  IADD3 R7, PT, PT, R16, R9, RZ ;  /* 0x0000000910077210 */ /* 0x000fc80007ffe0ff */
[C---:B------:R-:W-:Y:S01]  /*2050*/  IADD3 R21, PT, PT, R7.reuse, 0x200, RZ ;  /* 0x0000020007157810 */ /* 0x040fe20007ffe0ff */
[C---:B------:R-:W-:Y:S01]  /*2060*/  IMAD.WIDE.U32 R14, R7.reuse, 0x4, R4 ;  /* 0x00000004070e7825 */ /* 0x040fe200078e0004 */
[----:B------:R-:W-:-:S03]  /*2070*/  IADD3 R19, PT, PT, R7, 0x400, RZ ;  /* 0x0000040007137810 */ /* 0x000fc60007ffe0ff */
[--C-:B------:R-:W-:Y:S01]  /*2080*/  IMAD.WIDE.U32 R20, R21, 0x4, R4.reuse ;  /* 0x0000000415147825 */ /* 0x100fe200078e0004 */
[----:B------:R0:W2:Y:S01]  /*2090*/  LDG.E R8, desc[UR6][R14.64] ;  /* 0x000000060e087981 */ /* 0x0000a2000c1e1900 */
[----:B------:R-:W-:Y:S02]  /*20a0*/  IADD3 R11, PT, PT, R7, 0x600, RZ ;  /* 0x00000600070b7810 */ /* 0x000fe40007ffe0ff */
[--C-:B------:R-:W-:Y:S01]  /*20b0*/  IMAD.WIDE.U32 R18, R19, 0x4, R4.reuse ;  /* 0x0000000413127825 */ /* 0x100fe200078e0004 */
[----:B------:R1:W3:Y:S01]  /*20c0*/  LDG.E R17, desc[UR6][R20.64] ;  /* 0x0000000614117981 */ /* 0x0002e2000c1e1900 */
[----:B------:R-:W-:Y:S02]  /*20d0*/  IADD3 R13, PT, PT, R7, 0x800, RZ ;  /* 0x00000800070d7810 */ /* 0x000fe40007ffe0ff */
[--C-:B------:R-:W-:Y:S01]  /*20e0*/  IMAD.WIDE.U32 R10, R11, 0x4, R4.reuse ;  /* 0x000000040b0a7825 */ /* 0x100fe200078e0004 */
[----:B------:R-:W-:Y:S01]  /*20f0*/  IADD3 R25, PT, PT, R7, 0xa00, RZ ;  /* 0x00000a0007197810 */ /* 0x000fe20007ffe0ff */
[----:B------:R-:W4:Y:S02]  /*2100*/  LDG.E R18, desc[UR6][R18.64] ;  /* 0x0000000612127981 */ /* 0x000f24000c1e1900 */
[--C-:B------:R-:W-:Y:S01]  /*2110*/  IMAD.WIDE.U32 R12, R13, 0x4, R4.reuse ;  /* 0x000000040d0c7825 */ /* 0x100fe200078e0004 */
[----:B------:R-:W-:Y:S01]  /*2120*/  IADD3 R27, PT, PT, R7, 0xc00, RZ ;  /* 0x00000c00071b7810 */ /* 0x000fe20007ffe0ff */
[----:B------:R-:W5:Y:S02]  /*2130*/  LDG.E R10, desc[UR6][R10.64] ;  /* 0x000000060a0a7981 */ /* 0x000f64000c1e1900 */
[--C-:B0-----:R-:W-:Y:S01]  /*2140*/  IMAD.WIDE.U32 R14, R25, 0x4, R4.reuse ;  /* 0x00000004190e7825 */ /* 0x101fe200078e0004 */
[----:B------:R-:W-:Y:S01]  /*2150*/  IADD3 R25, PT, PT, R7, 0xe00, RZ ;  /* 0x00000e0007197810 */ /* 0x000fe20007ffe0ff */
[----:B------:R-:W5:Y:S02]  /*2160*/  LDG.E R12, desc[UR6][R12.64] ;  /* 0x000000060c0c7981 */ /* 0x000f64000c1e1900 */
[----:B-1----:R-:W-:-:S02]  /*2170*/  IMAD.WIDE.U32 R20, R27, 0x4, R4 ;  /* 0x000000041b147825 */ /* 0x002fc400078e0004 */
[----:B------:R-:W5:Y:S02]  /*2180*/  LDG.E R15, desc[UR6][R14.64] ;  /* 0x000000060e0f7981 */ /* 0x000f64000c1e1900 */
[----:B------:R-:W-:Y:S02]  /*2190*/  IMAD.WIDE.U32 R24, R25, 0x4, R4 ;  /* 0x0000000419187825 */ /* 0x000fe400078e0004 */
        /* <DEDUP_REMOVED lines=11> */
.L_x_199:
[----:B------:R-:W-:Y:S05]  /*2250*/  BSYNC.RECONVERGENT B2 ;  /* 0x0000000000027941 */ /* 0x000fea0003800200 */
.L_x_198:
[----:B------:R-:W-:Y:S05]  /*2260*/  @!P1 BRA `(.L_x_193) ;  /* 0x00000000008c9947 */ /* 0x000fea0003800000 */
[----:B------:R-:W-:Y:S01]  /*2270*/  ISETP.GE.U32.AND P0, PT, R22, 0x4, PT ;  /* 0x000000041600780c */ /* 0x000fe20003f06070 */
[----:B------:R-:W-:Y:S01]  /*2280*/  BSSY.RECONVERGENT B2, `(.L_x_200) ;  /* 0x0000014000027945 */ /* 0x000fe20003800200 */
[----:B------:R-:W-:-:S11]  /*2290*/  LOP3.LUT P1, RZ, R6, 0x3, RZ, 0xc0, !PT ;  /* 0x0000000306ff7812 */ /* 0x000fd6000782c0ff */
[----:B------:R-:W-:Y:S05]  /*22a0*/  @!P0 BRA `(.L_x_201) ;  /* 0x0000000000448947 */ /* 0x000fea0003800000 */
[----:B------:R-:W-:-:S04]  /*22b0*/  IADD3 R11, PT, PT, R16, R9, RZ ;  /* 0x00000009100b7210 */ /* 0x000fc80007ffe0ff */
[C---:B------:R-:W-:Y:S01]  /*22c0*/  IADD3 R9, PT, PT, R11.reuse, 0x200, RZ ;  /* 0x000002000b097810 */ /* 0x040fe20007ffe0ff */
[C---:B------:R-:W-:Y:S01]  /*22d0*/  IMAD.WIDE.U32 R6, R11.reuse, 0x4, R4 ;  /* 0x000000040b067825 */ /* 0x040fe200078e0004 */
[----:B------:R-:W-:-:S03]  /*22e0*/  IADD3 R13, PT, PT, R11, 0x400, RZ ;  /* 0x000004000b0d7810 */ /* 0x000fc60007ffe0ff */
[--C-:B------:R-:W-:Y:S01]  /*22f0*/  IMAD.WIDE.U32 R8, R9, 0x4, R4.reuse ;  /* 0x0000000409087825 */ /* 0x100fe200078e0004 */
[----:B------:R-:W-:Y:S01]  /*2300*/  IADD3 R15, PT, PT, R11, 0x600, RZ ;  /* 0x000006000b0f7810 */ /* 0x000fe20007ffe0ff */
[----:B------:R-:W2:Y:S02]  /*2310*/  LDG.E R6, desc[UR6][R6.64] ;  /* 0x0000000606067981 */ /* 0x000ea4000c1e1900 */
[--C-:B------:R-:W-:Y:S02]  /*2320*/  IMAD.WIDE.U32 R10, R13, 0x4, R4.reuse ;  /* 0x000000040d0a7825 */ /* 0x100fe400078e0004 */
[----:B------:R-:W3:Y:S02]  /*2330*/  LDG.E R8, desc[UR6][R8.64] ;  /* 0x0000000608087981 */ /* 0x000ee4000c1e1900 */
[----:B------:R-:W-:Y:S02]  /*2340*/  IMAD.WIDE.U32 R12, R15, 0x4, R4 ;  /* 0x000000040f0c7825 */ /* 0x000fe400078e0004 */
[----:B------:R-:W4:Y:S04]  /*2350*/  LDG.E R10, desc[UR6][R10.64] ;  /* 0x000000060a0a7981 */ /* 0x000f28000c1e1900 */
[----:B------:R-:W5:Y:S01]  /*2360*/  LDG.E R12, desc[UR6][R12.64] ;  /* 0x000000060c0c7981 */ /* 0x000f62000c1e1900 */
[----:B------:R-:W-:Y:S01]  /*2370*/  IADD3 R16, PT, PT, R16, 0x800, RZ ;  /* 0x0000080010107810 */ /* 0x000fe20007ffe0ff */
[----:B--2---:R-:W-:-:S04]  /*2380*/  FADD R23, R23, R6 ;  /* 0x0000000617177221 */ /* 0x004fc80000000000 */
[----:B---3--:R-:W-:-:S04]  /*2390*/  FADD R23, R23, R8 ;  /* 0x0000000817177221 */ /* 0x008fc80000000000 */
[----:B----4-:R-:W-:-:S04]  /*23a0*/  FADD R23, R23, R10 ;  /* 0x0000000a17177221 */ /* 0x010fc80000000000 */
[----:B-----5:R-:W-:-:S07]  /*23b0*/  FADD R23, R23, R12 ;  /* 0x0000000c17177221 */ /* 0x020fce0000000000 */
.L_x_201:
[----:B------:R-:W-:Y:S05]  /*23c0*/  BSYNC.RECONVERGENT B2 ;  /* 0x0000000000027941 */ /* 0x000fea0003800200 */
.L_x_200:
[----:B------:R-:W-:Y:S05]  /*23d0*/  @!P1 BRA `(.L_x_193) ;  /* 0x0000000000309947 */ /* 0x000fea0003800000 */
[----:B------:R-:W-:Y:S02]  /*23e0*/  LOP3.LUT R2, R2, 0xffff, RZ, 0xc0, !PT ;  /* 0x0000ffff02027812 */ /* 0x000fe400078ec0ff */
[----:B------:R-:W-:Y:S02]  /*23f0*/  IADD3 R9, PT, PT, R16, R0, RZ ;  /* 0x0000000010097210 */ /* 0x000fe40007ffe0ff */
[----:B------:R-:W-:-:S04]  /*2400*/  LEA.HI R2, R2, 0x1, RZ, 0x17 ;  /* 0x0000000102027811 */ /* 0x000fc800078fb8ff */
[----:B------:R-:W-:-:S04]  /*2410*/  LOP3.LUT R2, R2, 0x3, RZ, 0xc0, !PT ;  /* 0x0000000302027812 */ /* 0x000fc800078ec0ff */
[----:B------:R-:W-:-:S07]  /*2420*/  IADD3 R2, PT, PT, -R2, RZ, RZ ;  /* 0x000000ff02027210 */ /* 0x000fce0007ffe1ff */
.L_x_202:
[----:B------:R-:W-:-:S06]  /*2430*/  IMAD.WIDE.U32 R6, R9, 0x4, R4 ;  /* 0x0000000409067825 */ /* 0x000fcc00078e0004 */
[----:B------:R-:W2:Y:S01]  /*2440*/  LDG.E R6, desc[UR6][R6.64] ;  /* 0x0000000606067981 */ /* 0x000ea2000c1e1900 */
[----:B------:R-:W-:Y:S02]  /*2450*/  IADD3 R2, PT, PT, R2, 0x1, RZ ;  /* 0x0000000102027810 */ /* 0x000fe40007ffe0ff */
[----:B------:R-:W-:Y:S02]  /*2460*/  IADD3 R9, PT, PT, R9, 0x200, RZ ;  /* 0x0000020009097810 */ /* 0x000fe40007ffe0ff */
[----:B------:R-:W-:Y:S01]  /*2470*/  ISETP.NE.AND P0, PT, R2, RZ, PT ;  /* 0x000000ff0200720c */ /* 0x000fe20003f05270 */
[----:B--2---:R-:W-:-:S12]  /*2480*/  FADD R23, R6, R23 ;  /* 0x0000001706177221 */ /* 0x004fd80000000000 */
[----:B------:R-:W-:Y:S05]  /*2490*/  @P0 BRA `(.L_x_202) ;  /* 0xfffffffc00e40947 */ /* 0x000fea000383ffff */
.L_x_193:
[----:B------:R-:W-:Y:S05]  /*24a0*/  BSYNC.RECONVERGENT B1 ;  /* 0x0000000000017941 */ /* 0x000fea0003800200 */
.L_x_190:
        /* <DEDUP_REMOVED lines=33> */
[----:B------:R-:W1:Y:S04]  /*26c0*/  LDS.128 R8, [UR4+0x20] ;  /* 0x00002004ff087984 */ /* 0x000e680008000c00 */
[----:B--2---:R-:W2:Y:S04]  /*26d0*/  LDS.128 R4, [UR4+0x30] ;  /* 0x00003004ff047984 */ /* 0x004ea80008000c00 */
        /* <DEDUP_REMOVED lines=16> */
.L_x_189:
[----:B------:R-:W-:Y:S05]  /*27e0*/  BSYNC.RECONVERGENT B0 ;  /* 0x0000000000007941 */ /* 0x000fea0003800200 */
.L_x_173:
[----:B------:R-:W-:Y:S05]  /*27f0*/  @P0 EXIT ;  /* 0x000000000000094d */ /* 0x000fea0003800000 */
[----:B012---:R-:W0:Y:S02]  /*2800*/  LDC.64 R4, c[0x0][0x388] ;  /* 0x0000e200ff047b82 */ /* 0x007e240000000a00 */
[----:B0-----:R-:W-:-:S05]  /*2810*/  IMAD.WIDE.U32 R2, R3, 0x4, R4 ;  /* 0x0000000403027825 */ /* 0x001fca00078e0004 */
[----:B------:R-:W-:Y:S01]  /*2820*/  STG.E desc[UR6][R2.64], R20 ;  /* 0x0000001402007986 */ /* 0x000fe2000c101906 */
[----:B------:R-:W-:Y:S05]  /*2830*/  EXIT ;  /* 0x000000000000794d */ /* 0x000fea0003800000 */
.L_x_203:
        /* <DEDUP_REMOVED lines=12> */
.L_x_280:


//--------------------- .text._ZN3cub18CUB_300001_SM_10006detail6reduce28DeviceReduceSingleTileKernelINS2_10policy_hubIfjN4cuda3std3__44plusIfEEE10Policy1000EN6thrust24THRUST_300001_SM_1000_NS6detail15normal_iteratorINSD_10device_ptrIfEEEEPfjS9_ffNS7_10__identityEEEvT0_T1_T2_T3_T4_T6_ --------------------------
	.section	.text._ZN3cub18CUB_300001_SM_10006detail6reduce28DeviceReduceSingleTileKernelINS2_10policy_hubIfjN4cuda3std3__44plusIfEEE10Policy1000EN6thrust24THRUST_300001_SM_1000_NS6detail15normal_iteratorINSD_10device_ptrIfEEEEPfjS9_ffNS7_10__identityEEEvT0_T1_T2_T3_T4_T6_,"ax",@progbits
	.align	128
        .global         _ZN3cub18CUB_300001_SM_10006detail6reduce28DeviceReduceSingleTileKernelINS2_10policy_hubIfjN4cuda3std3__44plusIfEEE10Policy1000EN6thrust24THRUST_300001_SM_1000_NS6detail15normal_iteratorINSD_10device_ptrIfEEEEPfjS9_ffNS7_10__identityEEEvT0_T1_T2_T3_T4_T6_
        .type           _ZN3cub18CUB_300001_SM_10006detail6reduce28DeviceReduceSingleTileKernelINS2_10policy_hubIfjN4cuda3std3__44plusIfEEE10Policy1000EN6thrust24THRUST_300001_SM_1000_NS6detail15normal_iteratorINSD_10device_ptrIfEEEEPfjS9_ffNS7_10__identityEEEvT0_T1_T2_T3_T4_T6_,@function
        .size           _ZN3cub18CUB_300001_SM_10006detail6reduce28DeviceReduceSingleTileKernelINS2_10policy_hubIfjN4cuda3std3__44plusIfEEE10Policy1000EN6thrust24THRUST_300001_SM_1000_NS6detail15normal_iteratorINSD_10device_ptrIfEEEEPfjS9_ffNS7_10__identityEEEvT0_T1_T2_T3_T4_T6_,(.L_x_281 - _ZN3cub18CUB_300001_SM_10006detail6reduce28DeviceReduceSingleTileKernelINS2_10policy_hubIfjN4cuda3std3__44plusIfEEE10Policy1000EN6thrust24THRUST_300001_SM_1000_NS6detail15normal_iteratorINSD_10device_ptrIfEEEEPfjS9_ffNS7_10__identityEEEvT0_T1_T2_T3_T4_T6_)
        .other          _ZN3cub18CUB_300001_SM_10006detail6reduce28DeviceReduceSingleTileKernelINS2_10policy_hubIfjN4cuda3std3__44plusIfEEE10Policy1000EN6thrust24THRUST_300001_SM_1000_NS6detail15normal_iteratorINSD_10device_ptrIfEEEEPfjS9_ffNS7_10__identityEEEvT0_T1_T2_T3_T4_T6_,@"STO_CUDA_ENTRY STV_DEFAULT"
_ZN3cub18CUB_300001_SM_10006detail6reduce28DeviceReduceSingleTileKernelINS2_10policy_hubIfjN4cuda3std3__44plusIfEEE10Policy1000EN6thrust24THRUST_300001_SM_1000_NS6detail15normal_iteratorINSD_10device_ptrIfEEEEPfjS9_ffNS7_10__identityEEEvT0_T1_T2_T3_T4_T6_:
.text._ZN3cub18CUB_300001_SM_10006detail6reduce28DeviceReduceSingleTileKernelINS2_10policy_hubIfjN4cuda3std3__44plusIfEEE10Policy1000EN6thrust24THRUST_300001_SM_1000_NS6detail15normal_iteratorINSD_10device_ptrIfEEEEPfjS9_ffNS7_10__identityEEEvT0_T1_T2_T3_T4_T6_:
        /* <DEDUP_REMOVED lines=13> */
.L_x_204:
[----:B------:R-:W-:Y:S01]  /*00d0*/  ISETP.GT.U32.AND P0, PT, R4, 0x1fff, PT ;  /* 0x00001fff0400780c */ /* 0x000fe20003f04070 */
[----:B------:R-:W-:-:S12]  /*00e0*/  BSSY.RECONVERGENT B0, `(.L_x_205) ;  /* 0x000022c000007945 */ /* 0x000fd80003800200 */
[----:B------:R-:W-:Y:S05]  /*00f0*/  @P0 BRA `(.L_x_206) ;  /* 0x0000001000000947 */ /* 0x000fea0003800000 */
[----:B------:R-:W0:Y:S01]  /*0100*/  S2R R5, SR_TID.X ;  /* 0x0000000000057919 */ /* 0x000e220000002100 */
[----:B------:R-:W-:Y:S01]  /*0110*/  BSSY.RECONVERGENT B1, `(.L_x_207) ;  /* 0x0000009000017945 */ /* 0x000fe20003800200 */
[----:B------:R-:W-:Y:S01]  /*0120*/  HFMA2 R0, -RZ, RZ, 0, 0 ;  /* 0x00000000ff007431 */ /* 0x000fe200000001ff */
[----:B0-----:R-:W-:Y:S02]  /*0130*/  ISETP.GE.U32.AND P0, PT, R5, R4, PT ;  /* 0x000000040500720c */ /* 0x001fe40003f06070 */
[----:B------:R-:W-:-:S11]  /*0140*/  MOV R7, R5 ;  /* 0x0000000500077202 */ /* 0x000fd60000000f00 */
[----:B------:R-:W-:Y:S05]  /*0150*/  @P0 BRA `(.L_x_208) ;  /* 0x0000000000100947 */ /* 0x000fea0003800000 */
[----:B------:R-:W0:Y:S02]  /*0160*/  LDC.64 R2, c[0x0][0x380] ;  /* 0x0000e000ff027b82 */ /* 0x000e240000000a00 */
[----:B0-----:R-:W-:-:S05]  /*0170*/  IMAD.WIDE.U32 R2, R5, 0x4, R2 ;  /* 0x0000000405027825 */ /* 0x001fca00078e0002 */
[----:B------:R0:W5:Y:S01]  /*0180*/  LDG.E R0, desc[UR6][R2.64] ;  /* 0x0000000602007981 */ /* 0x000162000c1e1900 */
[----:B------:R-:W-:-:S07]  /*0190*/  IADD3 R7, PT, PT, R5, 0x200, RZ ;  /* 0x0000020005077810 */ /* 0x000fce0007ffe0ff */
.L_x_208:
[----:B------:R-:W-:Y:S05]  /*01a0*/  BSYNC.RECONVERGENT B1 ;  /* 0x0000000000017941 */ /* 0x000fea0003800200 */
.L_x_207:
[----:B------:R-:W-:Y:S01]  /*01b0*/  ISETP.GE.U32.AND P0, PT, R7, R4, PT ;  /* 0x000000040700720c */ /* 0x000fe20003f06070 */
[----:B------:R-:W-:-:S12]  /*01c0*/  BSSY.RECONVERGENT B1, `(.L_x_209) ;  /* 0x0000070000017945 */ /* 0x000fd80003800200 */
[----:B------:R-:W-:Y:S05]  /*01d0*/  @P0 BRA `(.L_x_210) ;  /* 0x0000000400b80947 */ /* 0x000fea0003800000 */
[----:B0-----:R-:W-:Y:S01]  /*01e0*/  LOP3.LUT R3, RZ, R7, RZ, 0x33, !PT ;  /* 0x00000007ff037212 */ /* 0x001fe200078e33ff */
[----:B------:R-:W-:Y:S03]  /*01f0*/  BSSY.RECONVERGENT B2, `(.L_x_211) ;  /* 0x0000033000027945 */ /* 0x000fe60003800200 */
[----:B------:R-:W-:-:S04]  /*0200*/  IADD3 R3, PT, PT, R3, R4, RZ ;  /* 0x0000000403037210 */ /* 0x000fc80007ffe0ff */
        /* <DEDUP_REMOVED lines=9> */
[----:B------:R-:W-:-:S04]  /*02a0*/  IADD3 R2, P0, PT, R2, 0x4000, RZ ;  /* 0x0000400002027810 */ /* 0x000fc80007f1e0ff */
[----:B------:R-:W-:-:S09]  /*02b0*/  IADD3.X R3, PT, PT, RZ, R3, RZ, P0, !PT ;  /* 0x00000003ff037210 */ /* 0x000fd200007fe4ff */
.L_x_213:
        /* <DEDUP_REMOVED lines=19> */
[----:B0-----:R-:W-:-:S04]  /*03f0*/  IADD3 R2, P2, PT, R2, 0x8000, RZ ;  /* 0x0000800002027810 */ /* 0x001fc80007f5e0ff */
[----:B------:R-:W-:Y:S01]  /*0400*/  IADD3.X R3, PT, PT, RZ, R3, RZ, P2, !PT ;  /* 0x00000003ff037210 */ /* 0x000fe200017fe4ff */
        /* <DEDUP_REMOVED lines=17> */
.L_x_212:
[----:B------:R-:W-:Y:S05]  /*0520*/  BSYNC.RECONVERGENT B2 ;  /* 0x0000000000027941 */ /* 0x000fea0003800200 */
.L_x_211:
[----:B------:R-:W-:Y:S05]  /*0530*/  @!P1 BRA `(.L_x_210) ;  /* 0x0000000000e09947 */ /* 0x000fea0003800000 */
[----:B------:R-:W-:Y:S01]  /*0540*/  ISETP.GE.U32.AND P0, PT, R22, 0x8, PT ;  /* 0x000000081600780c */ /* 0x000fe20003f06070 */
[----:B------:R-:W-:Y:S01]  /*0550*/  BSSY.RECONVERGENT B2, `(.L_x_214) ;  /* 0x0000017000027945 */ /* 0x000fe20003800200 */
[----:B------:R-:W-:-:S04]  /*0560*/  LOP3.LUT R10, R6, 0x7, RZ, 0xc0, !PT ;  /* 0x00000007060a7812 */ /* 0x000fc800078ec0ff */
[----:B------:R-:W-:-:S07]  /*0570*/  ISETP.NE.AND P1, PT, R10, RZ, PT ;  /* 0x000000ff0a00720c */ /* 0x000fce0003f25270 */
[----:B------:R-:W-:Y:S06]  /*0580*/  @!P0 BRA `(.L_x_215) ;  /* 0x00000000004c8947 */ /* 0x000fec0003800000 */
[----:B------:R-:W0:Y:S02]  /*0590*/  LDC.64 R2, c[0x0][0x380] ;  /* 0x0000e000ff027b82 */ /* 0x000e240000000a00 */
[----:B0-----:R-:W-:-:S05]  /*05a0*/  IMAD.WIDE.U32 R2, R7, 0x4, R2 ;  /* 0x0000000407027825 */ /* 0x001fca00078e0002 */
        /* <DEDUP_REMOVED lines=17> */
.L_x_215:
[----:B------:R-:W-:Y:S05]  /*06c0*/  BSYNC.RECONVERGENT B2 ;  /* 0x0000000000027941 */ /* 0x000fea0003800200 */
.L_x_214:
        /* <DEDUP_REMOVED lines=17> */
.L_x_217:
[----:B------:R-:W-:Y:S05]  /*07e0*/  BSYNC.RECONVERGENT B2 ;  /* 0x0000000000027941 */ /* 0x000fea0003800200 */
.L_x_216:
[----:B------:R-:W-:Y:S05]  /*07f0*/  @!P1 BRA `(.L_x_210) ;  /* 0x0000000000309947 */ /* 0x000fea0003800000 */
[----:B------:R-:W0:Y:S01]  /*0800*/  LDC.64 R2, c[0x0][0x380] ;  /* 0x0000e000ff027b82 */ /* 0x000e220000000a00 */
[----:B------:R-:W-:Y:S01]  /*0810*/  IADD3 R6, PT, PT, -R6, RZ, RZ ;  /* 0x000000ff06067210 */ /* 0x000fe20007ffe1ff */
[----:B0-----:R-:W-:-:S05]  /*0820*/  IMAD.WIDE.U32 R2, R7, 0x4, R2 ;  /* 0x0000000407027825 */ /* 0x001fca00078e0002 */
[----:B------:R-:W-:-:S07]  /*0830*/  MOV R7, R3 ;  /* 0x0000000300077202 */ /* 0x000fce0000000f00 */
.L_x_218:
[----:B------:R-:W-:-:S06]  /*0840*/  MOV R3, R7 ;  /* 0x0000000700037202 */ /* 0x000fcc0000000f00 */
[----:B------:R0:W2:Y:S01]  /*0850*/  LDG.E R3, desc[UR6][R2.64] ;  /* 0x0000000602037981 */ /* 0x0000a2000c1e1900 */
[----:B------:R-:W-:-:S04]  /*0860*/  IADD3 R6, PT, PT, R6, 0x1, RZ ;  /* 0x0000000106067810 */ /* 0x000fc80007ffe0ff */
[----:B------:R-:W-:Y:S02]  /*0870*/  ISETP.NE.AND P0, PT, R6, RZ, PT ;  /* 0x000000ff0600720c */ /* 0x000fe40003f05270 */
[----:B0-----:R-:W-:-:S04]  /*0880*/  IADD3 R2, P1, PT, R2, 0x800, RZ ;  /* 0x0000080002027810 */ /* 0x001fc80007f3e0ff */
[----:B------:R-:W-:Y:S01]  /*0890*/  IADD3.X R7, PT, PT, RZ, R7, RZ, P1, !PT ;  /* 0x00000007ff077210 */ /* 0x000fe20000ffe4ff */
[----:B--2--5:R-:W-:-:S06]  /*08a0*/  FADD R0, R3, R0 ;  /* 0x0000000003007221 */ /* 0x024fcc0000000000 */
[----:B------:R-:W-:Y:S05]  /*08b0*/  @P0 BRA `(.L_x_218) ;  /* 0xfffffffc00e00947 */ /* 0x000fea000383ffff */
.L_x_210:
[----:B------:R-:W-:Y:S05]  /*08c0*/  BSYNC.RECONVERGENT B1 ;  /* 0x0000000000017941 */ /* 0x000fea0003800200 */
.L_x_209:
[----:B------:R-:W-:Y:S02]  /*08d0*/  ISETP.GE.U32.AND P0, PT, R4, 0x200, PT ;  /* 0x000002000400780c */ /* 0x000fe40003f06070 */
        /* <DEDUP_REMOVED lines=36> */
[----:B------:R-:W3:Y:S04]  /*0b20*/  LDS.128 R8, [UR4+0x30] ;  /* 0x00003004ff087984 */ /* 0x000ee80008000c00 */
[----:B------:R-:W4:Y:S01]  /*0b30*/  LDS.128 R16, [UR4+0x40] ;  /* 0x00004004ff107984 */ /* 0x000f220008000c00 */
[----:B0-----:R-:W-:-:S04]  /*0b40*/  FADD R5, R0, R5 ;  /* 0x0000000500057221 */ /* 0x001fc80000000000 */
        /* <DEDUP_REMOVED lines=9> */
[----:B------:R-:W-:-:S04]  /*0be0*/  FADD R11, R10, R11 ;  /* 0x0000000b0a0b7221 */ /* 0x000fc80000000000 */
[----:B----4-:R-:W-:-:S04]  /*0bf0*/  FADD R16, R11, R16 ;  /* 0x000000100b107221 */ /* 0x010fc80000000000 */
[----:B------:R-:W-:-:S04]  /*0c00*/  FADD R17, R16, R17 ;  /* 0x0000001110117221 */ /* 0x000fc80000000000 */
[----:B------:R-:W-:-:S04]  /*0c10*/  FADD R18, R17, R18 ;  /* 0x0000001211127221 */ /* 0x000fc80000000000 */
[----:B------:R-:W-:Y:S01]  /*0c20*/  FADD R0, R18, R19 ;  /* 0x0000001312007221 */ /* 0x000fe20000000000 */
[----:B------:R-:W-:Y:S06]  /*0c30*/  BRA `(.L_x_220) ;  /* 0x0000001400d87947 */ /* 0x000fec0003800000 */
.L_x_219:
[----:B------:R-:W1:Y:S01]  /*0c40*/  S2R R6, SR_LANEID ;  /* 0x0000000000067919 */ /* 0x000e620000000000 */
[----:B------:R-:W-:-:S04]  /*0c50*/  LOP3.LUT R0, R5, 0x3e0, RZ, 0xc0, !PT ;  /* 0x000003e005007812 */ /* 0x000fc800078ec0ff */
[----:B0-----:R-:W-:Y:S02]  /*0c60*/  IADD3 R3, PT, PT, R0, 0x20, RZ ;  /* 0x0000002000037810 */ /* 0x001fe40007ffe0ff */
[----:B------:R-:W-:Y:S02]  /*0c70*/  LOP3.LUT R7, RZ, R0, RZ, 0x33, !PT ;  /* 0x00000000ff077212 */ /* 0x000fe400078e33ff */
[-C--:B------:R-:W-:Y:S02]  /*0c80*/  ISETP.GT.U32.AND P0, PT, R3, R4.reuse, PT ;  /* 0x000000040300720c */ /* 0x080fe40003f04070 */
        /* <DEDUP_REMOVED lines=40> */
[----:B------:R-:W0:Y:S04]  /*0f10*/  LDS.128 R20, [UR4+0x10] ;  /* 0x00001004ff147984 */ /* 0x000e280008000c00 */
        /* <DEDUP_REMOVED lines=30> */
.L_x_206:
[----:B------:R-:W0:Y:S01]  /*1100*/  S2R R0, SR_TID.X ;  /* 0x0000000000007919 */ /* 0x000e220000002100 */
[----:B------:R-:W1:Y:S02]  /*1110*/  LDCU.64 UR4, c[0x0][0x380] ;  /* 0x00007000ff0477ac */ /* 0x000e640008000a00 */
[----:B-1----:R-:W-:Y:S02]  /*1120*/  MOV R12, UR4 ;  /* 0x00000004000c7c02 */ /* 0x002fe40008000f00 */
[----:B------:R-:W-:-:S03]  /*1130*/  MOV R13, UR5 ;  /* 0x00000005000d7c02 */ /* 0x000fc60008000f00 */
        /* <DEDUP_REMOVED lines=17> */
[----:B------:R-:W-:Y:S01]  /*1250*/  UMOV UR4, 0x2000 ;  /* 0x0000200000047882 */ /* 0x000fe20000000000 */
[----:B--2---:R-:W-:Y:S01]  /*1260*/  FADD R20, R20, R21 ;  /* 0x0000001514147221 */ /* 0x004fe20000000000 */
[----:B------:R-:W-:-:S04]  /*1270*/  IADD3 R21, PT, PT, R4, -0x2000, RZ ;  /* 0xffffe00004157810 */ /* 0x000fc80007ffe0ff */
[----:B------:R-:W-:Y:S01]  /*1280*/  ISETP.GE.U32.AND P0, PT, R21, 0x2000, PT ;  /* 0x000020001500780c */ /* 0x000fe20003f06070 */
[----:B---3--:R-:W-:Y:S01]  /*1290*/  FADD R6, R6, R7 ;  /* 0x0000000706067221 */ /* 0x008fe20000000000 */
[----:B----4-:R-:W-:-:S04]  /*12a0*/  FADD R9, R8, R9 ;  /* 0x0000000908097221 */ /* 0x010fc80000000000 */
[----:B------:R-:W-:Y:S01]  /*12b0*/  FADD R6, R6, R9 ;  /* 0x0000000906067221 */ /* 0x000fe20000000000 */
[----:B-----5:R-:W-:Y:S01]  /*12c0*/  FADD R10, R10, R11 ;  /* 0x0000000b0a0a7221 */ /* 0x020fe20000000000 */
[----:B------:R-:W-:-:S04]  /*12d0*/  FADD R15, R14, R15 ;  /* 0x0000000f0e0f7221 */ /* 0x000fc80000000000 */
[----:B------:R-:W-:Y:S01]  /*12e0*/  FADD R15, R10, R15 ;  /* 0x0000000f0a0f7221 */ /* 0x000fe20000000000 */
[----:B------:R-:W-:Y:S01]  /*12f0*/  FADD R16, R16, R17 ;  /* 0x0000001110107221 */ /* 0x000fe20000000000 */
[----:B------:R-:W-:-:S04]  /*1300*/  FADD R19, R18, R19 ;  /* 0x0000001312137221 */ /* 0x000fc80000000000 */
[----:B------:R-:W-:Y:S01]  /*1310*/  FADD R16, R16, R19 ;  /* 0x0000001310107221 */ /* 0x000fe20000000000 */
[----:B------:R-:W-:-:S04]  /*1320*/  FADD R5, R5, R22 ;  /* 0x0000001605057221 */ /* 0x000fc80000000000 */
[----:B------:R-:W-:Y:S01]  /*1330*/  FADD R5, R20, R5 ;  /* 0x0000000514057221 */ /* 0x000fe20000000000 */
[----:B------:R-:W-:-:S03]  /*1340*/  FADD R6, R6, R15 ;  /* 0x0000000f06067221 */ /* 0x000fc60000000000 */
[----:B------:R-:W-:-:S04]  /*1350*/  FADD R5, R16, R5 ;  /* 0x0000000510057221 */ /* 0x000fc80000000000 */
[----:B------:R-:W-:Y:S01]  /*1360*/  FADD R5, R6, R5 ;  /* 0x0000000506057221 */ /* 0x000fe20000000000 */
[----:B------:R-:W-:Y:S06]  /*1370*/  @!P0 BRA `(.L_x_221) ;  /* 0x0000000000ac8947 */ /* 0x000fec0003800000 */
[----:B------:R-:W0:Y:S01]  /*1380*/  LDC R4, c[0x0][0x390] ;  /* 0x0000e400ff047b82 */ /* 0x000e220000000800 */
[----:B------:R-:W-:-:S07]  /*1390*/  UMOV UR4, 0x2000 ;  /* 0x0000200000047882 */ /* 0x000fce0000000000 */
[----:B------:R-:W1:Y:S02]  /*13a0*/  LDC.64 R12, c[0x0][0x380] ;  /* 0x0000e000ff0c7b82 */ /* 0x000e640000000a00 */
.L_x_223:
[----:B------:R-:W-:-:S05]  /*13b0*/  IADD3 R3, PT, PT, R0, UR4, RZ ;  /* 0x0000000400037c10 */ /* 0x000fca000fffe0ff */
        /* <DEDUP_REMOVED lines=17> */
[----:B0-----:R-:W-:-:S04]  /*14d0*/  IADD3 R2, PT, PT, R4, -UR4, RZ ;  /* 0x8000000404027c10 */ /* 0x001fc8000fffe0ff */
        /* <DEDUP_REMOVED lines=18> */
[----:B------:R-:W-:-:S06]  /*1600*/  UIADD3 UR4, UPT, UPT, UR4, 0x2000, URZ ;  /* 0x0000200004047890 */ /* 0x000fcc000fffe0ff */
[----:B------:R-:W-:-:S13]  /*1610*/  ISETP.LT.U32.AND P0, PT, R21, UR4, PT ;  /* 0x0000000415007c0c */ /* 0x000fda000bf01070 */
[----:B------:R-:W-:Y:S05]  /*1620*/  @!P0 BRA `(.L_x_223) ;  /* 0xfffffffc00608947 */ /* 0x000fea000383ffff */
.L_x_221:
[----:B------:R-:W-:Y:S01]  /*1630*/  IADD3 R3, PT, PT, R4, -UR4, RZ ;  /* 0x8000000404037c10 */ /* 0x000fe2000fffe0ff */
[----:B------:R-:W-:Y:S03]  /*1640*/  BSSY.RECONVERGENT B1, `(.L_x_222) ;  /* 0x00000a3000017945 */ /* 0x000fe60003800200 */
[----:B------:R-:W-:-:S04]  /*1650*/  ISETP.GE.AND P0, PT, R0, R3, PT ;  /* 0x000000030000720c */ /* 0x000fc80003f06270 */
[----:B------:R-:W-:-:S13]  /*1660*/  ISETP.LE.U32.OR P0, PT, R4, UR4, P0 ;  /* 0x0000000404007c0c */ /* 0x000fda0008703470 */
[----:B------:R-:W-:Y:S05]  /*1670*/  @P0 BRA `(.L_x_224) ;  /* 0x00000008007c0947 */ /* 0x000fea0003800000 */
[-C--:B------:R-:W-:Y:S01]  /*1680*/  LOP3.LUT R3, RZ, R0.reuse, RZ, 0x33, !PT ;  /* 0x00000000ff037212 */ /* 0x080fe200078e33ff */
[----:B------:R-:W-:Y:S01]  /*1690*/  BSSY.RECONVERGENT B2, `(.L_x_225) ;  /* 0x0000052000027945 */ /* 0x000fe20003800200 */
[----:B------:R-:W-:Y:S02]  /*16a0*/  MOV R6, R0 ;  /* 0x0000000000067202 */ /* 0x000fe40000000f00 */
[----:B------:R-:W-:-:S04]  /*16b0*/  IADD3 R3, PT, PT, R4, -UR4, R3 ;  /* 0x8000000404037c10 */ /* 0x000fc8000fffe003 */
[C---:B------:R-:W-:Y:S02]  /*16c0*/  ISETP.GE.U32.AND P0, PT, R3.reuse, 0x1e00, PT ;  /* 0x00001e000300780c */ /* 0x040fe40003f06070 */
[----:B------:R-:W-:-:S04]  /*16d0*/  LEA.HI R3, R3, 0x1, RZ, 0x17 ;  /* 0x0000000103037811 */ /* 0x000fc800078fb8ff */
[----:B------:R-:W-:-:S07]  /*16e0*/  LOP3.LUT R4, R3, 0xf, RZ, 0xc0, !PT ;  /* 0x0000000f03047812 */ /* 0x000fce00078ec0ff */
[----:B------:R-:W-:Y:S05]  /*16f0*/  @!P0 BRA `(.L_x_226) ;  /* 0x00000004002c8947 */ /* 0x000fea0003800000 */
[----:B------:R-:W-:Y:S01]  /*1700*/  LOP3.LUT R7, R3, 0xfffff0, RZ, 0xc0, !PT ;  /* 0x00fffff003077812 */ /* 0x000fe200078ec0ff */
[----:B------:R-:W-:Y:S01]  /*1710*/  BSSY.RECONVERGENT B3, `(.L_x_227) ;  /* 0x0000048000037945 */ /* 0x000fe20003800200 */
[C---:B------:R-:W-:Y:S02]  /*1720*/  LOP3.LUT R6, R0.reuse, 0x1000, RZ, 0xfc, !PT ;  /* 0x0000100000067812 */ /* 0x040fe400078efcff */
[----:B------:R-:W-:Y:S02]  /*1730*/  IADD3 R2, PT, PT, R0, UR4, RZ ;  /* 0x0000000400027c10 */ /* 0x000fe4000fffe0ff */
[----:B------:R-:W-:-:S07]  /*1740*/  IADD3 R7, PT, PT, -R7, RZ, RZ ;  /* 0x000000ff07077210 */ /* 0x000fce0007ffe1ff */
.L_x_228:
[C---:B------:R-:W-:Y:S01]  /*1750*/  IADD3 R19, PT, PT, R2.reuse, 0x200, RZ ;  /* 0x0000020002137810 */ /* 0x040fe20007ffe0ff */
[C---:B------:R-:W-:Y:S01]  /*1760*/  IMAD.WIDE.U32 R14, R2.reuse, 0x4, R12 ;  /* 0x00000004020e7825 */ /* 0x040fe200078e000c */
[----:B------:R-:W-:-:S03]  /*1770*/  IADD3 R11, PT, PT, R2, 0x400, RZ ;  /* 0x00000400020b7810 */ /* 0x000fc60007ffe0ff */
[--C-:B------:R-:W-:Y:S01]  /*1780*/  IMAD.WIDE.U32 R18, R19, 0x4, R12.reuse ;  /* 0x0000000413127825 */ /* 0x100fe200078e000c */
[----:B------:R0:W2:Y:S01]  /*1790*/  LDG.E R8, desc[UR6][R14.64] ;  /* 0x000000060e087981 */ /* 0x0000a2000c1e1900 */
[C---:B------:R-:W-:Y:S02]  /*17a0*/  IADD3 R21, PT, PT, R2.reuse, 0x600, RZ ;  /* 0x0000060002157810 */ /* 0x040fe40007ffe0ff */
[--C-:B------:R-:W-:Y:S01]  /*17b0*/  IMAD.WIDE.U32 R10, R11, 0x4, R12.reuse ;  /* 0x000000040b0a7825 */ /* 0x100fe200078e000c */
[----:B------:R1:W3:Y:S01]  /*17c0*/  LDG.E R9, desc[UR6][R18.64] ;  /* 0x0000000612097981 */ /* 0x0002e2000c1e1900 */
[C---:B------:R-:W-:Y:S02]  /*17d0*/  IADD3 R17, PT, PT, R2.reuse, 0x800, RZ ;  /* 0x0000080002117810 */ /* 0x040fe40007ffe0ff */
[--C-:B------:R-:W-:Y:S02]  /*17e0*/  IMAD.WIDE.U32 R20, R21, 0x4, R12.reuse ;  /* 0x0000000415147825 */ /* 0x100fe400078e000c */
[----:B------:R4:W5:Y:S01]  /*17f0*/  LDG.E R10, desc[UR6][R10.64] ;  /* 0x000000060a0a7981 */ /* 0x000962000c1e1900 */
[----:B------:R-:W-:Y:S01]  /*1800*/  IADD3 R29, PT, PT, R2, 0xa00, RZ ;  /* 0x00000a00021d7810 */ /* 0x000fe20007ffe0ff */
[----:B------:R-:W-:-:S02]  /*1810*/  IMAD.WIDE.U32 R16, R17, 0x4, R12 ;  /* 0x0000000411107825 */ /* 0x000fc400078e000c */
[----:B------:R4:W5:Y:S01]  /*1820*/  LDG.E R27, desc[UR6][R20.64] ;  /* 0x00000006141b7981 */ /* 0x000962000c1e1900 */
[C---:B------:R-:W-:Y:S01]  /*1830*/  IADD3 R23, PT, PT, R2.reuse, 0xc00, RZ ;  /* 0x00000c0002177810 */ /* 0x040fe20007ffe0ff */
[--C-:B------:R-:W-:Y:S02]  /*1840*/  IMAD.WIDE.U32 R28, R29, 0x4, R12.reuse ;  /* 0x000000041d1c7825 */ /* 0x100fe400078e000c */
[----:B------:R-:W5:Y:S01]  /*1850*/  LDG.E R26, desc[UR6][R16.64] ;  /* 0x00000006101a7981 */ /* 0x000f62000c1e1900 */
[C---:B------:R-:W-:Y:S01]  /*1860*/  IADD3 R22, PT, PT, R2.reuse, 0xe00, RZ ;  /* 0x00000e0002167810 */ /* 0x040fe20007ffe0ff */
[--C-:B0-----:R-:W-:Y:S02]  /*1870*/  IMAD.WIDE.U32 R14, R23, 0x4, R12.reuse ;  /* 0x00000004170e7825 */ /* 0x101fe400078e000c */
[----:B------:R0:W5:Y:S01]  /*1880*/  LDG.E R25, desc[UR6][R28.64] ;  /* 0x000000061c197981 */ /* 0x000162000c1e1900 */
[----:B------:R-:W-:Y:S01]  /*1890*/  IADD3 R23, PT, PT, R2, 0x1000, RZ ;  /* 0x0000100002177810 */ /* 0x000fe20007ffe0ff */
[----:B-1----:R-:W-:-:S02]  /*18a0*/  IMAD.WIDE.U32 R18, R22, 0x4, R12 ;  /* 0x0000000416127825 */ /* 0x002fc400078e000c */
[----:B------:R1:W5:Y:S01]  /*18b0*/  LDG.E R24, desc[UR6][R14.64] ;  /* 0x000000060e187981 */ /* 0x000362000c1e1900 */
[C---:B----4-:R-:W-:Y:S01]  /*18c0*/  IADD3 R11, PT, PT, R2.reuse, 0x1200, RZ ;  /* 0x00001200020b7810 */ /* 0x050fe20007ffe0ff */
[--C-:B------:R-:W-:Y:S02]  /*18d0*/  IMAD.WIDE.U32 R20, R23, 0x4, R12.reuse ;  /* 0x0000000417147825 */ /* 0x100fe400078e000c */
[----:B------:R4:W5:Y:S01]  /*18e0*/  LDG.E R23, desc[UR6][R18.64] ;  /* 0x0000000612177981 */ /* 0x000962000c1e1900 */
[C---:B0-----:R-:W-:Y:S01]  /*18f0*/  IADD3 R29, PT, PT, R2.reuse, 0x1400, RZ ;  /* 0x00001400021d7810 */ /* 0x041fe20007ffe0ff */
[--C-:B------:R-:W-:Y:S02]  /*1900*/  IMAD.WIDE.U32 R16, R11, 0x4, R12.reuse ;  /* 0x000000040b107825 */ /* 0x100fe400078e000c */
[----:B------:R-:W5:Y:S01]  /*1910*/  LDG.E R22, desc[UR6][R20.64] ;  /* 0x0000000614167981 */ /* 0x000f62000c1e1900 */
[----:B-1----:R-:W-:Y:S01]  /*1920*/  IADD3 R15, PT, PT, R2, 0x1600, RZ ;  /* 0x00001600020f7810 */ /* 0x002fe20007ffe0ff */
[----:B------:R-:W-:-:S02]  /*1930*/  IMAD.WIDE.U32 R28, R29, 0x4, R12 ;  /* 0x000000041d1c7825 */ /* 0x000fc400078e000c */
[----:B------:R0:W5:Y:S01]  /*1940*/  LDG.E R11, desc[UR6][R16.64] ;  /* 0x00000006100b7981 */ /* 0x000162000c1e1900 */
[C---:B----4-:R-:W-:Y:S01]  /*1950*/  IADD3 R19, PT, PT, R2.reuse, 0x1800, RZ ;  /* 0x0000180002137810 */ /* 0x050fe20007ffe0ff */
[--C-:B------:R-:W-:Y:S02]  /*1960*/  IMAD.WIDE.U32 R14, R15, 0x4, R12.reuse ;  /* 0x000000040f0e7825 */ /* 0x100fe400078e000c */
[----:B------:R-:W4:Y:S02]  /*1970*/  LDG.E R28, desc[UR6][R28.64] ;  /* 0x000000061c1c7981 */ /* 0x000f24000c1e1900 */
[----:B------:R-:W-:Y:S01]  /*1980*/  IMAD.WIDE.U32 R18, R19, 0x4, R12 ;  /* 0x0000000413127825 */ /* 0x000fe200078e000c */
[C---:B0-----:R-:W-:Y:S02]  /*1990*/  IADD3 R17, PT, PT, R2.reuse, 0x1a00, RZ ;  /* 0x00001a0002117810 */ /* 0x041fe40007ffe0ff */
[----:B------:R-:W-:-:S03]  /*19a0*/  IADD3 R21, PT, PT, R2, 0x1c00, RZ ;  /* 0x00001c0002157810 */ /* 0x000fc60007ffe0ff */
[----:B------:R-:W4:Y:S04]  /*19b0*/  LDG.E R18, desc[UR6][R18.64] ;  /* 0x0000000612127981 */ /* 0x000f28000c1e1900 */
[----:B------:R0:W4:Y:S01]  /*19c0*/  LDG.E R29, desc[UR6][R14.64] ;  /* 0x000000060e1d7981 */ /* 0x000122000c1e1900 */
[----:B------:R-:W-:Y:S01]  /*19d0*/  IADD3 R20, PT, PT, R2, 0x1e00, RZ ;  /* 0x00001e0002147810 */ /* 0x000fe20007ffe0ff */
[----:B0-----:R-:W-:-:S04]  /*19e0*/  IMAD.WIDE.U32 R14, R17, 0x4, R12 ;  /* 0x00000004110e7825 */ /* 0x001fc800078e000c */
[--C-:B------:R-:W-:Y:S02]  /*19f0*/  IMAD.WIDE.U32 R16, R21, 0x4, R12.reuse ;  /* 0x0000000415107825 */ /* 0x100fe400078e000c */
[----:B------:R-:W4:Y:S02]  /*1a00*/  LDG.E R14, desc[UR6][R14.64] ;  /* 0x000000060e0e7981 */ /* 0x000f24000c1e1900 */
[----:B------:R-:W-:Y:S02]  /*1a10*/  IMAD.WIDE.U32 R20, R20, 0x4, R12 ;  /* 0x0000000414147825 */ /* 0x000fe400078e000c */
[----:B------:R-:W4:Y:S04]  /*1a20*/  LDG.E R16, desc[UR6][R16.64] ;  /* 0x0000000610107981 */ /* 0x000f28000c1e1900 */
[----:B------:R-:W4:Y:S01]  /*1a30*/  LDG.E R20, desc[UR6][R20.64] ;  /* 0x0000000614147981 */ /* 0x000f22000c1e1900 */
[----:B------:R-:W-:-:S04]  /*1a40*/  IADD3 R7, PT, PT, R7, 0x10, RZ ;  /* 0x0000001007077810 */ /* 0x000fc80007ffe0ff */
[----:B------:R-:W-:Y:S02]  /*1a50*/  ISETP.NE.AND P0, PT, R7, RZ, PT ;  /* 0x000000ff0700720c */ /* 0x000fe40003f05270 */
[----:B------:R-:W-:Y:S02]  /*1a60*/  IADD3 R6, PT, PT, R6, 0x2000, RZ ;  /* 0x0000200006067810 */ /* 0x000fe40007ffe0ff */
[----:B------:R-:W-:Y:S01]  /*1a70*/  IADD3 R2, PT, PT, R2, 0x2000, RZ ;  /* 0x0000200002027810 */ /* 0x000fe20007ffe0ff */
[----:B--2---:R-:W-:-:S04]  /*1a80*/  FADD R8, R8, R5 ;  /* 0x0000000508087221 */ /* 0x004fc80000000000 */
[----:B---3--:R-:W-:-:S04]  /*1a90*/  FADD R9, R8, R9 ;  /* 0x0000000908097221 */ /* 0x008fc80000000000 */
        /* <DEDUP_REMOVED lines=8> */
[----:B----4-:R-:W-:-:S04]  /*1b20*/  FADD R28, R11, R28 ;  /* 0x0000001c0b1c7221 */ /* 0x010fc80000000000 */
[----:B------:R-:W-:-:S04]  /*1b30*/  FADD R29, R28, R29 ;  /* 0x0000001d1c1d7221 */ /* 0x000fc80000000000 */
[----:B------:R-:W-:-:S04]  /*1b40*/  FADD R29, R29, R18 ;  /* 0x000000121d1d7221 */ /* 0x000fc80000000000 */
[----:B------:R-:W-:-:S04]  /*1b50*/  FADD R29, R29, R14 ;  /* 0x0000000e1d1d7221 */ /* 0x000fc80000000000 */
[----:B------:R-:W-:-:S04]  /*1b60*/  FADD R29, R29, R16 ;  /* 0x000000101d1d7221 */ /* 0x000fc80000000000 */
[----:B------:R-:W-:Y:S01]  /*1b70*/  FADD R5, R29, R20 ;  /* 0x000000141d057221 */ /* 0x000fe20000000000 */
[----:B------:R-:W-:Y:S06]  /*1b80*/  @P0 BRA `(.L_x_228) ;  /* 0xfffffff800f00947 */ /* 0x000fec000383ffff */
[----:B------:R-:W-:Y:S05]  /*1b90*/  BSYNC.RECONVERGENT B3 ;  /* 0x0000000000037941 */ /* 0x000fea0003800200 */
.L_x_227:
[----:B------:R-:W-:-:S07]  /*1ba0*/  IADD3 R6, PT, PT, R6, -0x1000, RZ ;  /* 0xfffff00006067810 */ /* 0x000fce0007ffe0ff */
.L_x_226:
[----:B------:R-:W-:Y:S05]  /*1bb0*/  BSYNC.RECONVERGENT B2 ;  /* 0x0000000000027941 */ /* 0x000fea0003800200 */
.L_x_225:
[----:B------:R-:W-:-:S13]  /*1bc0*/  ISETP.NE.AND P0, PT, R4, RZ, PT ;  /* 0x000000ff0400720c */ /* 0x000fda0003f05270 */
[----:B------:R-:W-:Y:S05]  /*1bd0*/  @!P0 BRA `(.L_x_224) ;  /* 0x0000000400248947 */ /* 0x000fea0003800000 */
[----:B------:R-:W-:Y:S01]  /*1be0*/  ISETP.GE.U32.AND P0, PT, R4, 0x8, PT ;  /* 0x000000080400780c */ /* 0x000fe20003f06070 */
[----:B------:R-:W-:Y:S01]  /*1bf0*/  BSSY.RECONVERGENT B2, `(.L_x_229) ;  /* 0x0000025000027945 */ /* 0x000fe20003800200 */
[----:B------:R-:W-:-:S04]  /*1c00*/  LOP3.LUT R22, R3, 0x7, RZ, 0xc0, !PT ;  /* 0x0000000703167812 */ /* 0x000fc800078ec0ff */
[----:B------:R-:W-:-:S07]  /*1c10*/  ISETP.NE.AND P1, PT, R22, RZ, PT ;  /* 0x000000ff1600720c */ /* 0x000fce0003f25270 */
[----:B------:R-:W-:Y:S06]  /*1c20*/  @!P0 BRA `(.L_x_230) ;  /* 0x0000000000848947 */ /* 0x000fec0003800000 */
[----:B------:R-:W-:-:S04]  /*1c30*/  IADD3 R7, PT, PT, R6, UR4, RZ ;  /* 0x0000000406077c10 */ /* 0x000fc8000fffe0ff */
        /* <DEDUP_REMOVED lines=32> */
.L_x_230:
[----:B------:R-:W-:Y:S05]  /*1e40*/  BSYNC.RECONVERGENT B2 ;  /* 0x0000000000027941 */ /* 0x000fea0003800200 */
.L_x_229:
        /* <DEDUP_REMOVED lines=23> */
.L_x_232:
[----:B------:R-:W-:Y:S05]  /*1fc0*/  BSYNC.RECONVERGENT B2 ;  /* 0x0000000000027941 */ /* 0x000fea0003800200 */
.L_x_231:
[----:B------:R-:W-:Y:S05]  /*1fd0*/  @!P1 BRA `(.L_x_224) ;  /* 0x0000000000249947 */ /* 0x000fea0003800000 */
[----:B------:R-:W-:Y:S02]  /*1fe0*/  IADD3 R7, PT, PT, R6, UR4, RZ ;  /* 0x0000000406077c10 */ /* 0x000fe4000fffe0ff */
[----:B------:R-:W-:-:S07]  /*1ff0*/  IADD3 R4, PT, PT, -R4, RZ, RZ ;  /* 0x000000ff04047210 */ /* 0x000fce0007ffe1ff */
.L_x_233:
[----:B------:R-:W-:-:S06]  /*2000*/  IMAD.WIDE.U32 R2, R7, 0x4, R12 ;  /* 0x0000000407027825 */ /* 0x000fcc00078e000c */
[----:B------:R-:W2:Y:S01]  /*2010*/  LDG.E R2, desc[UR6][R2.64] ;  /* 0x0000000602027981 */ /* 0x000ea2000c1e1900 */
[----:B------:R-:W-:Y:S02]  /*2020*/  IADD3 R4, PT, PT, R4, 0x1, RZ ;  /* 0x0000000104047810 */ /* 0x000fe40007ffe0ff */
[----:B------:R-:W-:Y:S02]  /*2030*/  IADD3 R7, PT, PT, R7, 0x200, RZ ;  /* 0x0000020007077810 */ /* 0x000fe40007ffe0ff */
[----:B------:R-:W-:Y:S01]  /*2040*/  ISETP.NE.AND P0, PT, R4, RZ, PT ;  /* 0x000000ff0400720c */ /* 0x000fe20003f05270 */
[----:B--2---:R-:W-:-:S12]  /*2050*/  FADD R5, R2, R5 ;  /* 0x0000000502057221 */ /* 0x004fd80000000000 */
[----:B------:R-:W-:Y:S05]  /*2060*/  @P0 BRA `(.L_x_233) ;  /* 0xfffffffc00e40947 */ /* 0x000fea000383ffff */
.L_x_224:
[----:B------:R-:W-:Y:S05]  /*2070*/  BSYNC.RECONVERGENT B1 ;  /* 0x0000000000017941 */ /* 0x000fea0003800200 */
.L_x_222:
        /* <DEDUP_REMOVED lines=33> */
[----:B------:R-:W3:Y:S04]  /*2290*/  LDS.128 R8, [UR4+0x30] ;  /* 0x00003004ff087984 */ /* 0x000ee80008000c00 */
[----:B------:R-:W4:Y:S01]  /*22a0*/  LDS.128 R16, [UR4+0x40] ;  /* 0x00004004ff107984 */ /* 0x000f220008000c00 */
[----:B0-----:R-:W-:-:S04]  /*22b0*/  FADD R5, R0, R5 ;  /* 0x0000000500057221 */ /* 0x001fc80000000000 */
        /* <DEDUP_REMOVED lines=13> */
[----:B------:R-:W-:-:S07]  /*2390*/  FADD R0, R18, R19 ;  /* 0x0000001312007221 */ /* 0x000fce0000000000 */
.L_x_220:
[----:B------:R-:W-:Y:S05]  /*23a0*/  BSYNC.RECONVERGENT B0 ;  /* 0x0000000000007941 */ /* 0x000fea0003800200 */
.L_x_205:
[----:B------:R-:W-:Y:S05]  /*23b0*/  @P0 EXIT ;  /* 0x000000000000094d */ /* 0x000fea0003800000 */
[----:B012---:R-:W0:Y:S01]  /*23c0*/  LDC.64 R2, c[0x0][0x388] ;  /* 0x0000e200ff027b82 */ /* 0x007e220000000a00 */
[----:B------:R-:W1:Y:S02]  /*23d0*/  LDCU UR4, c[0x0][0x398] ;  /* 0x00007300ff0477ac */ /* 0x000e640008000800 */
[----:B-1----:R-:W-:-:S05]  /*23e0*/  FADD R5, R0, UR4 ;  /* 0x0000000400057e21 */ /* 0x002fca0008000000 */
[----:B0-----:R-:W-:Y:S01]  /*23f0*/  STG.E desc[UR6][R2.64], R5 ;  /* 0x0000000502007986 */ /* 0x001fe2000c101906 */
[----:B------:R-:W-:Y:S05]  /*2400*/  EXIT ;  /* 0x000000000000794d */ /* 0x000fea0003800000 */
.L_x_234:
        /* <DEDUP_REMOVED lines=15> */
.L_x_281:


//--------------------- .text._ZN3cub18CUB_300001_SM_10006detail9transform16transform_kernelINS2_10policy_hubILb1EN4cuda3std3__45tupleIJN6thrust24THRUST_300001_SM_1000_NS6detail15normal_iteratorINSA_10device_ptrIfEEEESF_EEEE10policy1000El16multiply_functorSF_JPfSK_EEEvT0_iT1_T2_DpNS2_10kernel_argIT3_EE --------------------------
	.section	.text._ZN3cub18CUB_300001_SM_10006detail9transform16transform_kernelINS2_10policy_hubILb1EN4cuda3std3__45tupleIJN6thrust24THRUST_300001_SM_1000_NS6detail15normal_iteratorINSA_10device_ptrIfEEEESF_EEEE10policy1000El16multiply_functorSF_JPfSK_EEEvT0_iT1_T2_DpNS2_10kernel_argIT3_EE,"ax",@progbits
	.align	128
        .global         _ZN3cub18CUB_300001_SM_10006detail9transform16transform_kernelINS2_10policy_hubILb1EN4cuda3std3__45tupleIJN6thrust24THRUST_300001_SM_1000_NS6detail15normal_iteratorINSA_10device_ptrIfEEEESF_EEEE10policy1000El16multiply_functorSF_JPfSK_EEEvT0_iT1_T2_DpNS2_10kernel_argIT3_EE
        .type           _ZN3cub18CUB_300001_SM_10006detail9transform16transform_kernelINS2_10policy_hubILb1EN4cuda3std3__45tupleIJN6thrust24THRUST_300001_SM_1000_NS6detail15normal_iteratorINSA_10device_ptrIfEEEESF_EEEE10policy1000El16multiply_functorSF_JPfSK_EEEvT0_iT1_T2_DpNS2_10kernel_argIT3_EE,@function
        .size           _ZN3cub18CUB_300001_SM_10006detail9transform16transform_kernelINS2_10policy_hubILb1EN4cuda3std3__45tupleIJN6thrust24THRUST_300001_SM_1000_NS6detail15normal_iteratorINSA_10device_ptrIfEEEESF_EEEE10policy1000El16multiply_functorSF_JPfSK_EEEvT0_iT1_T2_DpNS2_10kernel_argIT3_EE,(.L_x_282 - _ZN3cub18CUB_300001_SM_10006detail9transform16transform_kernelINS2_10policy_hubILb1EN4cuda3std3__45tupleIJN6thrust24THRUST_300001_SM_1000_NS6detail15normal_iteratorINSA_10device_ptrIfEEEESF_EEEE10policy1000El16multiply_functorSF_JPfSK_EEEvT0_iT1_T2_DpNS2_10kernel_argIT3_EE)
        .other          _ZN3cub18CUB_300001_SM_10006detail9transform16transform_kernelINS2_10policy_hubILb1EN4cuda3std3__45tupleIJN6thrust24THRUST_300001_SM_1000_NS6detail15normal_iteratorINSA_10device_ptrIfEEEESF_EEEE10policy1000El16multiply_functorSF_JPfSK_EEEvT0_iT1_T2_DpNS2_10kernel_argIT3_EE,@"STO_CUDA_ENTRY STV_DEFAULT"
_ZN3cub18CUB_300001_SM_10006detail9transform16transform_kernelINS2_10policy_hubILb1EN4cuda3std3__45tupleIJN6thrust24THRUST_300001_SM_1000_NS6detail15normal_iteratorINSA_10device_ptrIfEEEESF_EEEE10policy1000El16multiply_functorSF_JPfSK_EEEvT0_iT1_T2_DpNS2_10kernel_argIT3_EE:
.text._ZN3cub18CUB_300001_SM_10006detail9transform16transform_kernelINS2_10policy_hubILb1EN4cuda3std3__45tupleIJN6thrust24THRUST_300001_SM_1000_NS6detail15normal_iteratorINSA_10device_ptrIfEEEESF_EEEE10policy1000El16multiply_functorSF_JPfSK_EEEvT0_iT1_T2_DpNS2_10kernel_argIT3_EE:
[----:B------:R-:W-:Y:S08]  /*0000*/  LDC R1, c[0x0][0x37c] ;  /* 0x0000df00ff017b82 */ /* 0x000ff00000000800 */
[----:B------:R-:W0:Y:S01]  /*0010*/  LDC R10, c[0x0][0x388] ;  /* 0x0000e200ff0a7b82 */ /* 0x000e220000000800 */
[----:B------:R-:W1:Y:S01]  /*0020*/  LDCU.64 UR4, c[0x0][0x380] ;  /* 0x00007000ff0477ac */ /* 0x000e620008000a00 */
[----:B------:R-:W2:Y:S01]  /*0030*/  S2R R7, SR_TID.X ;  /* 0x0000000000077919 */ /* 0x000ea20000002100 */
[----:B------:R-:W-:Y:S05]  /*0040*/  BSSY.RECONVERGENT B0, `(.L_x_235) ;  /* 0x0000029000007945 */ /* 0x000fea0003800200 */
[----:B------:R-:W3:Y:S01]  /*0050*/  S2UR UR12, SR_CTAID.X ;  /* 0x00000000000c79c3 */ /* 0x000ee20000002500 */
[----:B0-----:R-:W-:-:S04]  /*0060*/  SHF.L.U32 R5, R10, 0x7, RZ ;  /* 0x000000070a057819 */ /* 0x001fc800000006ff */
[----:B------:R-:W-:Y:S01]  /*0070*/  SHF.R.S32.HI R0, RZ, 0x1f, R5 ;  /* 0x0000001fff007819 */ /* 0x000fe20000011405 */
[----:B---3--:R-:W-:-:S04]  /*0080*/  IMAD.WIDE.U32 R2, R5, UR12, RZ ;  /* 0x0000000c05027c25 */ /* 0x008fc8000f8e00ff */
[----:B------:R-:W-:Y:S01]  /*0090*/  IMAD R9, R0, UR12, RZ ;  /* 0x0000000c00097c24 */ /* 0x000fe2000f8e02ff */
[----:B-1----:R-:W-:-:S04]  /*00a0*/  IADD3 R4, P1, PT, -R2, UR4, RZ ;  /* 0x0000000402047c10 */ /* 0x002fc8000ff3e1ff */
[----:B------:R-:W-:Y:S02]  /*00b0*/  IADD3 R9, PT, PT, R3, R9, RZ ;  /* 0x0000000903097210 */ /* 0x000fe40007ffe0ff */
[----:B------:R-:W-:Y:S02]  /*00c0*/  ISETP.LT.U32.AND P0, PT, R4, R5, PT ;  /* 0x000000050400720c */ /* 0x000fe40003f01070 */
[----:B------:R-:W-:-:S04]  /*00d0*/  IADD3.X R11, PT, PT, ~R9, UR5, RZ, P1, !PT ;  /* 0x00000005090b7c10 */ /* 0x000fc80008ffe5ff */
[----:B------:R-:W-:Y:S02]  /*00e0*/  ISETP.LT.AND.EX P0, PT, R11, R0, PT, P0 ;  /* 0x000000000b00720c */ /* 0x000fe40003f01300 */
[----:B--2---:R-:W-:Y:S02]  /*00f0*/  SHF.L.U32 R11, R7, 0x7, RZ ;  /* 0x00000007070b7819 */ /* 0x004fe400000006ff */
[----:B------:R-:W-:-:S04]  /*0100*/  SEL R0, R4, R5, P0 ;  /* 0x0000000504007207 */ /* 0x000fc80000000000 */
[----:B------:R-:W-:-:S04]  /*0110*/  SHF.L.U32 R4, R0, 0x2, RZ ;  /* 0x0000000200047819 */ /* 0x000fc800000006ff */
[----:B------:R-:W-:-:S13]  /*0120*/  ISETP.GE.AND P0, PT, R11, R4, PT ;  /* 0x000000040b00720c */ /* 0x000fda0003f06270 */
[----:B------:R-:W-:Y:S05]  /*0130*/  @P0 BRA `(.L_x_236) ;  /* 0x0000000000640947 */ /* 0x000fea0003800000 */
[----:B------:R-:W0:Y:S01]  /*0140*/  LDCU.64 UR4, c[0x0][0x398] ;  /* 0x00007300ff0477ac */ /* 0x000e220008000a00 */
[C---:B------:R-:W-:Y:S01]  /*0150*/  SHF.L.U32 R6, R2.reuse, 0x2, RZ ;  /* 0x0000000202067819 */ /* 0x040fe200000006ff */
[----:B------:R-:W-:Y:S01]  /*0160*/  BSSY.RECONVERGENT B1, `(.L_x_237) ;  /* 0x000000c000017945 */ /* 0x000fe20003800200 */
[----:B------:R-:W-:Y:S02]  /*0170*/  SHF.L.U64.HI R8, R2, 0x2, R9 ;  /* 0x0000000202087819 */ /* 0x000fe40000010209 */
[----:B------:R-:W-:Y:S02]  /*0180*/  MOV R15, R11 ;  /* 0x0000000b000f7202 */ /* 0x000fe40000000f00 */
[----:B0-----:R-:W-:-:S04]  /*0190*/  IADD3 R12, P0, PT, R6, UR4, RZ ;  /* 0x00000004060c7c10 */ /* 0x001fc8000ff1e0ff */
[----:B------:R-:W-:-:S03]  /*01a0*/  IADD3.X R13, PT, PT, R8, UR5, RZ, P0, !PT ;  /* 0x00000005080d7c10 */ /* 0x000fc600087fe4ff */
[----:B------:R-:W-:-:S07]  /*01b0*/  IMAD.WIDE.U32 R12, R7, 0x80, R12 ;  /* 0x00000080070c7825 */ /* 0x000fce00078e000c */
.L_x_238:
[----:B------:R-:W-:Y:S01]  /*01c0*/  IADD3 R15, PT, PT, R15, 0x4000, RZ ;  /* 0x000040000f0f7810 */ /* 0x000fe20007ffe0ff */
[----:B------:R0:W-:Y:S03]  /*01d0*/  CCTL.E.PF2 [R12] ;  /* 0x000000000c00798f */ /* 0x0001e60000800100 */
[----:B------:R-:W-:Y:S02]  /*01e0*/  ISETP.GE.AND P0, PT, R15, R4, PT ;  /* 0x000000040f00720c */ /* 0x000fe40003f06270 */
[----:B0-----:R-:W-:-:S04]  /*01f0*/  IADD3 R12, P1, PT, R12, 0x4000, RZ ;  /* 0x000040000c0c7810 */ /* 0x001fc80007f3e0ff */
[----:B------:R-:W-:-:S07]  /*0200*/  IADD3.X R13, PT, PT, RZ, R13, RZ, P1, !PT ;  /* 0x0000000dff0d7210 */ /* 0x000fce0000ffe4ff */
[----:B------:R-:W-:Y:S05]  /*0210*/  @!P0 BRA `(.L_x_238) ;  /* 0xfffffffc00e88947 */ /* 0x000fea000383ffff */
[----:B------:R-:W-:Y:S05]  /*0220*/  BSYNC.RECONVERGENT B1 ;  /* 0x0000000000017941 */ /* 0x000fea0003800200 */
.L_x_237:
[----:B------:R-:W0:Y:S02]  /*0230*/  LDCU.64 UR4, c[0x0][0x3a8] ;  /* 0x00007500ff0477ac */ /* 0x000e240008000a00 */
[----:B0-----:R-:W-:-:S04]  /*0240*/  IADD3 R12, P0, PT, R6, UR4, RZ ;  /* 0x00000004060c7c10 */ /* 0x001fc8000ff1e0ff */
[----:B------:R-:W-:-:S03]  /*0250*/  IADD3.X R13, PT, PT, R8, UR5, RZ, P0, !PT ;  /* 0x00000005080d7c10 */ /* 0x000fc600087fe4ff */
[----:B------:R-:W-:-:S07]  /*0260*/  IMAD.WIDE.U32 R12, R7, 0x80, R12 ;  /* 0x00000080070c7825 */ /* 0x000fce00078e000c */
.L_x_239:
[----:B------:R-:W-:Y:S01]  /*0270*/  IADD3 R11, PT, PT, R11, 0x4000, RZ ;  /* 0x000040000b0b7810 */ /* 0x000fe20007ffe0ff */
[----:B------:R0:W-:Y:S03]  /*0280*/  CCTL.E.PF2 [R12] ;  /* 0x000000000c00798f */ /* 0x0001e60000800100 */
[----:B------:R-:W-:Y:S02]  /*0290*/  ISETP.GE.AND P0, PT, R11, R4, PT ;  /* 0x000000040b00720c */ /* 0x000fe40003f06270 */
[----:B0-----:R-:W-:-:S04]  /*02a0*/  IADD3 R12, P1, PT, R12, 0x4000, RZ ;  /* 0x000040000c0c7810 */ /* 0x001fc80007f3e0ff */
[----:B------:R-:W-:-:S07]  /*02b0*/  IADD3.X R13, PT, PT, RZ, R13, RZ, P1, !PT ;  /* 0x0000000dff0d7210 */ /* 0x000fce0000ffe4ff */
[----:B------:R-:W-:Y:S05]  /*02c0*/  @!P0 BRA `(.L_x_239) ;  /* 0xfffffffc00e88947 */ /* 0x000fea000383ffff */
.L_x_236:
[----:B------:R-:W-:Y:S05]  /*02d0*/  BSYNC.RECONVERGENT B0 ;  /* 0x0000000000007941 */ /* 0x000fea0003800200 */
.L_x_235:
[----:B------:R-:W0:Y:S01]  /*02e0*/  LDCU.128 UR8, c[0x0][0x390] ;  /* 0x00007200ff0877ac */ /* 0x000e220008000c00 */
[----:B------:R-:W-:Y:S01]  /*02f0*/  ISETP.NE.AND P0, PT, R5, R0, PT ;  /* 0x000000000500720c */ /* 0x000fe20003f05270 */
[C---:B------:R-:W-:Y:S01]  /*0300*/  IMAD.SHL.U32 R8, R2.reuse, 0x4, RZ ;  /* 0x0000000402087824 */ /* 0x040fe200078e00ff */
[----:B------:R-:W-:Y:S01]  /*0310*/  SHF.L.U64.HI R9, R2, 0x2, R9 ;  /* 0x0000000202097819 */ /* 0x000fe20000010209 */
[----:B------:R-:W1:Y:S03]  /*0320*/  LDCU.64 UR6, c[0x0][0x3a8] ;  /* 0x00007500ff0677ac */ /* 0x000e660008000a00 */
[C---:B------:R-:W-:Y:S01]  /*0330*/  R2UR UR13, R8.reuse ;  /* 0x00000000080d72ca */ /* 0x040fe200000e0000 */
[----:B------:R-:W2:Y:S01]  /*0340*/  LDCU.64 UR14, c[0x0][0x358] ;  /* 0x00006b00ff0e77ac */ /* 0x000ea20008000a00 */
[----:B------:R-:W-:Y:S02]  /*0350*/  R2UR UR16, R9 ;  /* 0x00000000091072ca */ /* 0x000fe400000e0000 */
[----:B0-----:R-:W-:-:S02]  /*0360*/  IADD3 R4, P2, PT, R8, UR10, RZ ;  /* 0x0000000a08047c10 */ /* 0x001fc4000ff5e0ff */
[C---:B-1----:R-:W-:Y:S02]  /*0370*/  IADD3 R2, P3, PT, R8.reuse, UR6, RZ ;  /* 0x0000000608027c10 */ /* 0x042fe4000ff7e0ff */
[----:B------:R-:W-:Y:S02]  /*0380*/  IADD3 R8, P1, PT, R8, UR8, RZ ;  /* 0x0000000808087c10 */ /* 0x000fe4000ff3e0ff */
[C---:B------:R-:W-:Y:S02]  /*0390*/  IADD3.X R5, PT, PT, R9.reuse, UR11, RZ, P2, !PT ;  /* 0x0000000b09057c10 */ /* 0x040fe400097fe4ff */
[C---:B------:R-:W-:Y:S02]  /*03a0*/  IADD3.X R3, PT, PT, R9.reuse, UR7, RZ, P3, !PT ;  /* 0x0000000709037c10 */ /* 0x040fe40009ffe4ff */
[----:B------:R-:W-:Y:S01]  /*03b0*/  IADD3.X R9, PT, PT, R9, UR9, RZ, P1, !PT ;  /* 0x0000000909097c10 */ /* 0x000fe20008ffe4ff */
[----:B--2---:R-:W-:Y:S06]  /*03c0*/  @!P0 BRA `(.L_x_240) ;  /* 0x0000000c00e48947 */ /* 0x004fec0003800000 */
[----:B------:R-:W-:-:S13]  /*03d0*/  ISETP.GE.AND P0, PT, R10, 0x1, PT ;  /* 0x000000010a00780c */ /* 0x000fda0003f06270 */
[----:B------:R-:W-:Y:S05]  /*03e0*/  @!P0 EXIT ;  /* 0x000000000000894d */ /* 0x000fea0003800000 */
[C---:B------:R-:W-:Y:S01]  /*03f0*/  ISETP.GE.U32.AND P0, PT, R10.reuse, 0x8, PT ;  /* 0x000000080a00780c */ /* 0x040fe20003f06070 */
[----:B------:R-:W-:Y:S01]  /*0400*/  HFMA2 R6, -RZ, RZ, 0, 0 ;  /* 0x00000000ff067431 */ /* 0x000fe200000001ff */
[----:B------:R-:W-:-:S11]  /*0410*/  LOP3.LUT R20, R10, 0x7, RZ, 0xc0, !PT ;  /* 0x000000070a147812 */ /* 0x000fd600078ec0ff */
[----:B------:R-:W-:Y:S05]  /*0420*/  @!P0 BRA `(.L_x_241) ;  /* 0x0000000800548947 */ /* 0x000fea0003800000 */
[----:B------:R-:W-:-:S13]  /*0430*/  ISETP.GE.AND P0, PT, R7, R0, PT ;  /* 0x000000000700720c */ /* 0x000fda0003f06270 */
[C---:B------:R-:W-:Y:S01]  /*0440*/  @!P0 IMAD.WIDE.U32 R16, R7.reuse, 0x4, R4 ;  /* 0x0000000407108825 */ /* 0x040fe200078e0004 */
[----:B------:R-:W0:Y:S03]  /*0450*/  @!P0 LDC R11, c[0x0][0x38c] ;  /* 0x0000e300ff0b8b82 */ /* 0x000e260000000800 */
[C---:B------:R-:W-:Y:S02]  /*0460*/  @!P0 IMAD.WIDE.U32 R18, R7.reuse, 0x4, R2 ;  /* 0x0000000407128825 */ /* 0x040fe400078e0002 */
[----:B------:R-:W0:Y:S04]  /*0470*/  @!P0 LDG.E R16, desc[UR14][R16.64] ;  /* 0x0000000e10108981 */ /* 0x000e28000c1e1900 */
[----:B------:R-:W2:Y:S01]  /*0480*/  @!P0 LDG.E R19, desc[UR14][R18.64] ;  /* 0x0000000e12138981 */ /* 0x000ea2000c1e1900 */
[C---:B------:R-:W-:Y:S01]  /*0490*/  IADD3 R21, PT, PT, R7.reuse, 0x80, RZ ;  /* 0x0000008007157810 */ /* 0x040fe20007ffe0ff */
[----:B------:R-:W-:-:S03]  /*04a0*/  @!P0 IMAD.WIDE.U32 R22, R7, 0x4, R8 ;  /* 0x0000000407168825 */ /* 0x000fc600078e0008 */
[C---:B------:R-:W-:Y:S01]  /*04b0*/  ISETP.GE.AND P1, PT, R21.reuse, R0, PT ;  /* 0x000000001500720c */ /* 0x040fe20003f26270 */
[----:B------:R-:W-:-:S04]  /*04c0*/  IMAD.WIDE R12, R21, 0x4, R4 ;  /* 0x00000004150c7825 */ /* 0x000fc800078e0204 */
[----:B------:R-:W-:-:S08]  /*04d0*/  IMAD.WIDE R14, R21, 0x4, R2 ;  /* 0x00000004150e7825 */ /* 0x000fd000078e0202 */
[----:B------:R-:W1:Y:S01]  /*04e0*/  @!P1 LDC R25, c[0x0][0x38c] ;  /* 0x0000e300ff199b82 */ /* 0x000e620000000800 */
[----:B0-----:R-:W-:-:S04]  /*04f0*/  @!P0 FMUL R6, R16, R11 ;  /* 0x0000000b10068220 */ /* 0x001fc80000400000 */
[----:B--2---:R-:W-:-:S05]  /*0500*/  @!P0 FMUL R11, R6, R19 ;  /* 0x00000013060b8220 */ /* 0x004fca0000400000 */
[----:B------:R0:W-:Y:S04]  /*0510*/  @!P0 STG.E desc[UR14][R22.64], R11 ;  /* 0x0000000b16008986 */ /* 0x0001e8000c10190e */
[----:B------:R-:W1:Y:S04]  /*0520*/  @!P1 LDG.E R6, desc[UR14][R12.64] ;  /* 0x0000000e0c069981 */ /* 0x000e68000c1e1900 */
[----:B------:R-:W2:Y:S01]  /*0530*/  @!P1 LDG.E R19, desc[UR14][R14.64] ;  /* 0x0000000e0e139981 */ /* 0x000ea2000c1e1900 */
[----:B------:R-:W-:-:S04]  /*0540*/  IADD3 R17, PT, PT, R7, 0x100, RZ ;  /* 0x0000010007117810 */ /* 0x000fc80007ffe0ff */
[----:B------:R-:W-:Y:S01]  /*0550*/  ISETP.GE.AND P0, PT, R17, R0, PT ;  /* 0x000000001100720c */ /* 0x000fe20003f06270 */
[----:B------:R-:W-:-:S12]  /*0560*/  IMAD.WIDE R16, R21, 0x4, R8 ;  /* 0x0000000415107825 */ /* 0x000fd800078e0208 */
[----:B0-----:R-:W0:Y:S01]  /*0570*/  @!P0 LDC R23, c[0x0][0x38c] ;  /* 0x0000e300ff178b82 */ /* 0x001e220000000800 */
[----:B-1----:R-:W-:-:S04]  /*0580*/  @!P1 FMUL R6, R6, R25 ;  /* 0x0000001906069220 */ /* 0x002fc80000400000 */
[----:B--2---:R-:W-:-:S05]  /*0590*/  @!P1 FMUL R19, R6, R19 ;  /* 0x0000001306139220 */ /* 0x004fca0000400000 */
[----:B------:R1:W-:Y:S04]  /*05a0*/  @!P1 STG.E desc[UR14][R16.64], R19 ;  /* 0x0000001310009986 */ /* 0x0003e8000c10190e */
[----:B------:R-:W0:Y:S04]  /*05b0*/  @!P0 LDG.E R6, desc[UR14][R12.64+0x200] ;  /* 0x0002000e0c068981 */ /* 0x000e28000c1e1900 */
[----:B------:R-:W2:Y:S01]  /*05c0*/  @!P0 LDG.E R11, desc[UR14][R14.64+0x200] ;  /* 0x0002000e0e0b8981 */ /* 0x000ea2000c1e1900 */
[----:B------:R-:W-:-:S04]  /*05d0*/  IADD3 R21, PT, PT, R7, 0x180, RZ ;  /* 0x0000018007157810 */ /* 0x000fc80007ffe0ff */
[----:B------:R-:W-:Y:S01]  /*05e0*/  ISETP.GE.AND P1, PT, R21, R0, PT ;  /* 0x000000001500720c */ /* 0x000fe20003f26270 */
[----:B0-----:R-:W-:-:S12]  /*05f0*/  @!P0 FMUL R6, R6, R23 ;  /* 0x0000001706068220 */ /* 0x001fd80000400000 */
[----:B------:R-:W0:Y:S01]  /*0600*/  @!P1 LDC R23, c[0x0][0x38c] ;  /* 0x0000e300ff179b82 */ /* 0x000e220000000800 */
[----:B--2---:R-:W-:-:S05]  /*0610*/  @!P0 FMUL R11, R6, R11 ;  /* 0x0000000b060b8220 */ /* 0x004fca0000400000 */
[----:B------:R2:W-:Y:S04]  /*0620*/  @!P0 STG.E desc[UR14][R16.64+0x200], R11 ;  /* 0x0002000b10008986 */ /* 0x0005e8000c10190e */
[----:B------:R-:W0:Y:S04]  /*0630*/  @!P1 LDG.E R6, desc[UR14][R12.64+0x400] ;  /* 0x0004000e0c069981 */ /* 0x000e28000c1e1900 */
[----:B------:R-:W3:Y:S01]  /*0640*/  @!P1 LDG.E R21, desc[UR14][R14.64+0x400] ;  /* 0x0004000e0e159981 */ /* 0x000ee2000c1e1900 */
[----:B-1----:R-:W-:-:S04]  /*0650*/  IADD3 R19, PT, PT, R7, 0x200, RZ ;  /* 0x0000020007137810 */ /* 0x002fc80007ffe0ff */
[----:B------:R-:W-:Y:S01]  /*0660*/  ISETP.GE.AND P0, PT, R19, R0, PT ;  /* 0x000000001300720c */ /* 0x000fe20003f06270 */
[----:B0-----:R-:W-:-:S12]  /*0670*/  @!P1 FMUL R6, R6, R23 ;  /* 0x0000001706069220 */ /* 0x001fd80000400000 */
[----:B------:R-:W0:Y:S01]  /*0680*/  @!P0 LDC R23, c[0x0][0x38c] ;  /* 0x0000e300ff178b82 */ /* 0x000e220000000800 */
[----:B---3--:R-:W-:-:S05]  /*0690*/  @!P1 FMUL R21, R6, R21 ;  /* 0x0000001506159220 */ /* 0x008fca0000400000 */
[----:B------:R1:W-:Y:S04]  /*06a0*/  @!P1 STG.E desc[UR14][R16.64+0x400], R21 ;  /* 0x0004001510009986 */ /* 0x0003e8000c10190e */
[----:B------:R-:W0:Y:S04]  /*06b0*/  @!P0 LDG.E R6, desc[UR14][R12.64+0x600] ;  /* 0x0006000e0c068981 */ /* 0x000e28000c1e1900 */
[----:B------:R-:W3:Y:S01]  /*06c0*/  @!P0 LDG.E R19, desc[UR14][R14.64+0x600] ;  /* 0x0006000e0e138981 */ /* 0x000ee2000c1e1900 */
[----:B--2---:R-:W-:-:S04]  /*06d0*/  IADD3 R11, PT, PT, R7, 0x280, RZ ;  /* 0x00000280070b7810 */ /* 0x004fc80007ffe0ff */
[----:B------:R-:W-:Y:S01]  /*06e0*/  ISETP.GE.AND P1, PT, R11, R0, PT ;  /* 0x000000000b00720c */ /* 0x000fe20003f26270 */
[----:B0-----:R-:W-:-:S12]  /*06f0*/  @!P0 FMUL R6, R6, R23 ;  /* 0x0000001706068220 */ /* 0x001fd80000400000 */
[----:B------:R-:W0:Y:S01]  /*0700*/  @!P1 LDC R23, c[0x0][0x38c] ;  /* 0x0000e300ff179b82 */ /* 0x000e220000000800 */
[----:B---3--:R-:W-:-:S05]  /*0710*/  @!P0 FMUL R19, R6, R19 ;  /* 0x0000001306138220 */ /* 0x008fca0000400000 */
        /* <DEDUP_REMOVED lines=12> */
[----:B------:R-:W-:-:S13]  /*07e0*/  ISETP.GE.AND P1, PT, R19, R0, PT ;  /* 0x000000001300720c */ /* 0x000fda0003f26270 */
[----:B-1----:R-:W1:Y:S01]  /*07f0*/  @!P1 LDC R11, c[0x0][0x38c] ;  /* 0x0000e300ff0b9b82 */ /* 0x002e620000000800 */
[----:B0-----:R-:W-:-:S04]  /*0800*/  @!P0 FMUL R6, R6, R23 ;  /* 0x0000001706068220 */ /* 0x001fc80000400000 */
[----:B---3--:R-:W-:-:S05]  /*0810*/  @!P0 FMUL R21, R6, R21 ;  /* 0x0000001506158220 */ /* 0x008fca0000400000 */
[----:B------:R0:W-:Y:S04]  /*0820*/  @!P0 STG.E desc[UR14][R16.64+0xa00], R21 ;  /* 0x000a001510008986 */ /* 0x0001e8000c10190e */
[----:B------:R-:W1:Y:S04]  /*0830*/  @!P1 LDG.E R6, desc[UR14][R12.64+0xc00] ;  /* 0x000c000e0c069981 */ /* 0x000e68000c1e1900 */
[----:B------:R-:W2:Y:S01]  /*0840*/  @!P1 LDG.E R19, desc[UR14][R14.64+0xc00] ;  /* 0x000c000e0e139981 */ /* 0x000ea2000c1e1900 */
[----:B-1----:R-:W-:-:S04]  /*0850*/  @!P1 FMUL R6, R6, R11 ;  /* 0x0000000b06069220 */ /* 0x002fc80000400000 */
[----:B--2---:R-:W-:Y:S01]  /*0860*/  @!P1 FMUL R19, R6, R19 ;  /* 0x0000001306139220 */ /* 0x004fe20000400000 */
[----:B------:R-:W-:-:S04]  /*0870*/  LOP3.LUT R6, R10, 0x7ffffff8, RZ, 0xc0, !PT ;  /* 0x7ffffff80a067812 */ /* 0x000fc800078ec0ff */
[----:B------:R0:W-:Y:S01]  /*0880*/  @!P1 STG.E desc[UR14][R16.64+0xc00], R19 ;  /* 0x000c001310009986 */ /* 0x0001e2000c10190e */
[----:B------:R-:W-:-:S13]  /*0890*/  ISETP.NE.AND P0, PT, R6, 0x8, PT ;  /* 0x000000080600780c */ /* 0x000fda0003f05270 */
[----:B0-----:R-:W-:Y:S05]  /*08a0*/  @!P0 BRA `(.L_x_241) ;  /* 0x0000000400348947 */ /* 0x001fea0003800000 */
[----:B------:R-:W-:Y:S01]  /*08b0*/  IMAD.MOV.U32 R16, RZ, RZ, 0x8 ;  /* 0x00000008ff107424 */ /* 0x000fe200078e00ff */
[----:B------:R-:W0:Y:S06]  /*08c0*/  LDCU UR4, c[0x0][0x38c] ;  /* 0x00007180ff0477ac */ /* 0x000e2c0008000800 */
.L_x_244:
[----:B-1----:R-:W-:-:S04]  /*08d0*/  LEA R17, R16, R7, 0x7 ;  /* 0x0000000710117211 */ /* 0x002fc800078e38ff */
[----:B------:R-:W-:-:S13]  /*08e0*/  ISETP.GE.AND P0, PT, R17, R0, PT ;  /* 0x000000001100720c */ /* 0x000fda0003f06270 */
[C---:B------:R-:W-:Y:S01]  /*08f0*/  @!P0 IMAD.WIDE.U32 R10, R17.reuse, 0x4, R4 ;  /* 0x00000004110a8825 */ /* 0x040fe200078e0004 */
[----:B------:R-:W1:Y:S03]  /*0900*/  @!P0 LDC R13, c[0x0][0x38c] ;  /* 0x0000e300ff0d8b82 */ /* 0x000e660000000800 */
[C---:B------:R-:W-:Y:S02]  /*0910*/  @!P0 IMAD.WIDE.U32 R22, R17.reuse, 0x4, R2 ;  /* 0x0000000411168825 */ /* 0x040fe400078e0002 */
[----:B------:R-:W1:Y:S04]  /*0920*/  @!P0 LDG.E R10, desc[UR14][R10.64] ;  /* 0x0000000e0a0a8981 */ /* 0x000e68000c1e1900 */
[----:B------:R-:W2:Y:S01]  /*0930*/  @!P0 LDG.E R23, desc[UR14][R22.64] ;  /* 0x0000000e16178981 */ /* 0x000ea2000c1e1900 */
[C---:B------:R-:W-:Y:S01]  /*0940*/  IADD3 R25, PT, PT, R17.reuse, 0x80, RZ ;  /* 0x0000008011197810 */ /* 0x040fe20007ffe0ff */
[----:B------:R-:W-:-:S03]  /*0950*/  @!P0 IMAD.WIDE.U32 R18, R17, 0x4, R8 ;  /* 0x0000000411128825 */ /* 0x000fc600078e0008 */
[C---:B------:R-:W-:Y:S01]  /*0960*/  ISETP.GE.AND P1, PT, R25.reuse, R0, PT ;  /* 0x000000001900720c */ /* 0x040fe20003f26270 */
[----:B------:R-:W-:-:S12]  /*0970*/  IMAD.WIDE R14, R25, 0x4, R2 ;  /* 0x00000004190e7825 */ /* 0x000fd800078e0202 */
[----:B------:R-:W3:Y:S01]  /*0980*/  @!P1 LDC R21, c[0x0][0x38c] ;  /* 0x0000e300ff159b82 */ /* 0x000ee20000000800 */
[----:B-1----:R-:W-:-:S04]  /*0990*/  @!P0 FMUL R12, R10, R13 ;  /* 0x0000000d0a0c8220 */ /* 0x002fc80000400000 */
[----:B--2---:R-:W-:Y:S01]  /*09a0*/  @!P0 FMUL R27, R12, R23 ;  /* 0x000000170c1b8220 */ /* 0x004fe20000400000 */
[----:B------:R-:W-:-:S04]  /*09b0*/  IMAD.WIDE R12, R25, 0x4, R4 ;  /* 0x00000004190c7825 */ /* 0x000fc800078e0204 */
[----:B------:R1:W-:Y:S04]  /*09c0*/  @!P0 STG.E desc[UR14][R18.64], R27 ;  /* 0x0000001b12008986 */ /* 0x0003e8000c10190e */
[----:B------:R-:W3:Y:S04]  /*09d0*/  @!P1 LDG.E R10, desc[UR14][R12.64] ;  /* 0x0000000e0c0a9981 */ /* 0x000ee8000c1e1900 */
[----:B------:R-:W2:Y:S01]  /*09e0*/  @!P1 LDG.E R22, desc[UR14][R14.64] ;  /* 0x0000000e0e169981 */ /* 0x000ea2000c1e1900 */
[----:B------:R-:W-:-:S04]  /*09f0*/  IADD3 R11, PT, PT, R17, 0x100, RZ ;  /* 0x00000100110b7810 */ /* 0x000fc80007ffe0ff */
[----:B------:R-:W-:-:S13]  /*0a00*/  ISETP.GE.AND P0, PT, R11, R0, PT ;  /* 0x000000000b00720c */ /* 0x000fda0003f06270 */
[----:B------:R-:W4:Y:S01]  /*0a10*/  @!P0 LDC R23, c[0x0][0x38c] ;  /* 0x0000e300ff178b82 */ /* 0x000f220000000800 */
[----:B---3--:R-:W-:Y:S01]  /*0a20*/  @!P1 FMUL R21, R10, R21 ;  /* 0x000000150a159220 */ /* 0x008fe20000400000 */
[----:B------:R-:W-:-:S04]  /*0a30*/  IMAD.WIDE R10, R25, 0x4, R8 ;  /* 0x00000004190a7825 */ /* 0x000fc800078e0208 */
[----:B--2---:R-:W-:-:S05]  /*0a40*/  @!P1 FMUL R25, R21, R22 ;  /* 0x0000001615199220 */ /* 0x004fca0000400000 */
[----:B------:R2:W-:Y:S04]  /*0a50*/  @!P1 STG.E desc[UR14][R10.64], R25 ;  /* 0x000000190a009986 */ /* 0x0005e8000c10190e */
[----:B-1----:R-:W4:Y:S04]  /*0a60*/  @!P0 LDG.E R18, desc[UR14][R12.64+0x200] ;  /* 0x0002000e0c128981 */ /* 0x002f28000c1e1900 */
[----:B------:R-:W3:Y:S01]  /*0a70*/  @!P0 LDG.E R21, desc[UR14][R14.64+0x200] ;  /* 0x0002000e0e158981 */ /* 0x000ee2000c1e1900 */
[----:B------:R-:W-:-:S04]  /*0a80*/  IADD3 R19, PT, PT, R17, 0x180, RZ ;  /* 0x0000018011137810 */ /* 0x000fc80007ffe0ff */
[----:B------:R-:W-:-:S13]  /*0a90*/  ISETP.GE.AND P1, PT, R19, R0, PT ;  /* 0x000000001300720c */ /* 0x000fda0003f26270 */
[----:B--2---:R-:W1:Y:S01]  /*0aa0*/  @!P1 LDC R25, c[0x0][0x38c] ;  /* 0x0000e300ff199b82 */ /* 0x004e620000000800 */
[----:B----4-:R-:W-:-:S04]  /*0ab0*/  @!P0 FMUL R18, R18, R23 ;  /* 0x0000001712128220 */ /* 0x010fc80000400000 */
[----:B---3--:R-:W-:-:S05]  /*0ac0*/  @!P0 FMUL R23, R18, R21 ;  /* 0x0000001512178220 */ /* 0x008fca0000400000 */
[----:B------:R2:W-:Y:S04]  /*0ad0*/  @!P0 STG.E desc[UR14][R10.64+0x200], R23 ;  /* 0x000200170a008986 */ /* 0x0005e8000c10190e */
[----:B------:R-:W1:Y:S04]  /*0ae0*/  @!P1 LDG.E R18, desc[UR14][R12.64+0x400] ;  /* 0x0004000e0c129981 */ /* 0x000e68000c1e1900 */
[----:B------:R-:W3:Y:S01]  /*0af0*/  @!P1 LDG.E R21, desc[UR14][R14.64+0x400] ;  /* 0x0004000e0e159981 */ /* 0x000ee2000c1e1900 */
[----:B------:R-:W-:-:S04]  /*0b00*/  IADD3 R19, PT, PT, R17, 0x200, RZ ;  /* 0x0000020011137810 */ /* 0x000fc80007ffe0ff */
[----:B------:R-:W-:-:S13]  /*0b10*/  ISETP.GE.AND P0, PT, R19, R0, PT ;  /* 0x000000001300720c */ /* 0x000fda0003f06270 */
[----:B--2---:R-:W2:Y:S01]  /*0b20*/  @!P0 LDC R23, c[0x0][0x38c] ;  /* 0x0000e300ff178b82 */ /* 0x004ea20000000800 */
[----:B-1----:R-:W-:-:S04]  /*0b30*/  @!P1 FMUL R18, R18, R25 ;  /* 0x0000001912129220 */ /* 0x002fc80000400000 */
[----:B---3--:R-:W-:-:S05]  /*0b40*/  @!P1 FMUL R25, R18, R21 ;  /* 0x0000001512199220 */ /* 0x008fca0000400000 */
[----:B------:R1:W-:Y:S04]  /*0b50*/  @!P1 STG.E desc[UR14][R10.64+0x400], R25 ;  /* 0x000400190a009986 */ /* 0x0003e8000c10190e */
[----:B------:R-:W2:Y:S04]  /*0b60*/  @!P0 LDG.E R18, desc[UR14][R12.64+0x600] ;  /* 0x0006000e0c128981 */ /* 0x000ea8000c1e1900 */
[----:B------:R-:W3:Y:S01]  /*0b70*/  @!P0 LDG.E R21, desc[UR14][R14.64+0x600] ;  /* 0x0006000e0e158981 */ /* 0x000ee2000c1e1900 */
[----:B------:R-:W-:-:S04]  /*0b80*/  IADD3 R19, PT, PT, R17, 0x280, RZ ;  /* 0x0000028011137810 */ /* 0x000fc80007ffe0ff */
[----:B------:R-:W-:-:S13]  /*0b90*/  ISETP.GE.AND P1, PT, R19, R0, PT ;  /* 0x000000001300720c */ /* 0x000fda0003f26270 */
[----:B-1----:R-:W1:Y:S01]  /*0ba0*/  @!P1 LDC R25, c[0x0][0x38c] ;  /* 0x0000e300ff199b82 */ /* 0x002e620000000800 */
[----:B--2---:R-:W-:-:S04]  /*0bb0*/  @!P0 FMUL R18, R18, R23 ;  /* 0x0000001712128220 */ /* 0x004fc80000400000 */
        /* <DEDUP_REMOVED lines=12> */
[----:B------:R-:W-:Y:S01]  /*0c80*/  IADD3 R17, PT, PT, R17, 0x380, RZ ;  /* 0x0000038011117810 */ /* 0x000fe20007ffe0ff */
[----:B------:R-:W-:Y:S01]  /*0c90*/  VIADD R16, R16, 0x8 ;  /* 0x0000000810107836 */ /* 0x000fe20000000000 */
[----:B------:R-:W-:Y:S04]  /*0ca0*/  BSSY.RECONVERGENT B0, `(.L_x_242) ;  /* 0x000000c000007945 */ /* 0x000fe80003800200 */
[----:B------:R-:W-:Y:S01]  /*0cb0*/  ISETP.NE.AND P1, PT, R16, R6, PT ;  /* 0x000000061000720c */ /* 0x000fe20003f25270 */
[----:B--2---:R-:W-:-:S04]  /*0cc0*/  @!P0 FMUL R18, R18, R23 ;  /* 0x0000001712128220 */ /* 0x004fc80000400000 */
[----:B---3--:R-:W-:-:S05]  /*0cd0*/  @!P0 FMUL R19, R18, R19 ;  /* 0x0000001312138220 */ /* 0x008fca0000400000 */
[----:B------:R1:W-:Y:S01]  /*0ce0*/  @!P0 STG.E desc[UR14][R10.64+0xa00], R19 ;  /* 0x000a00130a008986 */ /* 0x0003e2000c10190e */
[----:B------:R-:W-:-:S13]  /*0cf0*/  ISETP.GE.AND P0, PT, R17, R0, PT ;  /* 0x000000001100720c */ /* 0x000fda0003f06270 */
[----:B-1----:R-:W-:Y:S05]  /*0d00*/  @P0 BRA `(.L_x_243) ;  /* 0x0000000000140947 */ /* 0x002fea0003800000 */
[----:B------:R-:W0:Y:S04]  /*0d10*/  LDG.E R12, desc[UR14][R12.64+0xc00] ;  /* 0x000c000e0c0c7981 */ /* 0x000e28000c1e1900 */
[----:B------:R-:W2:Y:S01]  /*0d20*/  LDG.E R14, desc[UR14][R14.64+0xc00] ;  /* 0x000c000e0e0e7981 */ /* 0x000ea2000c1e1900 */
[----:B0-----:R-:W-:-:S04]  /*0d30*/  FMUL R17, R12, UR4 ;  /* 0x000000040c117c20 */ /* 0x001fc80008400000 */
[----:B--2---:R-:W-:-:S05]  /*0d40*/  FMUL R17, R17, R14 ;  /* 0x0000000e11117220 */ /* 0x004fca0000400000 */
[----:B------:R1:W-:Y:S02]  /*0d50*/  STG.E desc[UR14][R10.64+0xc00], R17 ;  /* 0x000c00110a007986 */ /* 0x0003e4000c10190e */
.L_x_243:
[----:B0-----:R-:W-:Y:S05]  /*0d60*/  BSYNC.RECONVERGENT B0 ;  /* 0x0000000000007941 */ /* 0x001fea0003800200 */
.L_x_242:
[----:B------:R-:W-:Y:S05]  /*0d70*/  @P1 BRA `(.L_x_244) ;  /* 0xfffffff800d41947 */ /* 0x000fea000383ffff */
.L_x_241:
[----:B------:R-:W-:-:S13]  /*0d80*/  ISETP.NE.AND P0, PT, R20, RZ, PT ;  /* 0x000000ff1400720c */ /* 0x000fda0003f05270 */
[----:B------:R-:W-:Y:S05]  /*0d90*/  @!P0 EXIT ;  /* 0x000000000000894d */ /* 0x000fea0003800000 */
[----:B-1----:R-:W0:Y:S01]  /*0da0*/  LDC R10, c[0x0][0x388] ;  /* 0x0000e200ff0a7b82 */ /* 0x002e220000000800 */
[----:B------:R-:W-:Y:S02]  /*0db0*/  ISETP.GE.U32.AND P1, PT, R20, 0x4, PT ;  /* 0x000000041400780c */ /* 0x000fe40003f26070 */
[----:B0-----:R-:W-:-:S04]  /*0dc0*/  LOP3.LUT R22, R10, 0x3, RZ, 0xc0, !PT ;  /* 0x000000030a167812 */ /* 0x001fc800078ec0ff */
[----:B------:R-:W-:-:S07]  /*0dd0*/  ISETP.NE.AND P0, PT, R22, RZ, PT ;  /* 0x000000ff1600720c */ /* 0x000fce0003f05270 */
[----:B------:R-:W-:Y:S06]  /*0de0*/  @!P1 BRA `(.L_x_245) ;  /* 0x0000000000b49947 */ /* 0x000fec0003800000 */
[----:B------:R-:W-:-:S04]  /*0df0*/  LEA R11, R6, R7, 0x7 ;  /* 0x00000007060b7211 */ /* 0x000fc800078e38ff */
[----:B------:R-:W-:-:S13]  /*0e00*/  ISETP.GE.AND P1, PT, R11, R0, PT ;  /* 0x000000000b00720c */ /* 0x000fda0003f26270 */
[C---:B------:R-:W-:Y:S01]  /*0e10*/  @!P1 IMAD.WIDE R14, R11.reuse, 0x4, R4 ;  /* 0x000000040b0e9825 */ /* 0x040fe200078e0204 */
[----:B------:R-:W0:Y:S03]  /*0e20*/  @!P1 LDC R13, c[0x0][0x38c] ;  /* 0x0000e300ff0d9b82 */ /* 0x000e260000000800 */
[C---:B------:R-:W-:Y:S02]  /*0e30*/  @!P1 IMAD.WIDE R16, R11.reuse, 0x4, R2 ;  /* 0x000000040b109825 */ /* 0x040fe400078e0202 */
[----:B------:R1:W0:Y:S04]  /*0e40*/  @!P1 LDG.E R14, desc[UR14][R14.64] ;  /* 0x0000000e0e0e9981 */ /* 0x000228000c1e1900 */
[----:B------:R-:W2:Y:S01]  /*0e50*/  @!P1 LDG.E R17, desc[UR14][R16.64] ;  /* 0x0000000e10119981 */ /* 0x000ea2000c1e1900 */
[----:B------:R-:W-:-:S04]  /*0e60*/  IADD3 R27, PT, PT, R11, 0x80, RZ ;  /* 0x000000800b1b7810 */ /* 0x000fc80007ffe0ff */
[----:B------:R-:W-:-:S13]  /*0e70*/  ISETP.GE.AND P2, PT, R27, R0, PT ;  /* 0x000000001b00720c */ /* 0x000fda0003f46270 */
[----:B------:R-:W-:Y:S01]  /*0e80*/  @!P2 IMAD.WIDE R24, R27, 0x4, R4 ;  /* 0x000000041b18a825 */ /* 0x000fe200078e0204 */
[----:B-1----:R-:W1:Y:S03]  /*0e90*/  @!P2 LDC R15, c[0x0][0x38c] ;  /* 0x0000e300ff0fab82 */ /* 0x002e660000000800 */
[----:B0-----:R-:W-:Y:S01]  /*0ea0*/  @!P1 FMUL R18, R14, R13 ;  /* 0x0000000d0e129220 */ /* 0x001fe20000400000 */
[----:B------:R-:W-:-:S04]  /*0eb0*/  @!P1 IMAD.WIDE R12, R11, 0x4, R8 ;  /* 0x000000040b0c9825 */ /* 0x000fc800078e0208 */
[----:B--2---:R-:W-:Y:S01]  /*0ec0*/  @!P1 FMUL R23, R18, R17 ;  /* 0x0000001112179220 */ /* 0x004fe20000400000 */
[----:B------:R-:W-:-:S04]  /*0ed0*/  @!P2 IMAD.WIDE R18, R27, 0x4, R2 ;  /* 0x000000041b12a825 */ /* 0x000fc800078e0202 */
[----:B------:R0:W-:Y:S04]  /*0ee0*/  @!P1 STG.E desc[UR14][R12.64], R23 ;  /* 0x000000170c009986 */ /* 0x0001e8000c10190e */
[----:B------:R-:W1:Y:S04]  /*0ef0*/  @!P2 LDG.E R24, desc[UR14][R24.64] ;  /* 0x0000000e1818a981 */ /* 0x000e68000c1e1900 */
[----:B------:R-:W2:Y:S01]  /*0f00*/  @!P2 LDG.E R19, desc[UR14][R18.64] ;  /* 0x0000000e1213a981 */ /* 0x000ea2000c1e1900 */
[----:B------:R-:W-:-:S04]  /*0f10*/  IADD3 R21, PT, PT, R11, 0x100, RZ ;  /* 0x000001000b157810 */ /* 0x000fc80007ffe0ff */
[----:B------:R-:W-:Y:S02]  /*0f20*/  ISETP.GE.AND P1, PT, R21, R0, PT ;  /* 0x000000001500720c */ /* 0x000fe40003f26270 */
[----:B0-----:R-:W-:-:S11]  /*0f30*/  IADD3 R23, PT, PT, R11, 0x180, RZ ;  /* 0x000001800b177810 */ /* 0x001fd60007ffe0ff */
[----:B------:R-:W0:Y:S01]  /*0f40*/  @!P1 LDC R13, c[0x0][0x38c] ;  /* 0x0000e300ff0d9b82 */ /* 0x000e220000000800 */
[----:B-1----:R-:W-:Y:S01]  /*0f50*/  @!P2 FMUL R16, R24, R15 ;  /* 0x0000000f1810a220 */ /* 0x002fe20000400000 */
[----:B------:R-:W-:-:S04]  /*0f60*/  @!P2 IMAD.WIDE R14, R27, 0x4, R8 ;  /* 0x000000041b0ea825 */ /* 0x000fc800078e0208 */
[----:B--2---:R-:W-:Y:S01]  /*0f70*/  @!P2 FMUL R29, R16, R19 ;  /* 0x00000013101da220 */ /* 0x004fe20000400000 */
[----:B------:R-:W-:-:S04]  /*0f80*/  @!P1 IMAD.WIDE R26, R21, 0x4, R4 ;  /* 0x00000004151a9825 */ /* 0x000fc800078e0204 */
[----:B------:R-:W-:Y:S01]  /*0f90*/  @!P1 IMAD.WIDE R16, R21, 0x4, R2 ;  /* 0x0000000415109825 */ /* 0x000fe200078e0202 */
[----:B------:R1:W-:Y:S04]  /*0fa0*/  @!P2 STG.E desc[UR14][R14.64], R29 ;  /* 0x0000001d0e00a986 */ /* 0x0003e8000c10190e */
[----:B------:R-:W0:Y:S04]  /*0fb0*/  @!P1 LDG.E R26, desc[UR14][R26.64] ;  /* 0x0000000e1a1a9981 */ /* 0x000e28000c1e1900 */
[----:B------:R-:W2:Y:S01]  /*0fc0*/  @!P1 LDG.E R16, desc[UR14][R16.64] ;  /* 0x0000000e10109981 */ /* 0x000ea2000c1e1900 */
        /* <DEDUP_REMOVED lines=10> */
[----:B------:R-:W-:Y:S01]  /*1070*/  IADD3 R6, PT, PT, R6, 0x4, RZ ;  /* 0x0000000406067810 */ /* 0x000fe20007ffe0ff */
[----:B-1----:R-:W-:Y:S01]  /*1080*/  @!P2 FMUL R16, R18, R15 ;  /* 0x0000000f1210a220 */ /* 0x002fe20000400000 */
[----:B------:R-:W-:-:S04]  /*1090*/  @!P2 IMAD.WIDE R14, R23, 0x4, R8 ;  /* 0x00000004170ea825 */ /* 0x000fc800078e0208 */
[----:B--2---:R-:W-:-:S05]  /*10a0*/  @!P2 FMUL R17, R16, R21 ;  /* 0x000000151011a220 */ /* 0x004fca0000400000 */
[----:B------:R0:W-:Y:S02]  /*10b0*/  @!P2 STG.E desc[UR14][R14.64], R17 ;  /* 0x000000110e00a986 */ /* 0x0001e4000c10190e */
.L_x_245:
[----:B------:R-:W-:Y:S05]  /*10c0*/  @!P0 EXIT ;  /* 0x000000000000894d */ /* 0x000fea0003800000 */
[----:B------:R-:W-:Y:S02]  /*10d0*/  ISETP.NE.AND P0, PT, R22, 0x1, PT ;  /* 0x000000011600780c */ /* 0x000fe40003f05270 */
[----:B------:R-:W-:-:S04]  /*10e0*/  LOP3.LUT R10, R10, 0x1, RZ, 0xc0, !PT ;  /* 0x000000010a0a7812 */ /* 0x000fc800078ec0ff */
[----:B------:R-:W-:-:S07]  /*10f0*/  ISETP.NE.U32.AND P2, PT, R10, 0x1, PT ;  /* 0x000000010a00780c */ /* 0x000fce0003f45070 */
[----:B------:R-:W-:Y:S06]  /*1100*/  @!P0 BRA `(.L_x_246) ;  /* 0x00000000005c8947 */ /* 0x000fec0003800000 */
[----:B0-----:R-:W-:-:S04]  /*1110*/  LEA R15, R6, R7, 0x7 ;  /* 0x00000007060f7211 */ /* 0x001fc800078e38ff */
[----:B------:R-:W-:-:S13]  /*1120*/  ISETP.GE.AND P0, PT, R15, R0, PT ;  /* 0x000000000f00720c */ /* 0x000fda0003f06270 */
[C---:B------:R-:W-:Y:S01]  /*1130*/  @!P0 IMAD.WIDE R10, R15.reuse, 0x4, R4 ;  /* 0x000000040f0a8825 */ /* 0x040fe200078e0204 */
[----:B------:R-:W0:Y:S03]  /*1140*/  @!P0 LDC R17, c[0x0][0x38c] ;  /* 0x0000e300ff118b82 */ /* 0x000e260000000800 */
[C---:B------:R-:W-:Y:S02]  /*1150*/  @!P0 IMAD.WIDE R12, R15.reuse, 0x4, R2 ;  /* 0x000000040f0c8825 */ /* 0x040fe400078e0202 */
[----:B------:R1:W0:Y:S04]  /*1160*/  @!P0 LDG.E R10, desc[UR14][R10.64] ;  /* 0x0000000e0a0a8981 */ /* 0x000228000c1e1900 */
[----:B------:R-:W2:Y:S01]  /*1170*/  @!P0 LDG.E R13, desc[UR14][R12.64] ;  /* 0x0000000e0c0d8981 */ /* 0x000ea2000c1e1900 */
[C---:B------:R-:W-:Y:S01]  /*1180*/  IADD3 R23, PT, PT, R15.reuse, 0x80, RZ ;  /* 0x000000800f177810 */ /* 0x040fe20007ffe0ff */
[----:B------:R-:W-:-:S03]  /*1190*/  @!P0 IMAD.WIDE R14, R15, 0x4, R8 ;  /* 0x000000040f0e8825 */ /* 0x000fc600078e0208 */
[----:B------:R-:W-:-:S13]  /*11a0*/  ISETP.GE.AND P1, PT, R23, R0, PT ;  /* 0x000000001700720c */ /* 0x000fda0003f26270 */
[----:B------:R-:W-:Y:S01]  /*11b0*/  @!P1 IMAD.WIDE R18, R23, 0x4, R2 ;  /* 0x0000000417129825 */ /* 0x000fe200078e0202 */
[----:B-1----:R-:W1:Y:S03]  /*11c0*/  @!P1 LDC R11, c[0x0][0x38c] ;  /* 0x0000e300ff0b9b82 */ /* 0x002e660000000800 */
[----:B0-----:R-:W-:-:S04]  /*11d0*/  @!P0 FMUL R16, R10, R17 ;  /* 0x000000110a108220 */ /* 0x001fc80000400000 */
[----:B--2---:R-:W-:Y:S01]  /*11e0*/  @!P0 FMUL R21, R16, R13 ;  /* 0x0000000d10158220 */ /* 0x004fe20000400000 */
[----:B------:R-:W-:-:S04]  /*11f0*/  @!P1 IMAD.WIDE R16, R23, 0x4, R4 ;  /* 0x0000000417109825 */ /* 0x000fc800078e0204 */
[----:B------:R2:W-:Y:S04]  /*1200*/  @!P0 STG.E desc[UR14][R14.64], R21 ;  /* 0x000000150e008986 */ /* 0x0005e8000c10190e */
[----:B------:R-:W1:Y:S04]  /*1210*/  @!P1 LDG.E R16, desc[UR14][R16.64] ;  /* 0x0000000e10109981 */ /* 0x000e68000c1e1900 */
[----:B------:R-:W3:Y:S01]  /*1220*/  @!P1 LDG.E R19, desc[UR14][R18.64] ;  /* 0x0000000e12139981 */ /* 0x000ee2000c1e1900 */
[----:B------:R-:W-:Y:S01]  /*1230*/  IADD3 R6, PT, PT, R6, 0x2, RZ ;  /* 0x0000000206067810 */ /* 0x000fe20007ffe0ff */
[----:B-1----:R-:W-:Y:S01]  /*1240*/  @!P1 FMUL R12, R16, R11 ;  /* 0x0000000b100c9220 */ /* 0x002fe20000400000 */
[----:B------:R-:W-:-:S04]  /*1250*/  @!P1 IMAD.WIDE R10, R23, 0x4, R8 ;  /* 0x00000004170a9825 */ /* 0x000fc800078e0208 */
[----:B---3--:R-:W-:-:S05]  /*1260*/  @!P1 FMUL R13, R12, R19 ;  /* 0x000000130c0d9220 */ /* 0x008fca0000400000 */
[----:B------:R2:W-:Y:S02]  /*1270*/  @!P1 STG.E desc[UR14][R10.64], R13 ;  /* 0x0000000d0a009986 */ /* 0x0005e4000c10190e */
.L_x_246:
[----:B------:R-:W-:Y:S05]  /*1280*/  @P2 EXIT ;  /* 0x000000000000294d */ /* 0x000fea0003800000 */
[----:B------:R-:W-:-:S05]  /*1290*/  IMAD R7, R6, 0x80, R7 ;  /* 0x0000008006077824 */ /* 0x000fca00078e0207 */
[----:B------:R-:W-:-:S13]  /*12a0*/  ISETP.GE.AND P0, PT, R7, R0, PT ;  /* 0x000000000700720c */ /* 0x000fda0003f06270 */
[----:B------:R-:W-:Y:S05]  /*12b0*/  @P0 EXIT ;  /* 0x000000000000094d */ /* 0x000fea0003800000 */
[C---:B------:R-:W-:Y:S01]  /*12c0*/  IMAD.WIDE R4, R7.reuse, 0x4, R4 ;  /* 0x0000000407047825 */ /* 0x040fe200078e0204 */
[----:B------:R-:W1:Y:S03]  /*12d0*/  LDCU UR4, c[0x0][0x38c] ;  /* 0x00007180ff0477ac */ /* 0x000e660008000800 */
[C---:B------:R-:W-:Y:S02]  /*12e0*/  IMAD.WIDE R2, R7.reuse, 0x4, R2 ;  /* 0x0000000407027825 */ /* 0x040fe400078e0202 */
[----:B------:R-:W1:Y:S04]  /*12f0*/  LDG.E R4, desc[UR14][R4.64] ;  /* 0x0000000e04047981 */ /* 0x000e68000c1e1900 */
[----:B------:R-:W3:Y:S01]  /*1300*/  LDG.E R3, desc[UR14][R2.64] ;  /* 0x0000000e02037981 */ /* 0x000ee2000c1e1900 */
[----:B------:R-:W-:-:S04]  /*1310*/  IMAD.WIDE R8, R7, 0x4, R8 ;  /* 0x0000000407087825 */ /* 0x000fc800078e0208 */
[----:B-1----:R-:W-:-:S04]  /*1320*/  FMUL R0, R4, UR4 ;  /* 0x0000000404007c20 */ /* 0x002fc80008400000 */
[----:B---3--:R-:W-:-:S05]  /*1330*/  FMUL R7, R0, R3 ;  /* 0x0000000300077220 */ /* 0x008fca0000400000 */
[----:B------:R-:W-:Y:S01]  /*1340*/  STG.E desc[UR14][R8.64], R7 ;  /* 0x0000000708007986 */ /* 0x000fe2000c10190e */
[----:B------:R-:W-:Y:S05]  /*1350*/  EXIT ;  /* 0x000000000000794d */ /* 0x000fea0003800000 */
.L_x_240:
[----:B------:R-:W-:-:S13]  /*1360*/  ISETP.GE.AND P0, PT, R10, 0x1, PT ;  /* 0x000000010a00780c */ /* 0x000fda0003f06270 */
[----:B------:R-:W-:Y:S05]  /*1370*/  @!P0 EXIT ;  /* 0x000000000000894d */ /* 0x000fea0003800000 */
[----:B------:R-:W-:Y:S02]  /*1380*/  ISETP.GE.U32.AND P0, PT, R10, 0x8, PT ;  /* 0x000000080a00780c */ /* 0x000fe40003f06070 */
[----:B------:R-:W-:-:S11]  /*1390*/  MOV R0, RZ ;  /* 0x000000ff00007202 */ /* 0x000fd60000000f00 */
[----:B------:R-:W-:Y:S05]  /*13a0*/  @!P0 BRA `(.L_x_247) ;  /* 0x00000004003c8947 */ /* 0x000fea0003800000 */
[----:B------:R-:W0:Y:S01]  /*13b0*/  LDC.64 R12, c[0x0][0x398] ;  /* 0x0000e600ff0c7b82 */ /* 0x000e220000000a00 */
[----:B------:R-:W-:Y:S01]  /*13c0*/  UIADD3 UR4, UP2, UPT, UR13, 0x600, URZ ;  /* 0x000006000d047890 */ /* 0x000fe2000ff5e0ff */
[----:B------:R-:W-:Y:S01]  /*13d0*/  LOP3.LUT R0, R10, 0x7ffffff8, RZ, 0xc0, !PT ;  /* 0x7ffffff80a007812 */ /* 0x000fe200078ec0ff */
[----:B------:R-:W1:Y:S03]  /*13e0*/  LDCU UR17, c[0x0][0x38c] ;  /* 0x00007180ff1177ac */ /* 0x000e660008000800 */
[----:B------:R-:W-:Y:S01]  /*13f0*/  IADD3 R6, PT, PT, -R0, RZ, RZ ;  /* 0x000000ff00067210 */ /* 0x000fe20007ffe1ff */
[----:B------:R-:W-:Y:S01]  /*1400*/  UIADD3 UR10, UP1, UPT, UR4, UR10, URZ ;  /* 0x0000000a040a7290 */ /* 0x000fe2000ff3e0ff */
[----:B------:R-:W2:Y:S01]  /*1410*/  LDC.64 R8, c[0x0][0x390] ;  /* 0x0000e400ff087b82 */ /* 0x000ea20000000a00 */
[----:B------:R-:W-:Y:S02]  /*1420*/  UIADD3 UR8, UP0, UPT, UR4, UR8, URZ ;  /* 0x0000000804087290 */ /* 0x000fe4000ff1e0ff */
[----:B------:R-:W-:-:S02]  /*1430*/  UIADD3.X UR5, UPT, UPT, URZ, UR16, URZ, UP2, !UPT ;  /* 0x00000010ff057290 */ /* 0x000fc400097fe4ff */
[----:B------:R-:W-:Y:S02]  /*1440*/  UIADD3 UR4, UP2, UPT, UR4, UR6, URZ ;  /* 0x0000000604047290 */ /* 0x000fe4000ff5e0ff */
[----:B------:R-:W-:Y:S01]  /*1450*/  UIADD3.X UR11, UPT, UPT, UR5, UR11, URZ, UP1, !UPT ;  /* 0x0000000b050b7290 */ /* 0x000fe20008ffe4ff */
[----:B------:R-:W3:Y:S01]  /*1460*/  LDC.64 R14, c[0x0][0x3a8] ;  /* 0x0000ea00ff0e7b82 */ /* 0x000ee20000000a00 */
[----:B------:R-:W-:Y:S02]  /*1470*/  UIADD3.X UR9, UPT, UPT, UR5, UR9, URZ, UP0, !UPT ;  /* 0x0000000905097290 */ /* 0x000fe400087fe4ff */
[----:B------:R-:W-:Y:S01]  /*1480*/  UIADD3.X UR5, UPT, UPT, UR5, UR7, URZ, UP2, !UPT ;  /* 0x0000000705057290 */ /* 0x000fe200097fe4ff */
[----:B0-----:R-:W-:-:S04]  /*1490*/  IMAD.WIDE.U32 R10, R7, 0x4, R12 ;  /* 0x00000004070a7825 */ /* 0x001fc800078e000c */
[----:B--2---:R-:W-:-:S04]  /*14a0*/  IMAD.WIDE.U32 R8, R7, 0x4, R8 ;  /* 0x0000000407087825 */ /* 0x004fc800078e0008 */
[C---:B---3--:R-:W-:Y:S01]  /*14b0*/  IMAD.WIDE.U32 R12, R7.reuse, 0x4, R14 ;  /* 0x00000004070c7825 */ /* 0x048fe200078e000e */
[----:B-1----:R-:W-:-:S07]  /*14c0*/  IADD3 R7, PT, PT, R7, 0x80, RZ ;  /* 0x0000008007077810 */ /* 0x002fce0007ffe0ff */
.L_x_248:
[----:B--2---:R-:W-:Y:S02]  /*14d0*/  IADD3 R20, P0, PT, R10, UR13, RZ ;  /* 0x0000000d0a147c10 */ /* 0x004fe4000ff1e0ff */
[----:B------:R-:W-:Y:S02]  /*14e0*/  IADD3 R22, P1, PT, R12, UR13, RZ ;  /* 0x0000000d0c167c10 */ /* 0x000fe4000ff3e0ff */
[----:B------:R-:W-:Y:S02]  /*14f0*/  IADD3.X R21, PT, PT, R11, UR16, RZ, P0, !PT ;  /* 0x000000100b157c10 */ /* 0x000fe400087fe4ff */
[----:B------:R-:W-:-:S03]  /*1500*/  IADD3.X R23, PT, PT, R13, UR16, RZ, P1, !PT ;  /* 0x000000100d177c10 */ /* 0x000fc60008ffe4ff */
[----:B------:R-:W2:Y:S04]  /*1510*/  LDG.E R20, desc[UR14][R20.64] ;  /* 0x0000000e14147981 */ /* 0x000ea8000c1e1900 */
[----:B------:R-:W3:Y:S01]  /*1520*/  LDG.E R23, desc[UR14][R22.64] ;  /* 0x0000000e16177981 */ /* 0x000ee2000c1e1900 */
[----:B------:R-:W-:Y:S02]  /*1530*/  IADD3 R14, P0, PT, R8, UR13, RZ ;  /* 0x0000000d080e7c10 */ /* 0x000fe4000ff1e0ff */
[----:B------:R-:W-:Y:S02]  /*1540*/  MOV R18, UR10 ;  /* 0x0000000a00127c02 */ /* 0x000fe40008000f00 */
[----:B------:R-:W-:Y:S02]  /*1550*/  MOV R19, UR11 ;  /* 0x0000000b00137c02 */ /* 0x000fe40008000f00 */
[----:B------:R-:W-:-:S02]  /*1560*/  MOV R16, UR4 ;  /* 0x0000000400107c02 */ /* 0x000fc40008000f00 */
[----:B------:R-:W-:Y:S01]  /*1570*/  MOV R17, UR5 ;  /* 0x0000000500117c02 */ /* 0x000fe20008000f00 */
[----:B------:R-:W-:Y:S01]  /*1580*/  IMAD.WIDE R18, R7, 0x4, R18 ;  /* 0x0000000407127825 */ /* 0x000fe200078e0212 */
[----:B------:R-:W-:-:S03]  /*1590*/  IADD3.X R15, PT, PT, R9, UR16, RZ, P0, !PT ;  /* 0x00000010090f7c10 */ /* 0x000fc600087fe4ff */
[----:B------:R-:W-:-:S04]  /*15a0*/  IMAD.WIDE R16, R7, 0x4, R16 ;  /* 0x0000000407107825 */ /* 0x000fc800078e0210 */
[----:B--2---:R-:W-:-:S04]  /*15b0*/  FMUL R24, R20, UR17 ;  /* 0x0000001114187c20 */ /* 0x004fc80008400000 */
[----:B---3--:R-:W-:-:S05]  /*15c0*/  FMUL R25, R24, R23 ;  /* 0x0000001718197220 */ /* 0x008fca0000400000 */
[----:B------:R0:W-:Y:S04]  /*15d0*/  STG.E desc[UR14][R14.64], R25 ;  /* 0x000000190e007986 */ /* 0x0001e8000c10190e */
[----:B------:R-:W2:Y:S04]  /*15e0*/  LDG.E R22, desc[UR14][R18.64+-0x600] ;  /* 0xfffa000e12167981 */ /* 0x000ea8000c1e1900 */
[----:B------:R-:W3:Y:S01]  /*15f0*/  LDG.E R23, desc[UR14][R16.64+-0x600] ;  /* 0xfffa000e10177981 */ /* 0x000ee2000c1e1900 */
[----:B------:R-:W-:Y:S02]  /*1600*/  MOV R20, UR8 ;  /* 0x0000000800147c02 */ /* 0x000fe40008000f00 */
[----:B------:R-:W-:-:S03]  /*1610*/  MOV R21, UR9 ;  /* 0x0000000900157c02 */ /* 0x000fc60008000f00 */
[----:B------:R-:W-:-:S04]  /*1620*/  IMAD.WIDE R20, R7, 0x4, R20 ;  /* 0x0000000407147825 */ /* 0x000fc800078e0214 */
[----:B--2---:R-:W-:-:S04]  /*1630*/  FMUL R22, R22, UR17 ;  /* 0x0000001116167c20 */ /* 0x004fc80008400000 */
[----:B---3--:R-:W-:-:S05]  /*1640*/  FMUL R23, R22, R23 ;  /* 0x0000001716177220 */ /* 0x008fca0000400000 */
[----:B------:R1:W-:Y:S04]  /*1650*/  STG.E desc[UR14][R20.64+-0x600], R23 ;  /* 0xfffa001714007986 */ /* 0x0003e8000c10190e */
[----:B------:R-:W2:Y:S04]  /*1660*/  LDG.E R22, desc[UR14][R18.64+-0x400] ;  /* 0xfffc000e12167981 */ /* 0x000ea8000c1e1900 */
[----:B------:R-:W3:Y:S01]  /*1670*/  LDG.E R27, desc[UR14][R16.64+-0x400] ;  /* 0xfffc000e101b7981 */ /* 0x000ee2000c1e1900 */
[----:B--2---:R-:W-:-:S04]  /*1680*/  FMUL R22, R22, UR17 ;  /* 0x0000001116167c20 */ /* 0x004fc80008400000 */
[----:B---3--:R-:W-:-:S05]  /*1690*/  FMUL R27, R22, R27 ;  /* 0x0000001b161b7220 */ /* 0x008fca0000400000 */
[----:B------:R-:W-:Y:S04]  /*16a0*/  STG.E desc[UR14][R20.64+-0x400], R27 ;  /* 0xfffc001b14007986 */ /* 0x000fe8000c10190e */
[----:B0-----:R-:W2:Y:S04]  /*16b0*/  LDG.E R14, desc[UR14][R18.64+-0x200] ;  /* 0xfffe000e120e7981 */ /* 0x001ea8000c1e1900 */
[----:B------:R-:W3:Y:S01]  /*16c0*/  LDG.E R15, desc[UR14][R16.64+-0x200] ;  /* 0xfffe000e100f7981 */ /* 0x000ee2000c1e1900 */
[----:B--2---:R-:W-:-:S04]  /*16d0*/  FMUL R14, R14, UR17 ;  /* 0x000000110e0e7c20 */ /* 0x004fc80008400000 */
[----:B---3--:R-:W-:-:S05]  /*16e0*/  FMUL R15, R14, R15 ;  /* 0x0000000f0e0f7220 */ /* 0x008fca0000400000 */
[----:B------:R0:W-:Y:S04]  /*16f0*/  STG.E desc[UR14][R20.64+-0x200], R15 ;  /* 0xfffe000f14007986 */ /* 0x0001e8000c10190e */
[----:B------:R-:W2:Y:S04]  /*1700*/  LDG.E R14, desc[UR14][R18.64] ;  /* 0x0000000e120e7981 */ /* 0x000ea8000c1e1900 */
[----:B-1----:R-:W3:Y:S01]  /*1710*/  LDG.E R23, desc[UR14][R16.64] ;  /* 0x0000000e10177981 */ /* 0x002ee2000c1e1900 */
[----:B--2---:R-:W-:-:S04]  /*1720*/  FMUL R14, R14, UR17 ;  /* 0x000000110e0e7c20 */ /* 0x004fc80008400000 */
[----:B---3--:R-:W-:-:S05]  /*1730*/  FMUL R23, R14, R23 ;  /* 0x000000170e177220 */ /* 0x008fca0000400000 */
[----:B------:R1:W-:Y:S04]  /*1740*/  STG.E desc[UR14][R20.64], R23 ;  /* 0x0000001714007986 */ /* 0x0003e8000c10190e */
[----:B------:R-:W2:Y:S04]  /*1750*/  LDG.E R14, desc[UR14][R18.64+0x200] ;  /* 0x0002000e120e7981 */ /* 0x000ea8000c1e1900 */
[----:B------:R-:W3:Y:S01]  /*1760*/  LDG.E R25, desc[UR14][R16.64+0x200] ;  /* 0x0002000e10197981 */ /* 0x000ee2000c1e1900 */
[----:B--2---:R-:W-:-:S04]  /*1770*/  FMUL R14, R14, UR17 ;  /* 0x000000110e0e7c20 */ /* 0x004fc80008400000 */
[----:B---3--:R-:W-:-:S05]  /*1780*/  FMUL R25, R14, R25 ;  /* 0x000000190e197220 */ /* 0x008fca0000400000 */
[----:B------:R2:W-:Y:S04]  /*1790*/  STG.E desc[UR14][R20.64+0x200], R25 ;  /* 0x0002001914007986 */ /* 0x0005e8000c10190e */
[----:B------:R-:W3:Y:S04]  /*17a0*/  LDG.E R14, desc[UR14][R18.64+0x400] ;  /* 0x0004000e120e7981 */ /* 0x000ee8000c1e1900 */
[----:B0-----:R-:W4:Y:S01]  /*17b0*/  LDG.E R15, desc[UR14][R16.64+0x400] ;  /* 0x0004000e100f7981 */ /* 0x001f22000c1e1900 */
[----:B---3--:R-:W-:-:S04]  /*17c0*/  FMUL R14, R14, UR17 ;  /* 0x000000110e0e7c20 */ /* 0x008fc80008400000 */
[----:B----4-:R-:W-:-:S05]  /*17d0*/  FMUL R15, R14, R15 ;  /* 0x0000000f0e0f7220 */ /* 0x010fca0000400000 */
[----:B------:R2:W-:Y:S04]  /*17e0*/  STG.E desc[UR14][R20.64+0x400], R15 ;  /* 0x0004000f14007986 */ /* 0x0005e8000c10190e */
[----:B------:R-:W3:Y:S04]  /*17f0*/  LDG.E R14, desc[UR14][R18.64+0x600] ;  /* 0x0006000e120e7981 */ /* 0x000ee8000c1e1900 */
[----:B-1----:R-:W4:Y:S01]  /*1800*/  LDG.E R23, desc[UR14][R16.64+0x600] ;  /* 0x0006000e10177981 */ /* 0x002f22000c1e1900 */
[----:B------:R-:W-:Y:S01]  /*1810*/  VIADD R6, R6, 0x8 ;  /* 0x0000000806067836 */ /* 0x000fe20000000000 */
[----:B------:R-:W-:Y:S01]  /*1820*/  UIADD3 UR13, UP0, UPT, UR13, 0x1000, URZ ;  /* 0x000010000d0d7890 */ /* 0x000fe2000ff1e0ff */
[----:B------:R-:W-:-:S03]  /*1830*/  IADD3 R7, PT, PT, R7, 0x400, RZ ;  /* 0x0000040007077810 */ /* 0x000fc60007ffe0ff */
[----:B------:R-:W-:Y:S01]  /*1840*/  ISETP.NE.AND P0, PT, R6, RZ, PT ;  /* 0x000000ff0600720c */ /* 0x000fe20003f05270 */
[----:B------:R-:W-:Y:S01]  /*1850*/  UIADD3.X UR16, UPT, UPT, URZ, UR16, URZ, UP0, !UPT ;  /* 0x00000010ff107290 */ /* 0x000fe200087fe4ff */
[----:B---3--:R-:W-:-:S04]  /*1860*/  FMUL R14, R14, UR17 ;  /* 0x000000110e0e7c20 */ /* 0x008fc80008400000 */
[----:B----4-:R-:W-:-:S05]  /*1870*/  FMUL R23, R14, R23 ;  /* 0x000000170e177220 */ /* 0x010fca0000400000 */
[----:B------:R2:W-:Y:S02]  /*1880*/  STG.E desc[UR14][R20.64+0x600], R23 ;  /* 0x0006001714007986 */ /* 0x0005e4000c10190e */
[----:B------:R-:W-:Y:S05]  /*1890*/  @P0 BRA `(.L_x_248) ;  /* 0xfffffffc000c0947 */ /* 0x000fea000383ffff */
.L_x_247:
[----:B------:R-:W0:Y:S02]  /*18a0*/  LDC R14, c[0x0][0x388] ;  /* 0x0000e200ff0e7b82 */ /* 0x000e240000000800 */
[----:B0-----:R-:W-:-:S13]  /*18b0*/  LOP3.LUT P0, R10, R14, 0x7, RZ, 0xc0, !PT ;  /* 0x000000070e0a7812 */ /* 0x001fda000780c0ff */
[----:B------:R-:W-:Y:S05]  /*18c0*/  @!P0 EXIT ;  /* 0x000000000000894d */ /* 0x000fea0003800000 */
[----:B------:R-:W0:Y:S01]  /*18d0*/  LDCU.64 UR4, c[0x0][0x390] ;  /* 0x00007200ff0477ac */ /* 0x000e220008000a00 */
[----:B------:R-:W-:Y:S01]  /*18e0*/  SHF.L.U32 R8, R14, 0x7, RZ ;  /* 0x000000070e087819 */ /* 0x000fe200000006ff */
[----:B--2---:R-:W1:Y:S01]  /*18f0*/  S2R R15, SR_TID.X ;  /* 0x00000000000f7919 */ /* 0x004e620000002100 */
[----:B------:R-:W-:Y:S02]  /*1900*/  ISETP.GE.U32.AND P0, PT, R10, 0x4, PT ;  /* 0x000000040a00780c */ /* 0x000fe40003f06070 */
[----:B------:R-:W-:Y:S01]  /*1910*/  SHF.R.S32.HI R6, RZ, 0x1f, R8 ;  /* 0x0000001fff067819 */ /* 0x000fe20000011408 */
[----:B------:R-:W-:Y:S01]  /*1920*/  IMAD.WIDE.U32 R8, R8, UR12, RZ ;  /* 0x0000000c08087c25 */ /* 0x000fe2000f8e00ff */
[----:B------:R-:W-:-:S03]  /*1930*/  LOP3.LUT R18, R14, 0x3, RZ, 0xc0, !PT ;  /* 0x000000030e127812 */ /* 0x000fc600078ec0ff */
[----:B------:R-:W-:Y:S01]  /*1940*/  IMAD R7, R6, UR12, RZ ;  /* 0x0000000c06077c24 */ /* 0x000fe2000f8e02ff */
[----:B------:R-:W-:Y:S02]  /*1950*/  SHF.L.U32 R6, R8, 0x2, RZ ;  /* 0x0000000208067819 */ /* 0x000fe400000006ff */
[----:B------:R-:W-:Y:S02]  /*1960*/  ISETP.NE.AND P1, PT, R18, RZ, PT ;  /* 0x000000ff1200720c */ /* 0x000fe40003f25270 */
[----:B------:R-:W-:Y:S02]  /*1970*/  IADD3 R7, PT, PT, R9, R7, RZ ;  /* 0x0000000709077210 */ /* 0x000fe40007ffe0ff */
[----:B0-----:R-:W-:Y:S02]  /*1980*/  IADD3 R6, P2, PT, R6, UR4, RZ ;  /* 0x0000000406067c10 */ /* 0x001fe4000ff5e0ff */
[----:B------:R-:W-:-:S04]  /*1990*/  SHF.L.U64.HI R7, R8, 0x2, R7 ;  /* 0x0000000208077819 */ /* 0x000fc80000010207 */
[----:B------:R-:W-:Y:S01]  /*19a0*/  IADD3.X R7, PT, PT, R7, UR5, RZ, P2, !PT ;  /* 0x0000000507077c10 */ /* 0x000fe200097fe4ff */
[----:B------:R-:W-:Y:S06]  /*19b0*/  @!P0 BRA `(.L_x_249) ;  /* 0x0000000000688947 */ /* 0x000fec0003800000 */
[----:B-1----:R-:W-:Y:S01]  /*19c0*/  LEA R13, R0, R15, 0x7 ;  /* 0x0000000f000d7211 */ /* 0x002fe200078e38ff */
[----:B------:R-:W0:Y:S04]  /*19d0*/  LDCU UR4, c[0x0][0x38c] ;  /* 0x00007180ff0477ac */ /* 0x000e280008000800 */
[----:B------:R-:W-:-:S04]  /*19e0*/  IMAD.WIDE R10, R13, 0x4, R4 ;  /* 0x000000040d0a7825 */ /* 0x000fc800078e0204 */
[C---:B------:R-:W-:Y:S01]  /*19f0*/  IMAD.WIDE R8, R13.reuse, 0x4, R2 ;  /* 0x000000040d087825 */ /* 0x040fe200078e0202 */
[----:B------:R-:W0:Y:S04]  /*1a00*/  LDG.E R12, desc[UR14][R10.64] ;  /* 0x0000000e0a0c7981 */ /* 0x000e28000c1e1900 */
[----:B------:R-:W2:Y:S01]  /*1a10*/  LDG.E R17, desc[UR14][R8.64] ;  /* 0x0000000e08117981 */ /* 0x000ea2000c1e1900 */
[----:B0-----:R-:W-:Y:S01]  /*1a20*/  FMUL R16, R12, UR4 ;  /* 0x000000040c107c20 */ /* 0x001fe20008400000 */
[----:B------:R-:W-:-:S04]  /*1a30*/  IMAD.WIDE R12, R13, 0x4, R6 ;  /* 0x000000040d0c7825 */ /* 0x000fc800078e0206 */
[----:B--2---:R-:W-:-:S05]  /*1a40*/  FMUL R17, R16, R17 ;  /* 0x0000001110117220 */ /* 0x004fca0000400000 */
[----:B------:R0:W-:Y:S04]  /*1a50*/  STG.E desc[UR14][R12.64], R17 ;  /* 0x000000110c007986 */ /* 0x0001e8000c10190e */
[----:B------:R-:W2:Y:S04]  /*1a60*/  LDG.E R16, desc[UR14][R10.64+0x200] ;  /* 0x0002000e0a107981 */ /* 0x000ea8000c1e1900 */
[----:B------:R-:W3:Y:S01]  /*1a70*/  LDG.E R19, desc[UR14][R8.64+0x200] ;  /* 0x0002000e08137981 */ /* 0x000ee2000c1e1900 */
[----:B--2---:R-:W-:-:S04]  /*1a80*/  FMUL R16, R16, UR4 ;  /* 0x0000000410107c20 */ /* 0x004fc80008400000 */
[----:B---3--:R-:W-:-:S05]  /*1a90*/  FMUL R19, R16, R19 ;  /* 0x0000001310137220 */ /* 0x008fca0000400000 */
[----:B------:R2:W-:Y:S04]  /*1aa0*/  STG.E desc[UR14][R12.64+0x200], R19 ;  /* 0x000200130c007986 */ /* 0x0005e8000c10190e */
[----:B------:R-:W3:Y:S04]  /*1ab0*/  LDG.E R16, desc[UR14][R10.64+0x400] ;  /* 0x0004000e0a107981 */ /* 0x000ee8000c1e1900 */
[----:B------:R-:W4:Y:S01]  /*1ac0*/  LDG.E R21, desc[UR14][R8.64+0x400] ;  /* 0x0004000e08157981 */ /* 0x000f22000c1e1900 */
[----:B---3--:R-:W-:-:S04]  /*1ad0*/  FMUL R16, R16, UR4 ;  /* 0x0000000410107c20 */ /* 0x008fc80008400000 */
[----:B----4-:R-:W-:-:S05]  /*1ae0*/  FMUL R21, R16, R21 ;  /* 0x0000001510157220 */ /* 0x010fca0000400000 */
[----:B------:R2:W-:Y:S04]  /*1af0*/  STG.E desc[UR14][R12.64+0x400], R21 ;  /* 0x000400150c007986 */ /* 0x0005e8000c10190e */
[----:B------:R-:W3:Y:S04]  /*1b00*/  LDG.E R16, desc[UR14][R10.64+0x600] ;  /* 0x0006000e0a107981 */ /* 0x000ee8000c1e1900 */
[----:B0-----:R-:W4:Y:S01]  /*1b10*/  LDG.E R17, desc[UR14][R8.64+0x600] ;  /* 0x0006000e08117981 */ /* 0x001f22000c1e1900 */
[----:B------:R-:W-:Y:S01]  /*1b20*/  IADD3 R0, PT, PT, R0, 0x4, RZ ;  /* 0x0000000400007810 */ /* 0x000fe20007ffe0ff */
[----:B---3--:R-:W-:-:S04]  /*1b30*/  FMUL R16, R16, UR4 ;  /* 0x0000000410107c20 */ /* 0x008fc80008400000 */
[----:B----4-:R-:W-:-:S05]  /*1b40*/  FMUL R17, R16, R17 ;  /* 0x0000001110117220 */ /* 0x010fca0000400000 */
[----:B------:R2:W-:Y:S02]  /*1b50*/  STG.E desc[UR14][R12.64+0x600], R17 ;  /* 0x000600110c007986 */ /* 0x0005e4000c10190e */
.L_x_249:
[----:B------:R-:W-:Y:S05]  /*1b60*/  @!P1 EXIT ;  /* 0x000000000000994d */ /* 0x000fea0003800000 */
[----:B------:R-:W-:Y:S02]  /*1b70*/  ISETP.NE.AND P0, PT, R18, 0x1, PT ;  /* 0x000000011200780c */ /* 0x000fe40003f05270 */
[----:B------:R-:W-:-:S04]  /*1b80*/  LOP3.LUT R14, R14, 0x1, RZ, 0xc0, !PT ;  /* 0x000000010e0e7812 */ /* 0x000fc800078ec0ff */
[----:B------:R-:W-:-:S07]  /*1b90*/  ISETP.NE.U32.AND P1, PT, R14, 0x1, PT ;  /* 0x000000010e00780c */ /* 0x000fce0003f25070 */
[----:B------:R-:W-:Y:S06]  /*1ba0*/  @!P0 BRA `(.L_x_250) ;  /* 0x0000000000408947 */ /* 0x000fec0003800000 */
[----:B-1----:R-:W-:Y:S01]  /*1bb0*/  LEA R9, R0, R15, 0x7 ;  /* 0x0000000f00097211 */ /* 0x002fe200078e38ff */
[----:B------:R-:W0:Y:S04]  /*1bc0*/  LDCU UR4, c[0x0][0x38c] ;  /* 0x00007180ff0477ac */ /* 0x000e280008000800 */
[----:B------:R-:W-:-:S04]  /*1bd0*/  IMAD.WIDE R10, R9, 0x4, R4 ;  /* 0x00000004090a7825 */ /* 0x000fc800078e0204 */
[C---:B--2---:R-:W-:Y:S01]  /*1be0*/  IMAD.WIDE R12, R9.reuse, 0x4, R2 ;  /* 0x00000004090c7825 */ /* 0x044fe200078e0202 */
        /* <DEDUP_REMOVED lines=8> */
[----:B------:R-:W-:Y:S01]  /*1c70*/  IADD3 R0, PT, PT, R0, 0x2, RZ ;  /* 0x0000000200007810 */ /* 0x000fe20007ffe0ff */
[----:B--2---:R-:W-:-:S04]  /*1c80*/  FMUL R14, R14, UR4 ;  /* 0x000000040e0e7c20 */ /* 0x004fc80008400000 */
[----:B---3--:R-:W-:-:S05]  /*1c90*/  FMUL R19, R14, R19 ;  /* 0x000000130e137220 */ /* 0x008fca0000400000 */
[----:B------:R0:W-:Y:S02]  /*1ca0*/  STG.E desc[UR14][R8.64+0x200], R19 ;  /* 0x0002001308007986 */ /* 0x0001e4000c10190e */
.L_x_250:
[----:B------:R-:W-:Y:S05]  /*1cb0*/  @P1 EXIT ;  /* 0x000000000000194d */ /* 0x000fea0003800000 */
[----:B-1----:R-:W-:Y:S01]  /*1cc0*/  LEA R15, R0, R15, 0x7 ;  /* 0x0000000f000f7211 */ /* 0x002fe200078e38ff */
[----:B------:R-:W1:Y:S04]  /*1cd0*/  LDCU UR4, c[0x0][0x38c] ;  /* 0x00007180ff0477ac */ /* 0x000e680008000800 */
[----:B------:R-:W-:-:S04]  /*1ce0*/  IMAD.WIDE R4, R15, 0x4, R4 ;  /* 0x000000040f047825 */ /* 0x000fc800078e0204 */
[C---:B------:R-:W-:Y:S02]  /*1cf0*/  IMAD.WIDE R2, R15.reuse, 0x4, R2 ;  /* 0x000000040f027825 */ /* 0x040fe400078e0202 */
[----:B------:R-:W1:Y:S04]  /*1d00*/  LDG.E R4, desc[UR14][R4.64] ;  /* 0x0000000e04047981 */ /* 0x000e68000c1e1900 */
[----:B------:R-:W0:Y:S01]  /*1d10*/  LDG.E R3, desc[UR14][R2.64] ;  /* 0x0000000e02037981 */ /* 0x000e22000c1e1900 */
[----:B------:R-:W-:-:S04]  /*1d20*/  IMAD.WIDE R6, R15, 0x4, R6 ;  /* 0x000000040f067825 */ /* 0x000fc800078e0206 */
[----:B-1----:R-:W-:-:S04]  /*1d30*/  FMUL R0, R4, UR4 ;  /* 0x0000000404007c20 */ /* 0x002fc80008400000 */
[----:B0-----:R-:W-:-:S05]  /*1d40*/  FMUL R9, R0, R3 ;  /* 0x0000000300097220 */ /* 0x001fca0000400000 */
[----:B------:R-:W-:Y:S01]  /*1d50*/  STG.E desc[UR14][R6.64], R9 ;  /* 0x0000000906007986 */ /* 0x000fe2000c10190e */
[----:B------:R-:W-:Y:S05]  /*1d60*/  EXIT ;  /* 0x000000000000794d */ /* 0x000fea0003800000 */
.L_x_251:
        /* <DEDUP_REMOVED lines=9> */
.L_x_282:


//--------------------- .text._ZN3cub18CUB_300001_SM_10006detail9transform16transform_kernelINS2_10policy_hubILb1EN4cuda3std3__45tupleIJN6thrust24THRUST_300001_SM_1000_NS6detail15normal_iteratorINSA_10device_ptrIfEEEESF_EEEE10policy1000Ei16multiply_functorSF_JPfSK_EEEvT0_iT1_T2_DpNS2_10kernel_argIT3_EE --------------------------
	.section	.text._ZN3cub18CUB_300001_SM_10006detail9transform16transform_kernelINS2_10policy_hubILb1EN4cuda3std3__45tupleIJN6thrust24THRUST_300001_SM_1000_NS6detail15normal_iteratorINSA_10device_ptrIfEEEESF_EEEE10policy1000Ei16multiply_functorSF_JPfSK_EEEvT0_iT1_T2_DpNS2_10kernel_argIT3_EE,"ax",@progbits
	.align	128
        .global         _ZN3cub18CUB_300001_SM_10006detail9transform16transform_kernelINS2_10policy_hubILb1EN4cuda3std3__45tupleIJN6thrust24THRUST_300001_SM_1000_NS6detail15normal_iteratorINSA_10device_ptrIfEEEESF_EEEE10policy1000Ei16multiply_functorSF_JPfSK_EEEvT0_iT1_T2_DpNS2_10kernel_argIT3_EE
        .type           _ZN3cub18CUB_300001_SM_10006detail9transform16transform_kernelINS2_10policy_hubILb1EN4cuda3std3__45tupleIJN6thrust24THRUST_300001_SM_1000_NS6detail15normal_iteratorINSA_10device_ptrIfEEEESF_EEEE10policy1000Ei16multiply_functorSF_JPfSK_EEEvT0_iT1_T2_DpNS2_10kernel_argIT3_EE,@function
        .size           _ZN3cub18CUB_300001_SM_10006detail9transform16transform_kernelINS2_10policy_hubILb1EN4cuda3std3__45tupleIJN6thrust24THRUST_300001_SM_1000_NS6detail15normal_iteratorINSA_10device_ptrIfEEEESF_EEEE10policy1000Ei16multiply_functorSF_JPfSK_EEEvT0_iT1_T2_DpNS2_10kernel_argIT3_EE,(.L_x_283 - _ZN3cub18CUB_300001_SM_10006detail9transform16transform_kernelINS2_10policy_hubILb1EN4cuda3std3__45tupleIJN6thrust24THRUST_300001_SM_1000_NS6detail15normal_iteratorINSA_10device_ptrIfEEEESF_EEEE10policy1000Ei16multiply_functorSF_JPfSK_EEEvT0_iT1_T2_DpNS2_10kernel_argIT3_EE)
        .other          _ZN3cub18CUB_300001_SM_10006detail9transform16transform_kernelINS2_10policy_hubILb1EN4cuda3std3__45tupleIJN6thrust24THRUST_300001_SM_1000_NS6detail15normal_iteratorINSA_10device_ptrIfEEEESF_EEEE10policy1000Ei16multiply_functorSF_JPfSK_EEEvT0_iT1_T2_DpNS2_10kernel_argIT3_EE,@"STO_CUDA_ENTRY STV_DEFAULT"
_ZN3cub18CUB_300001_SM_10006detail9transform16transform_kernelINS2_10policy_hubILb1EN4cuda3std3__45tupleIJN6thrust24THRUST_300001_SM_1000_NS6detail15normal_iteratorINSA_10device_ptrIfEEEESF_EEEE10policy1000Ei16multiply_functorSF_JPfSK_EEEvT0_iT1_T2_DpNS2_10kernel_argIT3_EE:
.text._ZN3cub18CUB_300001_SM_10006detail9transform16transform_kernelINS2_10policy_hubILb1EN4cuda3std3__45tupleIJN6thrust24THRUST_300001_SM_1000_NS6detail15normal_iteratorINSA_10device_ptrIfEEEESF_EEEE10policy1000Ei16multiply_functorSF_JPfSK_EEEvT0_iT1_T2_DpNS2_10kernel_argIT3_EE:
[----:B------:R-:W-:Y:S08]  /*0000*/  LDC R1, c[0x0][0x37c] ;  /* 0x0000df00ff017b82 */ /* 0x000ff00000000800 */
[----:B------:R-:W0:Y:S01]  /*0010*/  S2UR UR18, SR_CTAID.X ;  /* 0x00000000001279c3 */ /* 0x000e220000002500 */
[----:B------:R-:W1:Y:S01]  /*0020*/  LDCU.64 UR12, c[0x0][0x380] ;  /* 0x00007000ff0c77ac */ /* 0x000e620008000a00 */
[----:B------:R-:W2:Y:S01]  /*0030*/  S2R R0, SR_TID.X ;  /* 0x0000000000007919 */ /* 0x000ea20000002100 */
[----:B------:R-:W-:Y:S01]  /*0040*/  BSSY.RECONVERGENT B0, `(.L_x_252) ;  /* 0x0000020000007945 */ /* 0x000fe20003800200 */
[----:B-1----:R-:W-:-:S04]  /*0050*/  USHF.L.U32 UR11, UR13, 0x7, URZ ;  /* 0x000000070d0b7899 */ /* 0x002fc800080006ff */
[----:B0-----:R-:W-:-:S04]  /*0060*/  UIMAD UR8, UR11, UR18, URZ ;  /* 0x000000120b0872a4 */ /* 0x001fc8000f8e02ff */
[----:B------:R-:W-:-:S04]  /*0070*/  UIADD3 UR10, UPT, UPT, -UR8, UR12, URZ ;  /* 0x0000000c080a7290 */ /* 0x000fc8000fffe1ff */
[----:B------:R-:W-:Y:S01]  /*0080*/  UISETP.LT.AND UP0, UPT, UR11, UR10, UPT ;  /* 0x0000000a0b00728c */ /* 0x000fe2000bf01270 */
[----:B--2---:R-:W-:-:S03]  /*0090*/  SHF.L.U32 R4, R0, 0x7, RZ ;  /* 0x0000000700047819 */ /* 0x004fc600000006ff */
[----:B------:R-:W-:-:S04]  /*00a0*/  USEL UR12, UR11, UR10, UP0 ;  /* 0x0000000a0b0c7287 */ /* 0x000fc80008000000 */
[----:B------:R-:W-:-:S06]  /*00b0*/  USHF.L.U32 UR4, UR12, 0x2, URZ ;  /* 0x000000020c047899 */ /* 0x000fcc00080006ff */
[----:B------:R-:W-:-:S13]  /*00c0*/  ISETP.GE.AND P0, PT, R4, UR4, PT ;  /* 0x0000000404007c0c */ /* 0x000fda000bf06270 */
[----:B------:R-:W-:Y:S05]  /*00d0*/  @P0 BRA `(.L_x_253) ;  /* 0x0000000000580947 */ /* 0x000fea0003800000 */
[----:B------:R-:W0:Y:S01]  /*00e0*/  LDC.64 R2, c[0x0][0x398] ;  /* 0x0000e600ff027b82 */ /* 0x000e220000000a00 */
[----:B------:R-:W-:Y:S01]  /*00f0*/  MOV R7, UR8 ;  /* 0x0000000800077c02 */ /* 0x000fe20008000f00 */
[----:B------:R-:W-:Y:S01]  /*0100*/  BSSY.RECONVERGENT B1, `(.L_x_254) ;  /* 0x000000a000017945 */ /* 0x000fe20003800200 */
[----:B------:R-:W-:Y:S01]  /*0110*/  MOV R5, R4 ;  /* 0x0000000400057202 */ /* 0x000fe20000000f00 */
[----:B0-----:R-:W-:-:S04]  /*0120*/  IMAD.WIDE.U32 R2, R0, 0x80, R2 ;  /* 0x0000008000027825 */ /* 0x001fc800078e0002 */
[----:B------:R-:W-:-:S07]  /*0130*/  IMAD.WIDE R2, R7, 0x4, R2 ;  /* 0x0000000407027825 */ /* 0x000fce00078e0202 */
.L_x_255:
[----:B------:R-:W-:Y:S01]  /*0140*/  IADD3 R5, PT, PT, R5, 0x4000, RZ ;  /* 0x0000400005057810 */ /* 0x000fe20007ffe0ff */
[----:B------:R0:W-:Y:S03]  /*0150*/  CCTL.E.PF2 [R2] ;  /* 0x000000000200798f */ /* 0x0001e60000800100 */
[----:B------:R-:W-:Y:S02]  /*0160*/  ISETP.GE.AND P0, PT, R5, UR4, PT ;  /* 0x0000000405007c0c */ /* 0x000fe4000bf06270 */
[----:B0-----:R-:W-:-:S04]  /*0170*/  IADD3 R2, P1, PT, R2, 0x4000, RZ ;  /* 0x0000400002027810 */ /* 0x001fc80007f3e0ff */
[----:B------:R-:W-:-:S07]  /*0180*/  IADD3.X R3, PT, PT, RZ, R3, RZ, P1, !PT ;  /* 0x00000003ff037210 */ /* 0x000fce0000ffe4ff */
[----:B------:R-:W-:Y:S05]  /*0190*/  @!P0 BRA `(.L_x_255) ;  /* 0xfffffffc00e88947 */ /* 0x000fea000383ffff */
[----:B------:R-:W-:Y:S05]  /*01a0*/  BSYNC.RECONVERGENT B1 ;  /* 0x0000000000017941 */ /* 0x000fea0003800200 */
.L_x_254:
[----:B------:R-:W0:Y:S02]  /*01b0*/  LDC.64 R2, c[0x0][0x3a8] ;  /* 0x0000ea00ff027b82 */ /* 0x000e240000000a00 */
[----:B0-----:R-:W-:-:S04]  /*01c0*/  IMAD.WIDE.U32 R2, R0, 0x80, R2 ;  /* 0x0000008000027825 */ /* 0x001fc800078e0002 */
[----:B------:R-:W-:-:S07]  /*01d0*/  IMAD.WIDE R2, R7, 0x4, R2 ;  /* 0x0000000407027825 */ /* 0x000fce00078e0202 */
.L_x_256:
[----:B------:R-:W-:Y:S01]  /*01e0*/  IADD3 R4, PT, PT, R4, 0x4000, RZ ;  /* 0x0000400004047810 */ /* 0x000fe20007ffe0ff */
[----:B------:R0:W-:Y:S03]  /*01f0*/  CCTL.E.PF2 [R2] ;  /* 0x000000000200798f */ /* 0x0001e60000800100 */
[----:B------:R-:W-:Y:S02]  /*0200*/  ISETP.GE.AND P0, PT, R4, UR4, PT ;  /* 0x0000000404007c0c */ /* 0x000fe4000bf06270 */
[----:B0-----:R-:W-:-:S04]  /*0210*/  IADD3 R2, P1, PT, R2, 0x4000, RZ ;  /* 0x0000400002027810 */ /* 0x001fc80007f3e0ff */
[----:B------:R-:W-:-:S07]  /*0220*/  IADD3.X R3, PT, PT, RZ, R3, RZ, P1, !PT ;  /* 0x00000003ff037210 */ /* 0x000fce0000ffe4ff */
[----:B------:R-:W-:Y:S05]  /*0230*/  @!P0 BRA `(.L_x_256) ;  /* 0xfffffffc00e88947 */ /* 0x000fea000383ffff */
.L_x_253:
[----:B------:R-:W-:Y:S05]  /*0240*/  BSYNC.RECONVERGENT B0 ;  /* 0x0000000000007941 */ /* 0x000fea0003800200 */
.L_x_252:
[----:B------:R-:W0:Y:S01]  /*0250*/  LDCU.128 UR4, c[0x0][0x390] ;  /* 0x00007200ff0477ac */ /* 0x000e220008000c00 */
[----:B------:R-:W-:Y:S01]  /*0260*/  UIMAD.WIDE UR8, UR8, 0x4, URZ ;  /* 0x00000004080878a5 */ /* 0x000fe2000f8e02ff */
[----:B------:R-:W1:Y:S01]  /*0270*/  LDCU.64 UR20, c[0x0][0x358] ;  /* 0x00006b00ff1477ac */ /* 0x000e620008000a00 */
[----:B------:R-:W2:Y:S02]  /*0280*/  LDCU.64 UR14, c[0x0][0x3a8] ;  /* 0x00007500ff0e77ac */ /* 0x000ea40008000a00 */
[----:B0-----:R-:W-:-:S04]  /*0290*/  UIADD3 UR16, UP0, UPT, UR8, UR4, URZ ;  /* 0x0000000408107290 */ /* 0x001fc8000ff1e0ff */
[----:B------:R-:W-:Y:S02]  /*02a0*/  UIADD3.X UR17, UPT, UPT, UR9, UR5, URZ, UP0, !UPT ;  /* 0x0000000509117290 */ /* 0x000fe400087fe4ff */
[----:B------:R-:W-:-:S09]  /*02b0*/  UISETP.GT.AND UP0, UPT, UR11, UR10, UPT ;  /* 0x0000000a0b00728c */ /* 0x000fd2000bf04270 */
[----:B-12---:R-:W-:Y:S05]  /*02c0*/  BRA.U UP0, `(.L_x_257) ;  /* 0x0000000900a07547 */ /* 0x006fea000b800000 */
[----:B------:R-:W-:-:S06]  /*02d0*/  UISETP.GE.AND UP0, UPT, UR13, 0x1, UPT ;  /* 0x000000010d00788c */ /* 0x000fcc000bf06270 */
[----:B------:R-:W-:-:S13]  /*02e0*/  PLOP3.LUT P0, PT, PT, PT, UP0, 0x80, 0x8 ;  /* 0x000000000008781c */ /* 0x000fda0003f0f008 */
[----:B------:R-:W-:Y:S05]  /*02f0*/  @!P0 EXIT ;  /* 0x000000000000894d */ /* 0x000fea0003800000 */
[----:B------:R-:W-:Y:S01]  /*0300*/  UISETP.GE.U32.AND UP0, UPT, UR13, 0x8, UPT ;  /* 0x000000080d00788c */ /* 0x000fe2000bf06070 */
[----:B------:R-:W-:-:S08]  /*0310*/  HFMA2 R10, -RZ, RZ, 0, 0 ;  /* 0x00000000ff0a7431 */ /* 0x000fd000000001ff */
[----:B------:R-:W-:Y:S05]  /*0320*/  BRA.U !UP0, `(.L_x_258) ;  /* 0x00000005084c7547 */ /* 0x000fea000b800000 */
[----:B------:R-:W0:Y:S01]  /*0330*/  LDC.64 R2, c[0x0][0x390] ;  /* 0x0000e400ff027b82 */ /* 0x000e220000000a00 */
[----:B------:R-:W-:Y:S01]  /*0340*/  UMOV UR10, UR8 ;  /* 0x00000008000a7c82 */ /* 0x000fe20008000000 */
[----:B------:R-:W-:Y:S01]  /*0350*/  UMOV UR11, UR9 ;  /* 0x00000009000b7c82 */ /* 0x000fe20008000000 */
[----:B------:R-:W-:Y:S02]  /*0360*/  UIADD3 UR9, UP2, UPT, UR10, 0x600, URZ ;  /* 0x000006000a097890 */ /* 0x000fe4000ff5e0ff */
[----:B------:R-:W-:Y:S02]  /*0370*/  ULOP3.LUT UR8, UR13, 0x7ffffff8, URZ, 0xc0, !UPT ;  /* 0x7ffffff80d087892 */ /* 0x000fe4000f8ec0ff */
[----:B------:R-:W-:Y:S01]  /*0380*/  UIADD3 UR12, UP0, UPT, UR9, UR4, URZ ;  /* 0x00000004090c7290 */ /* 0x000fe2000ff1e0ff */
[----:B------:R-:W1:Y:S01]  /*0390*/  LDC.64 R4, c[0x0][0x398] ;  /* 0x0000e600ff047b82 */ /* 0x000e620000000a00 */
[----:B------:R-:W-:Y:S02]  /*03a0*/  UIADD3.X UR4, UPT, UPT, URZ, UR11, URZ, UP2, !UPT ;  /* 0x0000000bff047290 */ /* 0x000fe400097fe4ff */
[----:B------:R-:W-:-:S02]  /*03b0*/  UIADD3 UR6, UP1, UPT, UR9, UR6, URZ ;  /* 0x0000000609067290 */ /* 0x000fc4000ff3e0ff */
[----:B------:R-:W-:Y:S01]  /*03c0*/  UIADD3 UR14, UP2, UPT, UR9, UR14, URZ ;  /* 0x0000000e090e7290 */ /* 0x000fe2000ff5e0ff */
[----:B------:R-:W2:Y:S02]  /*03d0*/  LDCU UR19, c[0x0][0x388] ;  /* 0x00007100ff1377ac */ /* 0x000ea40008000800 */
[----:B------:R-:W3:Y:S01]  /*03e0*/  LDC.64 R6, c[0x0][0x3a8] ;  /* 0x0000ea00ff067b82 */ /* 0x000ee20000000a00 */
[----:B------:R-:W-:Y:S02]  /*03f0*/  UIADD3.X UR7, UPT, UPT, UR4, UR7, URZ, UP1, !UPT ;  /* 0x0000000704077290 */ /* 0x000fe40008ffe4ff */
[----:B------:R-:W-:Y:S02]  /*0400*/  UIADD3.X UR5, UPT, UPT, UR4, UR5, URZ, UP0, !UPT ;  /* 0x0000000504057290 */ /* 0x000fe400087fe4ff */
[----:B------:R-:W-:Y:S01]  /*0410*/  UIADD3.X UR15, UPT, UPT, UR4, UR15, URZ, UP2, !UPT ;  /* 0x0000000f040f7290 */ /* 0x000fe200097fe4ff */
[----:B0-----:R-:W-:Y:S01]  /*0420*/  IMAD.WIDE.U32 R2, R0, 0x4, R2 ;  /* 0x0000000400027825 */ /* 0x001fe200078e0002 */
[----:B------:R-:W-:-:S03]  /*0430*/  UIADD3 UR8, UPT, UPT, -UR8, URZ, URZ ;  /* 0x000000ff08087290 */ /* 0x000fc6000fffe1ff */
[----:B-1----:R-:W-:-:S04]  /*0440*/  IMAD.WIDE.U32 R4, R0, 0x4, R4 ;  /* 0x0000000400047825 */ /* 0x002fc800078e0004 */
[C---:B---3--:R-:W-:Y:S01]  /*0450*/  IMAD.WIDE.U32 R6, R0.reuse, 0x4, R6 ;  /* 0x0000000400067825 */ /* 0x048fe200078e0006 */
[----:B--2---:R-:W-:-:S07]  /*0460*/  IADD3 R0, PT, PT, R0, 0x80, RZ ;  /* 0x0000008000007810 */ /* 0x004fce0007ffe0ff */
.L_x_259:
        /* <DEDUP_REMOVED lines=30> */
[----:B------:R-:W2:Y:S04]  /*0650*/  LDG.E R14, desc[UR20][R8.64+-0x200] ;  /* 0xfffe0014080e7981 */ /* 0x000ea8000c1e1900 */
[----:B0-----:R-:W3:Y:S01]  /*0660*/  LDG.E R17, desc[UR20][R10.64+-0x200] ;  /* 0xfffe00140a117981 */ /* 0x001ee2000c1e1900 */
        /* <DEDUP_REMOVED lines=20> */
[----:B------:R-:W-:Y:S01]  /*07b0*/  UIADD3 UR10, UP0, UPT, UR10, 0x1000, URZ ;  /* 0x000010000a0a7890 */ /* 0x000fe2000ff1e0ff */
[----:B------:R-:W-:Y:S01]  /*07c0*/  IADD3 R0, PT, PT, R0, 0x400, RZ ;  /* 0x0000040000007810 */ /* 0x000fe20007ffe0ff */
[----:B------:R-:W-:-:S02]  /*07d0*/  UIADD3 UR8, UPT, UPT, UR8, 0x8, URZ ;  /* 0x0000000808087890 */ /* 0x000fc4000fffe0ff */
[----:B------:R-:W-:Y:S02]  /*07e0*/  UIADD3.X UR11, UPT, UPT, URZ, UR11, URZ, UP0, !UPT ;  /* 0x0000000bff0b7290 */ /* 0x000fe400087fe4ff */
[----:B------:R-:W-:Y:S01]  /*07f0*/  UISETP.NE.AND UP0, UPT, UR8, URZ, UPT ;  /* 0x000000ff0800728c */ /* 0x000fe2000bf05270 */
[----:B---3--:R-:W-:-:S04]  /*0800*/  FMUL R14, R14, UR19 ;  /* 0x000000130e0e7c20 */ /* 0x008fc80008400000 */
[----:B----4-:R-:W-:-:S05]  /*0810*/  FMUL R15, R14, R15 ;  /* 0x0000000f0e0f7220 */ /* 0x010fca0000400000 */
[----:B------:R2:W-:Y:S01]  /*0820*/  STG.E desc[UR20][R12.64+0x600], R15 ;  /* 0x0006000f0c007986 */ /* 0x0005e2000c101914 */
[----:B------:R-:W-:Y:S05]  /*0830*/  BRA.U UP0, `(.L_x_259) ;  /* 0xfffffffd000c7547 */ /* 0x000fea000b83ffff */
[----:B------:R-:W0:Y:S02]  /*0840*/  LDC R10, c[0x0][0x384] ;  /* 0x0000e100ff0a7b82 */ /* 0x000e240000000800 */
[----:B0-----:R-:W-:-:S07]  /*0850*/  LOP3.LUT R10, R10, 0x7ffffff8, RZ, 0xc0, !PT ;  /* 0x7ffffff80a0a7812 */ /* 0x001fce00078ec0ff */
.L_x_258:
[----:B------:R-:W0:Y:S02]  /*0860*/  LDC R0, c[0x0][0x384] ;  /* 0x0000e100ff007b82 */ /* 0x000e240000000800 */
[----:B0-----:R-:W-:-:S13]  /*0870*/  LOP3.LUT P0, R3, R0, 0x7, RZ, 0xc0, !PT ;  /* 0x0000000700037812 */ /* 0x001fda000780c0ff */
[----:B------:R-:W-:Y:S05]  /*0880*/  @!P0 EXIT ;  /* 0x000000000000894d */ /* 0x000fea0003800000 */
[----:B------:R-:W0:Y:S01]  /*0890*/  LDCU.64 UR4, c[0x0][0x398] ;  /* 0x00007300ff0477ac */ /* 0x000e220008000a00 */
[C---:B------:R-:W-:Y:S01]  /*08a0*/  SHF.L.U32 R2, R0.reuse, 0x7, RZ ;  /* 0x0000000700027819 */ /* 0x040fe200000006ff */
[----:B------:R-:W1:Y:S01]  /*08b0*/  S2R R11, SR_TID.X ;  /* 0x00000000000b7919 */ /* 0x000e620000002100 */
[----:B------:R-:W-:Y:S01]  /*08c0*/  ISETP.GE.U32.AND P0, PT, R3, 0x4, PT ;  /* 0x000000040300780c */ /* 0x000fe20003f06070 */
[----:B------:R-:W3:Y:S01]  /*08d0*/  LDCU.64 UR6, c[0x0][0x3a8] ;  /* 0x00007500ff0677ac */ /* 0x000ee20008000a00 */
[----:B------:R-:W-:Y:S01]  /*08e0*/  LOP3.LUT R16, R0, 0x3, RZ, 0xc0, !PT ;  /* 0x0000000300107812 */ /* 0x000fe200078ec0ff */
[----:B------:R-:W-:-:S03]  /*08f0*/  IMAD R2, R2, UR18, RZ ;  /* 0x0000001202027c24 */ /* 0x000fc6000f8e02ff */
[----:B------:R-:W-:Y:S01]  /*0900*/  ISETP.NE.AND P1, PT, R16, RZ, PT ;  /* 0x000000ff1000720c */ /* 0x000fe20003f25270 */
[----:B------:R-:W-:-:S03]  /*0910*/  IMAD.WIDE R4, R2, 0x4, RZ ;  /* 0x0000000402047825 */ /* 0x000fc600078e02ff */
[C---:B0-----:R-:W-:Y:S02]  /*0920*/  IADD3 R2, P2, PT, R4.reuse, UR4, RZ ;  /* 0x0000000404027c10 */ /* 0x041fe4000ff5e0ff */
[----:B---3--:R-:W-:Y:S02]  /*0930*/  IADD3 R4, P3, PT, R4, UR6, RZ ;  /* 0x0000000604047c10 */ /* 0x008fe4000ff7e0ff */
[C---:B------:R-:W-:Y:S02]  /*0940*/  IADD3.X R3, PT, PT, R5.reuse, UR5, RZ, P2, !PT ;  /* 0x0000000505037c10 */ /* 0x040fe400097fe4ff */
[----:B------:R-:W-:Y:S01]  /*0950*/  IADD3.X R5, PT, PT, R5, UR7, RZ, P3, !PT ;  /* 0x0000000705057c10 */ /* 0x000fe20009ffe4ff */
[----:B------:R-:W-:Y:S08]  /*0960*/  @!P0 BRA `(.L_x_260) ;  /* 0x00000000006c8947 */ /* 0x000ff00003800000 */
[----:B-12---:R-:W-:Y:S01]  /*0970*/  LEA R13, R10, R11, 0x7 ;  /* 0x0000000b0a0d7211 */ /* 0x006fe200078e38ff */
[----:B------:R-:W0:Y:S04]  /*0980*/  LDCU UR4, c[0x0][0x388] ;  /* 0x00007100ff0477ac */ /* 0x000e280008000800 */
[----:B------:R-:W-:-:S04]  /*0990*/  IMAD.WIDE R8, R13, 0x4, R2 ;  /* 0x000000040d087825 */ /* 0x000fc800078e0202 */
[----:B------:R-:W-:Y:S01]  /*09a0*/  IMAD.WIDE R6, R13, 0x4, R4 ;  /* 0x000000040d067825 */ /* 0x000fe200078e0204 */
[----:B------:R-:W0:Y:S04]  /*09b0*/  LDG.E R12, desc[UR20][R8.64] ;  /* 0x00000014080c7981 */ /* 0x000e28000c1e1900 */
[----:B------:R-:W2:Y:S01]  /*09c0*/  LDG.E R15, desc[UR20][R6.64] ;  /* 0x00000014060f7981 */ /* 0x000ea2000c1e1900 */
[----:B------:R-:W-:Y:S01]  /*09d0*/  MOV R18, 0x4 ;  /* 0x0000000400127802 */ /* 0x000fe20000000f00 */
[----:B0-----:R-:W-:-:S04]  /*09e0*/  FMUL R14, R12, UR4 ;  /* 0x000000040c0e7c20 */ /* 0x001fc80008400000 */
[----:B------:R-:W-:-:S04]  /*09f0*/  IMAD.WIDE R12, R13, R18, UR16 ;  /* 0x000000100d0c7e25 */ /* 0x000fc8000f8e0212 */
[----:B--2---:R-:W-:-:S05]  /*0a00*/  FMUL R15, R14, R15 ;  /* 0x0000000f0e0f7220 */ /* 0x004fca0000400000 */
[----:B------:R0:W-:Y:S04]  /*0a10*/  STG.E desc[UR20][R12.64], R15 ;  /* 0x0000000f0c007986 */ /* 0x0001e8000c101914 */
[----:B------:R-:W2:Y:S04]  /*0a20*/  LDG.E R14, desc[UR20][R8.64+0x200] ;  /* 0x00020014080e7981 */ /* 0x000ea8000c1e1900 */
[----:B------:R-:W3:Y:S01]  /*0a30*/  LDG.E R17, desc[UR20][R6.64+0x200] ;  /* 0x0002001406117981 */ /* 0x000ee2000c1e1900 */
[----:B--2---:R-:W-:-:S04]  /*0a40*/  FMUL R14, R14, UR4 ;  /* 0x000000040e0e7c20 */ /* 0x004fc80008400000 */
[----:B---3--:R-:W-:-:S05]  /*0a50*/  FMUL R17, R14, R17 ;  /* 0x000000110e117220 */ /* 0x008fca0000400000 */
[----:B------:R3:W-:Y:S04]  /*0a60*/  STG.E desc[UR20][R12.64+0x200], R17 ;  /* 0x000200110c007986 */ /* 0x0007e8000c101914 */
[----:B------:R-:W2:Y:S04]  /*0a70*/  LDG.E R14, desc[UR20][R8.64+0x400] ;  /* 0x00040014080e7981 */ /* 0x000ea8000c1e1900 */
[----:B------:R-:W4:Y:S01]  /*0a80*/  LDG.E R19, desc[UR20][R6.64+0x400] ;  /* 0x0004001406137981 */ /* 0x000f22000c1e1900 */
[----:B--2---:R-:W-:-:S04]  /*0a90*/  FMUL R14, R14, UR4 ;  /* 0x000000040e0e7c20 */ /* 0x004fc80008400000 */
[----:B----4-:R-:W-:-:S05]  /*0aa0*/  FMUL R19, R14, R19 ;  /* 0x000000130e137220 */ /* 0x010fca0000400000 */
[----:B------:R3:W-:Y:S04]  /*0ab0*/  STG.E desc[UR20][R12.64+0x400], R19 ;  /* 0x000400130c007986 */ /* 0x0007e8000c101914 */
[----:B------:R-:W2:Y:S04]  /*0ac0*/  LDG.E R14, desc[UR20][R8.64+0x600] ;  /* 0x00060014080e7981 */ /* 0x000ea8000c1e1900 */
[----:B0-----:R-:W4:Y:S01]  /*0ad0*/  LDG.E R15, desc[UR20][R6.64+0x600] ;  /* 0x00060014060f7981 */ /* 0x001f22000c1e1900 */
[----:B------:R-:W-:Y:S01]  /*0ae0*/  IADD3 R10, PT, PT, R10, 0x4, RZ ;  /* 0x000000040a0a7810 */ /* 0x000fe20007ffe0ff */
[----:B--2---:R-:W-:-:S04]  /*0af0*/  FMUL R14, R14, UR4 ;  /* 0x000000040e0e7c20 */ /* 0x004fc80008400000 */
[----:B----4-:R-:W-:-:S05]  /*0b00*/  FMUL R15, R14, R15 ;  /* 0x0000000f0e0f7220 */ /* 0x010fca0000400000 */
[----:B------:R3:W-:Y:S02]  /*0b10*/  STG.E desc[UR20][R12.64+0x600], R15 ;  /* 0x0006000f0c007986 */ /* 0x0007e4000c101914 */
.L_x_260:
[----:B------:R-:W-:Y:S05]  /*0b20*/  @!P1 EXIT ;  /* 0x000000000000994d */ /* 0x000fea0003800000 */
[----:B------:R-:W-:Y:S02]  /*0b30*/  ISETP.NE.AND P0, PT, R16, 0x1, PT ;  /* 0x000000011000780c */ /* 0x000fe40003f05270 */
[----:B------:R-:W-:-:S04]  /*0b40*/  LOP3.LUT R0, R0, 0x1, RZ, 0xc0, !PT ;  /* 0x0000000100007812 */ /* 0x000fc800078ec0ff */
[----:B------:R-:W-:-:S07]  /*0b50*/  ISETP.NE.U32.AND P1, PT, R0, 0x1, PT ;  /* 0x000000010000780c */ /* 0x000fce0003f25070 */
[----:B------:R-:W-:Y:S06]  /*0b60*/  @!P0 BRA `(.L_x_261) ;  /* 0x0000000000448947 */ /* 0x000fec0003800000 */
[----:B-123--:R-:W-:Y:S01]  /*0b70*/  LEA R13, R10, R11, 0x7 ;  /* 0x0000000b0a0d7211 */ /* 0x00efe200078e38ff */
[----:B------:R-:W0:Y:S04]  /*0b80*/  LDCU UR4, c[0x0][0x388] ;  /* 0x00007100ff0477ac */ /* 0x000e280008000800 */
[----:B------:R-:W-:-:S04]  /*0b90*/  IMAD.WIDE R6, R13, 0x4, R2 ;  /* 0x000000040d067825 */ /* 0x000fc800078e0202 */
[----:B------:R-:W-:Y:S01]  /*0ba0*/  IMAD.WIDE R8, R13, 0x4, R4 ;  /* 0x000000040d087825 */ /* 0x000fe200078e0204 */
[----:B------:R-:W0:Y:S04]  /*0bb0*/  LDG.E R0, desc[UR20][R6.64] ;  /* 0x0000001406007981 */ /* 0x000e28000c1e1900 */
[----:B------:R-:W2:Y:S01]  /*0bc0*/  LDG.E R15, desc[UR20][R8.64] ;  /* 0x00000014080f7981 */ /* 0x000ea2000c1e1900 */
[----:B------:R-:W-:-:S05]  /*0bd0*/  HFMA2 R12, -RZ, RZ, 0, 2.384185791015625e-07 ;  /* 0x00000004ff0c7431 */ /* 0x000fca00000001ff */
[----:B------:R-:W-:-:S04]  /*0be0*/  IMAD.WIDE R12, R13, R12, UR16 ;  /* 0x000000100d0c7e25 */ /* 0x000fc8000f8e020c */
[----:B0-----:R-:W-:-:S04]  /*0bf0*/  FMUL R0, R0, UR4 ;  /* 0x0000000400007c20 */ /* 0x001fc80008400000 */
        /* <DEDUP_REMOVED lines=8> */
.L_x_261:
[----:B------:R-:W-:Y:S05]  /*0c80*/  @P1 EXIT ;  /* 0x000000000000194d */ /* 0x000fea0003800000 */
[----:B-1----:R-:W-:Y:S01]  /*0c90*/  LEA R7, R10, R11, 0x7 ;  /* 0x0000000b0a077211 */ /* 0x002fe200078e38ff */
[----:B------:R-:W1:Y:S04]  /*0ca0*/  LDCU UR4, c[0x0][0x388] ;  /* 0x00007100ff0477ac */ /* 0x000e680008000800 */
[----:B------:R-:W-:-:S04]  /*0cb0*/  IMAD.WIDE R2, R7, 0x4, R2 ;  /* 0x0000000407027825 */ /* 0x000fc800078e0202 */
[----:B------:R-:W-:Y:S02]  /*0cc0*/  IMAD.WIDE R4, R7, 0x4, R4 ;  /* 0x0000000407047825 */ /* 0x000fe400078e0204 */
[----:B------:R-:W1:Y:S04]  /*0cd0*/  LDG.E R2, desc[UR20][R2.64] ;  /* 0x0000001402027981 */ /* 0x000e68000c1e1900 */
[----:B------:R-:W4:Y:S01]  /*0ce0*/  LDG.E R5, desc[UR20][R4.64] ;  /* 0x0000001404057981 */ /* 0x000f22000c1e1900 */
[----:B------:R-:W-:-:S05]  /*0cf0*/  MOV R6, 0x4 ;  /* 0x0000000400067802 */ /* 0x000fca0000000f00 */
[----:B------:R-:W-:-:S04]  /*0d00*/  IMAD.WIDE R6, R7, R6, UR16 ;  /* 0x0000001007067e25 */ /* 0x000fc8000f8e0206 */
[----:B-1----:R-:W-:-:S04]  /*0d10*/  FMUL R0, R2, UR4 ;  /* 0x0000000402007c20 */ /* 0x002fc80008400000 */
[----:B----4-:R-:W-:-:S05]  /*0d20*/  FMUL R9, R0, R5 ;  /* 0x0000000500097220 */ /* 0x010fca0000400000 */
[----:B------:R-:W-:Y:S01]  /*0d30*/  STG.E desc[UR20][R6.64], R9 ;  /* 0x0000000906007986 */ /* 0x000fe2000c101914 */
[----:B------:R-:W-:Y:S05]  /*0d40*/  EXIT ;  /* 0x000000000000794d */ /* 0x000fea0003800000 */
.L_x_257:
[----:B------:R-:W0:Y:S02]  /*0d50*/  LDC R6, c[0x0][0x384] ;  /* 0x0000e100ff067b82 */ /* 0x000e240000000800 */
[----:B0-----:R-:W-:-:S13]  /*0d60*/  ISETP.GE.AND P0, PT, R6, 0x1, PT ;  /* 0x000000010600780c */ /* 0x001fda0003f06270 */
[----:B------:R-:W-:Y:S05]  /*0d70*/  @!P0 EXIT ;  /* 0x000000000000894d */ /* 0x000fea0003800000 */
[----:B------:R-:W0:Y:S01]  /*0d80*/  LDCU.64 UR4, c[0x0][0x3a8] ;  /* 0x00007500ff0477ac */ /* 0x000e220008000a00 */
[C---:B------:R-:W-:Y:S01]  /*0d90*/  SHF.L.U32 R2, R6.reuse, 0x7, RZ ;  /* 0x0000000706027819 */ /* 0x040fe200000006ff */
[----:B------:R-:W1:Y:S01]  /*0da0*/  S2R R0, SR_TID.X ;  /* 0x0000000000007919 */ /* 0x000e620000002100 */
[----:B------:R-:W-:Y:S01]  /*0db0*/  HFMA2 R7, -RZ, RZ, 0, 0 ;  /* 0x00000000ff077431 */ /* 0x000fe200000001ff */
[----:B------:R-:W2:Y:S01]  /*0dc0*/  LDCU.64 UR6, c[0x0][0x398] ;  /* 0x00007300ff0677ac */ /* 0x000ea20008000a00 */
[----:B------:R-:W-:Y:S01]  /*0dd0*/  LOP3.LUT R18, R6, 0x7, RZ, 0xc0, !PT ;  /* 0x0000000706127812 */ /* 0x000fe200078ec0ff */
[----:B------:R-:W-:-:S04]  /*0de0*/  IMAD R2, R2, UR18, RZ ;  /* 0x0000001202027c24 */ /* 0x000fc8000f8e02ff */
[----:B------:R-:W-:-:S03]  /*0df0*/  IMAD.WIDE R4, R2, 0x4, RZ ;  /* 0x0000000402047825 */ /* 0x000fc600078e02ff */
[----:B0-----:R-:W-:-:S04]  /*0e00*/  IADD3 R2, P0, PT, R4, UR4, RZ ;  /* 0x0000000404027c10 */ /* 0x001fc8000ff1e0ff */
[----:B------:R-:W-:Y:S02]  /*0e10*/  IADD3.X R3, PT, PT, R5, UR5, RZ, P0, !PT ;  /* 0x0000000505037c10 */ /* 0x000fe400087fe4ff */
[----:B------:R-:W-:Y:S02]  /*0e20*/  ISETP.GE.U32.AND P0, PT, R6, 0x8, PT ;  /* 0x000000080600780c */ /* 0x000fe40003f06070 */
[----:B--2---:R-:W-:-:S04]  /*0e30*/  IADD3 R4, P1, PT, R4, UR6, RZ ;  /* 0x0000000604047c10 */ /* 0x004fc8000ff3e0ff */
[----:B------:R-:W-:-:S07]  /*0e40*/  IADD3.X R5, PT, PT, R5, UR7, RZ, P1, !PT ;  /* 0x0000000705057c10 */ /* 0x000fce0008ffe4ff */
[----:B-1----:R-:W-:Y:S05]  /*0e50*/  @!P0 BRA `(.L_x_262) ;  /* 0x0000000400408947 */ /* 0x002fea0003800000 */
[----:B------:R-:W-:Y:S01]  /*0e60*/  LOP3.LUT R7, R6, 0x7ffffff8, RZ, 0xc0, !PT ;  /* 0x7ffffff806077812 */ /* 0x000fe200078ec0ff */
[----:B------:R-:W0:Y:S01]  /*0e70*/  LDCU UR4, c[0x0][0x388] ;  /* 0x00007100ff0477ac */ /* 0x000e220008000800 */
[----:B------:R-:W-:-:S07]  /*0e80*/  MOV R6, RZ ;  /* 0x000000ff00067202 */ /* 0x000fce0000000f00 */
.L_x_265:
[----:B-1----:R-:W-:-:S04]  /*0e90*/  LEA R11, R6, R0, 0x7 ;  /* 0x00000000060b7211 */ /* 0x002fc800078e38ff */
[----:B------:R-:W-:-:S13]  /*0ea0*/  ISETP.GE.AND P0, PT, R11, UR12, PT ;  /* 0x0000000c0b007c0c */ /* 0x000fda000bf06270 */
[C---:B------:R-:W-:Y:S01]  /*0eb0*/  @!P0 IMAD.WIDE.U32 R12, R11.reuse, 0x4, R4 ;  /* 0x000000040b0c8825 */ /* 0x040fe200078e0004 */
[----:B------:R-:W1:Y:S03]  /*0ec0*/  @!P0 LDC R9, c[0x0][0x388] ;  /* 0x0000e200ff098b82 */ /* 0x000e660000000800 */
[C---:B------:R-:W-:Y:S02]  /*0ed0*/  @!P0 IMAD.WIDE.U32 R14, R11.reuse, 0x4, R2 ;  /* 0x000000040b0e8825 */ /* 0x040fe400078e0002 */
[----:B------:R-:W1:Y:S04]  /*0ee0*/  @!P0 LDG.E R12, desc[UR20][R12.64] ;  /* 0x000000140c0c8981 */ /* 0x000e68000c1e1900 */
[----:B------:R-:W2:Y:S01]  /*0ef0*/  @!P0 LDG.E R15, desc[UR20][R14.64] ;  /* 0x000000140e0f8981 */ /* 0x000ea2000c1e1900 */
[----:B------:R-:W-:-:S02]  /*0f00*/  IADD3 R21, PT, PT, R11, 0x80, RZ ;  /* 0x000000800b157810 */ /* 0x000fc40007ffe0ff */
[----:B------:R-:W-:Y:S02]  /*0f10*/  MOV R16, 0x4 ;  /* 0x0000000400107802 */ /* 0x000fe40000000f00 */
[----:B------:R-:W-:-:S03]  /*0f20*/  ISETP.GE.AND P1, PT, R21, UR12, PT ;  /* 0x0000000c15007c0c */ /* 0x000fc6000bf26270 */
[----:B------:R-:W-:-:S04]  /*0f30*/  @!P0 IMAD.WIDE.U32 R16, R11, R16, UR16 ;  /* 0x000000100b108e25 */ /* 0x000fc8000f8e0010 */
[----:B-1----:R-:W-:Y:S01]  /*0f40*/  @!P0 FMUL R8, R12, R9 ;  /* 0x000000090c088220 */ /* 0x002fe20000400000 */
[----:B------:R-:W-:-:S04]  /*0f50*/  IMAD.WIDE R12, R21, 0x4, R2 ;  /* 0x00000004150c7825 */ /* 0x000fc800078e0202 */
[----:B--2---:R-:W-:Y:S01]  /*0f60*/  @!P0 FMUL R19, R8, R15 ;  /* 0x0000000f08138220 */ /* 0x004fe20000400000 */
[----:B------:R-:W-:Y:S01]  /*0f70*/  IMAD.WIDE R8, R21, 0x4, R4 ;  /* 0x0000000415087825 */ /* 0x000fe200078e0204 */
[----:B------:R-:W1:Y:S03]  /*0f80*/  @!P1 LDC R15, c[0x0][0x388] ;  /* 0x0000e200ff0f9b82 */ /* 0x000e660000000800 */
[----:B------:R2:W-:Y:S04]  /*0f90*/  @!P0 STG.E desc[UR20][R16.64], R19 ;  /* 0x0000001310008986 */ /* 0x0005e8000c101914 */
[----:B------:R-:W1:Y:S04]  /*0fa0*/  @!P1 LDG.E R10, desc[UR20][R8.64] ;  /* 0x00000014080a9981 */ /* 0x000e68000c1e1900 */
[----:B------:R-:W3:Y:S01]  /*0fb0*/  @!P1 LDG.E R23, desc[UR20][R12.64] ;  /* 0x000000140c179981 */ /* 0x000ee2000c1e1900 */
[----:B------:R-:W-:-:S04]  /*0fc0*/  IADD3 R14, PT, PT, R11, 0x100, RZ ;  /* 0x000001000b0e7810 */ /* 0x000fc80007ffe0ff */
[----:B------:R-:W-:Y:S01]  /*0fd0*/  ISETP.GE.AND P0, PT, R14, UR12, PT ;  /* 0x0000000c0e007c0c */ /* 0x000fe2000bf06270 */
[----:B------:R-:W-:-:S12]  /*0fe0*/  HFMA2 R14, -RZ, RZ, 0, 2.384185791015625e-07 ;  /* 0x00000004ff0e7431 */ /* 0x000fd800000001ff */
[----:B--2---:R-:W2:Y:S01]  /*0ff0*/  @!P0 LDC R19, c[0x0][0x388] ;  /* 0x0000e200ff138b82 */ /* 0x004ea20000000800 */
[----:B-1----:R-:W-:Y:S01]  /*1000*/  @!P1 FMUL R10, R10, R15 ;  /* 0x0000000f0a0a9220 */ /* 0x002fe20000400000 */
[----:B------:R-:W-:-:S04]  /*1010*/  IMAD.WIDE R14, R21, R14, UR16 ;  /* 0x00000010150e7e25 */ /* 0x000fc8000f8e020e */
[----:B---3--:R-:W-:-:S05]  /*1020*/  @!P1 FMUL R23, R10, R23 ;  /* 0x000000170a179220 */ /* 0x008fca0000400000 */
[----:B------:R-:W-:Y:S04]  /*1030*/  @!P1 STG.E desc[UR20][R14.64], R23 ;  /* 0x000000170e009986 */ /* 0x000fe8000c101914 */
[----:B------:R-:W2:Y:S04]  /*1040*/  @!P0 LDG.E R10, desc[UR20][R8.64+0x200] ;  /* 0x00020014080a8981 */ /* 0x000ea8000c1e1900 */
[----:B------:R-:W3:Y:S01]  /*1050*/  @!P0 LDG.E R17, desc[UR20][R12.64+0x200] ;  /* 0x000200140c118981 */ /* 0x000ee2000c1e1900 */
[----:B------:R-:W-:-:S04]  /*1060*/  IADD3 R16, PT, PT, R11, 0x180, RZ ;  /* 0x000001800b107810 */ /* 0x000fc80007ffe0ff */
[----:B------:R-:W-:-:S13]  /*1070*/  ISETP.GE.AND P1, PT, R16, UR12, PT ;  /* 0x0000000c10007c0c */ /* 0x000fda000bf26270 */
[----:B------:R-:W1:Y:S01]  /*1080*/  @!P1 LDC R21, c[0x0][0x388] ;  /* 0x0000e200ff159b82 */ /* 0x000e620000000800 */
[----:B--2---:R-:W-:-:S04]  /*1090*/  @!P0 FMUL R10, R10, R19 ;  /* 0x000000130a0a8220 */ /* 0x004fc80000400000 */
[----:B---3--:R-:W-:-:S05]  /*10a0*/  @!P0 FMUL R17, R10, R17 ;  /* 0x000000110a118220 */ /* 0x008fca0000400000 */
[----:B------:R2:W-:Y:S04]  /*10b0*/  @!P0 STG.E desc[UR20][R14.64+0x200], R17 ;  /* 0x000200110e008986 */ /* 0x0005e8000c101914 */
[----:B------:R-:W1:Y:S04]  /*10c0*/  @!P1 LDG.E R10, desc[UR20][R8.64+0x400] ;  /* 0x00040014080a9981 */ /* 0x000e68000c1e1900 */
[----:B------:R-:W3:Y:S01]  /*10d0*/  @!P1 LDG.E R19, desc[UR20][R12.64+0x400] ;  /* 0x000400140c139981 */ /* 0x000ee2000c1e1900 */
[----:B------:R-:W-:-:S04]  /*10e0*/  IADD3 R16, PT, PT, R11, 0x200, RZ ;  /* 0x000002000b107810 */ /* 0x000fc80007ffe0ff */
[----:B------:R-:W-:-:S13]  /*10f0*/  ISETP.GE.AND P0, PT, R16, UR12, PT ;  /* 0x0000000c10007c0c */ /* 0x000fda000bf06270 */
[----:B--2---:R-:W2:Y:S01]  /*1100*/  @!P0 LDC R17, c[0x0][0x388] ;  /* 0x0000e200ff118b82 */ /* 0x004ea20000000800 */
[----:B-1----:R-:W-:-:S04]  /*1110*/  @!P1 FMUL R10, R10, R21 ;  /* 0x000000150a0a9220 */ /* 0x002fc80000400000 */
[----:B---3--:R-:W-:-:S05]  /*1120*/  @!P1 FMUL R19, R10, R19 ;  /* 0x000000130a139220 */ /* 0x008fca0000400000 */
[----:B------:R1:W-:Y:S04]  /*1130*/  @!P1 STG.E desc[UR20][R14.64+0x400], R19 ;  /* 0x000400130e009986 */ /* 0x0003e8000c101914 */
[----:B------:R-:W2:Y:S04]  /*1140*/  @!P0 LDG.E R10, desc[UR20][R8.64+0x600] ;  /* 0x00060014080a8981 */ /* 0x000ea8000c1e1900 */
[----:B------:R-:W3:Y:S01]  /*1150*/  @!P0 LDG.E R21, desc[UR20][R12.64+0x600] ;  /* 0x000600140c158981 */ /* 0x000ee2000c1e1900 */
[----:B------:R-:W-:-:S04]  /*1160*/  IADD3 R16, PT, PT, R11, 0x280, RZ ;  /* 0x000002800b107810 */ /* 0x000fc80007ffe0ff */
[----:B------:R-:W-:-:S13]  /*1170*/  ISETP.GE.AND P1, PT, R16, UR12, PT ;  /* 0x0000000c10007c0c */ /* 0x000fda000bf26270 */
[----:B-1----:R-:W1:Y:S01]  /*1180*/  @!P1 LDC R19, c[0x0][0x388] ;  /* 0x0000e200ff139b82 */ /* 0x002e620000000800 */
        /* <DEDUP_REMOVED lines=13> */
[----:B------:R-:W-:Y:S01]  /*1260*/  IADD3 R11, PT, PT, R11, 0x380, RZ ;  /* 0x000003800b0b7810 */ /* 0x000fe20007ffe0ff */
[----:B------:R-:W-:Y:S01]  /*1270*/  BSSY.RECONVERGENT B0, `(.L_x_263) ;  /* 0x000000d000007945 */ /* 0x000fe20003800200 */
[----:B------:R-:W-:-:S04]  /*1280*/  IADD3 R6, PT, PT, R6, 0x8, RZ ;  /* 0x0000000806067810 */ /* 0x000fc80007ffe0ff */
[----:B------:R-:W-:Y:S01]  /*1290*/  ISETP.NE.AND P1, PT, R6, R7, PT ;  /* 0x000000070600720c */ /* 0x000fe20003f25270 */
[----:B--2---:R-:W-:-:S04]  /*12a0*/  @!P0 FMUL R10, R10, R21 ;  /* 0x000000150a0a8220 */ /* 0x004fc80000400000 */
[----:B---3--:R-:W-:-:S05]  /*12b0*/  @!P0 FMUL R19, R10, R19 ;  /* 0x000000130a138220 */ /* 0x008fca0000400000 */
[----:B------:R1:W-:Y:S01]  /*12c0*/  @!P0 STG.E desc[UR20][R14.64+0xa00], R19 ;  /* 0x000a00130e008986 */ /* 0x0003e2000c101914 */
[----:B------:R-:W-:-:S13]  /*12d0*/  ISETP.GE.AND P0, PT, R11, UR12, PT ;  /* 0x0000000c0b007c0c */ /* 0x000fda000bf06270 */
[----:B-1----:R-:W-:Y:S05]  /*12e0*/  @P0 BRA `(.L_x_264) ;  /* 0x0000000000140947 */ /* 0x002fea0003800000 */
[----:B------:R-:W0:Y:S04]  /*12f0*/  LDG.E R8, desc[UR20][R8.64+0xc00] ;  /* 0x000c001408087981 */ /* 0x000e28000c1e1900 */
[----:B------:R-:W2:Y:S01]  /*1300*/  LDG.E R13, desc[UR20][R12.64+0xc00] ;  /* 0x000c00140c0d7981 */ /* 0x000ea2000c1e1900 */
[----:B0-----:R-:W-:-:S04]  /*1310*/  FMUL R10, R8, UR4 ;  /* 0x00000004080a7c20 */ /* 0x001fc80008400000 */
[----:B--2---:R-:W-:-:S05]  /*1320*/  FMUL R11, R10, R13 ;  /* 0x0000000d0a0b7220 */ /* 0x004fca0000400000 */
[----:B------:R1:W-:Y:S02]  /*1330*/  STG.E desc[UR20][R14.64+0xc00], R11 ;  /* 0x000c000b0e007986 */ /* 0x0003e4000c101914 */
.L_x_264:
[----:B0-----:R-:W-:Y:S05]  /*1340*/  BSYNC.RECONVERGENT B0 ;  /* 0x0000000000007941 */ /* 0x001fea0003800200 */
.L_x_263:
[----:B------:R-:W-:Y:S05]  /*1350*/  @P1 BRA `(.L_x_265) ;  /* 0xfffffff800cc1947 */ /* 0x000fea000383ffff */
.L_x_262:
[----:B------:R-:W-:-:S13]  /*1360*/  ISETP.NE.AND P0, PT, R18, RZ, PT ;  /* 0x000000ff1200720c */ /* 0x000fda0003f05270 */
[----:B------:R-:W-:Y:S05]  /*1370*/  @!P0 EXIT ;  /* 0x000000000000894d */ /* 0x000fea0003800000 */
[----:B------:R-:W0:Y:S01]  /*1380*/  LDC R6, c[0x0][0x384] ;  /* 0x0000e100ff067b82 */ /* 0x000e220000000800 */
[----:B------:R-:W-:Y:S02]  /*1390*/  ISETP.GE.U32.AND P1, PT, R18, 0x4, PT ;  /* 0x000000041200780c */ /* 0x000fe40003f26070 */
[----:B0-----:R-:W-:-:S04]  /*13a0*/  LOP3.LUT R20, R6, 0x3, RZ, 0xc0, !PT ;  /* 0x0000000306147812 */ /* 0x001fc800078ec0ff */
[----:B------:R-:W-:-:S07]  /*13b0*/  ISETP.NE.AND P0, PT, R20, RZ, PT ;  /* 0x000000ff1400720c */ /* 0x000fce0003f05270 */
[----:B------:R-:W-:Y:S06]  /*13c0*/  @!P1 BRA `(.L_x_266) ;  /* 0x0000000000c49947 */ /* 0x000fec0003800000 */
[----:B------:R-:W-:-:S04]  /*13d0*/  LEA R9, R7, R0, 0x7 ;  /* 0x0000000007097211 */ /* 0x000fc800078e38ff */
[----:B------:R-:W-:-:S13]  /*13e0*/  ISETP.GE.AND P1, PT, R9, UR12, PT ;  /* 0x0000000c09007c0c */ /* 0x000fda000bf26270 */
[C---:B-1----:R-:W-:Y:S01]  /*13f0*/  @!P1 IMAD.WIDE R10, R9.reuse, 0x4, R4 ;  /* 0x00000004090a9825 */ /* 0x042fe200078e0204 */
[----:B------:R-:W0:Y:S03]  /*1400*/  @!P1 LDC R15, c[0x0][0x388] ;  /* 0x0000e200ff0f9b82 */ /* 0x000e260000000800 */
[C---:B------:R-:W-:Y:S02]  /*1410*/  @!P1 IMAD.WIDE R12, R9.reuse, 0x4, R2 ;  /* 0x00000004090c9825 */ /* 0x040fe400078e0202 */
[----:B------:R1:W0:Y:S04]  /*1420*/  @!P1 LDG.E R10, desc[UR20][R10.64] ;  /* 0x000000140a0a9981 */ /* 0x000228000c1e1900 */
[----:B------:R-:W2:Y:S01]  /*1430*/  @!P1 LDG.E R13, desc[UR20][R12.64] ;  /* 0x000000140c0d9981 */ /* 0x000ea2000c1e1900 */
[----:B------:R-:W-:-:S02]  /*1440*/  IADD3 R23, PT, PT, R9, 0x80, RZ ;  /* 0x0000008009177810 */ /* 0x000fc40007ffe0ff */
[----:B------:R-:W-:Y:S02]  /*1450*/  MOV R14, 0x4 ;  /* 0x00000004000e7802 */ /* 0x000fe40000000f00 */
[----:B------:R-:W-:-:S13]  /*1460*/  ISETP.GE.AND P2, PT, R23, UR12, PT ;  /* 0x0000000c17007c0c */ /* 0x000fda000bf46270 */
[C---:B------:R-:W-:Y:S01]  /*1470*/  @!P2 IMAD.WIDE R16, R23.reuse, 0x4, R4 ;  /* 0x000000041710a825 */ /* 0x040fe200078e0204 */
[----:B-1----:R-:W1:Y:S03]  /*1480*/  @!P2 LDC R11, c[0x0][0x388] ;  /* 0x0000e200ff0bab82 */ /* 0x002e660000000800 */
[----:B------:R-:W-:-:S04]  /*1490*/  @!P2 IMAD.WIDE R18, R23, 0x4, R2 ;  /* 0x000000041712a825 */ /* 0x000fc800078e0202 */
[----:B0-----:R-:W-:Y:S01]  /*14a0*/  @!P1 FMUL R8, R10, R15 ;  /* 0x0000000f0a089220 */ /* 0x001fe20000400000 */
[----:B------:R-:W-:-:S04]  /*14b0*/  @!P1 IMAD.WIDE R14, R9, R14, UR16 ;  /* 0x00000010090e9e25 */ /* 0x000fc8000f8e020e */
[----:B--2---:R-:W-:-:S05]  /*14c0*/  @!P1 FMUL R21, R8, R13 ;  /* 0x0000000d08159220 */ /* 0x004fca0000400000 */
[----:B------:R0:W-:Y:S04]  /*14d0*/  @!P1 STG.E desc[UR20][R14.64], R21 ;  /* 0x000000150e009986 */ /* 0x0001e8000c101914 */
[----:B------:R2:W1:Y:S04]  /*14e0*/  @!P2 LDG.E R16, desc[UR20][R16.64] ;  /* 0x000000141010a981 */ /* 0x000468000c1e1900 */
[----:B------:R-:W3:Y:S01]  /*14f0*/  @!P2 LDG.E R19, desc[UR20][R18.64] ;  /* 0x000000141213a981 */ /* 0x000ee2000c1e1900 */
[----:B------:R-:W-:Y:S01]  /*1500*/  IADD3 R25, PT, PT, R9, 0x100, RZ ;  /* 0x0000010009197810 */ /* 0x000fe20007ffe0ff */
[----:B------:R-:W-:-:S03]  /*1510*/  HFMA2 R10, -RZ, RZ, 0, 2.384185791015625e-07 ;  /* 0x00000004ff0a7431 */ /* 0x000fc600000001ff */
[----:B------:R-:W-:-:S13]  /*1520*/  ISETP.GE.AND P1, PT, R25, UR12, PT ;  /* 0x0000000c19007c0c */ /* 0x000fda000bf26270 */
[C---:B------:R-:W-:Y:S01]  /*1530*/  @!P1 IMAD.WIDE R12, R25.reuse, 0x4, R4 ;  /* 0x00000004190c9825 */ /* 0x040fe200078e0204 */
[----:B--2---:R-:W2:Y:S03]  /*1540*/  @!P1 LDC R17, c[0x0][0x388] ;  /* 0x0000e200ff119b82 */ /* 0x004ea60000000800 */
[----:B0-----:R-:W-:-:S04]  /*1550*/  @!P1 IMAD.WIDE R14, R25, 0x4, R2 ;  /* 0x00000004190e9825 */ /* 0x001fc800078e0202 */
[----:B-1----:R-:W-:Y:S01]  /*1560*/  @!P2 FMUL R8, R16, R11 ;  /* 0x0000000b1008a220 */ /* 0x002fe20000400000 */
[----:B------:R-:W-:-:S04]  /*1570*/  @!P2 IMAD.WIDE R10, R23, R10, UR16 ;  /* 0x00000010170aae25 */ /* 0x000fc8000f8e020a */
[----:B---3--:R-:W-:-:S05]  /*1580*/  @!P2 FMUL R23, R8, R19 ;  /* 0x000000130817a220 */ /* 0x008fca0000400000 */
[----:B------:R0:W-:Y:S04]  /*1590*/  @!P2 STG.E desc[UR20][R10.64], R23 ;  /* 0x000000170a00a986 */ /* 0x0001e8000c101914 */
[----:B------:R1:W2:Y:S04]  /*15a0*/  @!P1 LDG.E R12, desc[UR20][R12.64] ;  /* 0x000000140c0c9981 */ /* 0x0002a8000c1e1900 */
[----:B------:R-:W3:Y:S01]  /*15b0*/  @!P1 LDG.E R15, desc[UR20][R14.64] ;  /* 0x000000140e0f9981 */ /* 0x000ee2000c1e1900 */
[----:B------:R-:W-:Y:S02]  /*15c0*/  IADD3 R21, PT, PT, R9, 0x180, RZ ;  /* 0x0000018009157810 */ /* 0x000fe40007ffe0ff */
[----:B------:R-:W-:-:S02]  /*15d0*/  MOV R8, 0x4 ;  /* 0x0000000400087802 */ /* 0x000fc40000000f00 */
[----:B------:R-:W-:-:S03]  /*15e0*/  ISETP.GE.AND P2, PT, R21, UR12, PT ;  /* 0x0000000c15007c0c */ /* 0x000fc6000bf46270 */
[----:B------:R-:W-:-:S10]  /*15f0*/  @!P1 IMAD.WIDE R8, R25, R8, UR16 ;  /* 0x0000001019089e25 */ /* 0x000fd4000f8e0208 */
[----:B0-----:R-:W-:Y:S01]  /*1600*/  @!P2 IMAD.WIDE R10, R21, 0x4, R2 ;  /* 0x00000004150aa825 */ /* 0x001fe200078e0202 */
[----:B-1----:R-:W0:Y:S03]  /*1610*/  @!P2 LDC R13, c[0x0][0x388] ;  /* 0x0000e200ff0dab82 */ /* 0x002e260000000800 */
[----:B--2---:R-:W-:-:S04]  /*1620*/  @!P1 FMUL R16, R12, R17 ;  /* 0x000000110c109220 */ /* 0x004fc80000400000 */
[----:B---3--:R-:W-:Y:S01]  /*1630*/  @!P1 FMUL R19, R16, R15 ;  /* 0x0000000f10139220 */ /* 0x008fe20000400000 */
[----:B------:R-:W-:-:S04]  /*1640*/  @!P2 IMAD.WIDE R16, R21, 0x4, R4 ;  /* 0x000000041510a825 */ /* 0x000fc800078e0204 */
[----:B------:R2:W-:Y:S04]  /*1650*/  @!P1 STG.E desc[UR20][R8.64], R19 ;  /* 0x0000001308009986 */ /* 0x0005e8000c101914 */
[----:B------:R-:W0:Y:S04]  /*1660*/  @!P2 LDG.E R16, desc[UR20][R16.64] ;  /* 0x000000141010a981 */ /* 0x000e28000c1e1900 */
[----:B------:R-:W3:Y:S01]  /*1670*/  @!P2 LDG.E R11, desc[UR20][R10.64] ;  /* 0x000000140a0ba981 */ /* 0x000ee2000c1e1900 */
[----:B------:R-:W-:Y:S01]  /*1680*/  HFMA2 R12, -RZ, RZ, 0, 2.384185791015625e-07 ;  /* 0x00000004ff0c7431 */ /* 0x000fe200000001ff */
[----:B------:R-:W-:Y:S01]  /*1690*/  IADD3 R7, PT, PT, R7, 0x4, RZ ;  /* 0x0000000407077810 */ /* 0x000fe20007ffe0ff */
[----:B0-----:R-:W-:-:S03]  /*16a0*/  @!P2 FMUL R14, R16, R13 ;  /* 0x0000000d100ea220 */ /* 0x001fc60000400000 */
[----:B------:R-:W-:-:S04]  /*16b0*/  @!P2 IMAD.WIDE R12, R21, R12, UR16 ;  /* 0x00000010150cae25 */ /* 0x000fc8000f8e020c */
[----:B---3--:R-:W-:-:S05]  /*16c0*/  @!P2 FMUL R15, R14, R11 ;  /* 0x0000000b0e0fa220 */ /* 0x008fca0000400000 */
[----:B------:R2:W-:Y:S02]  /*16d0*/  @!P2 STG.E desc[UR20][R12.64], R15 ;  /* 0x0000000f0c00a986 */ /* 0x0005e4000c101914 */
.L_x_266:
[----:B------:R-:W-:Y:S05]  /*16e0*/  @!P0 EXIT ;  /* 0x000000000000894d */ /* 0x000fea0003800000 */
[----:B------:R-:W-:Y:S02]  /*16f0*/  ISETP.NE.AND P0, PT, R20, 0x1, PT ;  /* 0x000000011400780c */ /* 0x000fe40003f05270 */
[----:B------:R-:W-:-:S04]  /*1700*/  LOP3.LUT R6, R6, 0x1, RZ, 0xc0, !PT ;  /* 0x0000000106067812 */ /* 0x000fc800078ec0ff */
[----:B------:R-:W-:-:S07]  /*1710*/  ISETP.NE.U32.AND P2, PT, R6, 0x1, PT ;  /* 0x000000010600780c */ /* 0x000fce0003f45070 */
[----:B------:R-:W-:Y:S06]  /*1720*/  @!P0 BRA `(.L_x_267) ;  /* 0x0000000000648947 */ /* 0x000fec0003800000 */
[----:B--2---:R-:W-:-:S04]  /*1730*/  LEA R13, R7, R0, 0x7 ;  /* 0x00000000070d7211 */ /* 0x004fc800078e38ff */
[----:B------:R-:W-:-:S13]  /*1740*/  ISETP.GE.AND P0, PT, R13, UR12, PT ;  /* 0x0000000c0d007c0c */ /* 0x000fda000bf06270 */
[C---:B------:R-:W-:Y:S01]  /*1750*/  @!P0 IMAD.WIDE R8, R13.reuse, 0x4, R4 ;  /* 0x000000040d088825 */ /* 0x040fe200078e0204 */
[----:B-1----:R-:W0:Y:S03]  /*1760*/  @!P0 LDC R15, c[0x0][0x388] ;  /* 0x0000e200ff0f8b82 */ /* 0x002e260000000800 */
[C---:B------:R-:W-:Y:S02]  /*1770*/  @!P0 IMAD.WIDE R10, R13.reuse, 0x4, R2 ;  /* 0x000000040d0a8825 */ /* 0x040fe400078e0202 */
[----:B------:R1:W0:Y:S04]  /*1780*/  @!P0 LDG.E R8, desc[UR20][R8.64] ;  /* 0x0000001408088981 */ /* 0x000228000c1e1900 */
[----:B------:R-:W2:Y:S01]  /*1790*/  @!P0 LDG.E R11, desc[UR20][R10.64] ;  /* 0x000000140a0b8981 */ /* 0x000ea2000c1e1900 */
[----:B------:R-:W-:-:S02]  /*17a0*/  IADD3 R21, PT, PT, R13, 0x80, RZ ;  /* 0x000000800d157810 */ /* 0x000fc40007ffe0ff */
[----:B------:R-:W-:Y:S02]  /*17b0*/  MOV R12, 0x4 ;  /* 0x00000004000c7802 */ /* 0x000fe40000000f00 */
[----:B------:R-:W-:-:S03]  /*17c0*/  ISETP.GE.AND P1, PT, R21, UR12, PT ;  /* 0x0000000c15007c0c */ /* 0x000fc6000bf26270 */
[----:B------:R-:W-:-:S10]  /*17d0*/  @!P0 IMAD.WIDE R12, R13, R12, UR16 ;  /* 0x000000100d0c8e25 */ /* 0x000fd4000f8e020c */
[C---:B------:R-:W-:Y:S01]  /*17e0*/  @!P1 IMAD.WIDE R16, R21.reuse, 0x4, R2 ;  /* 0x0000000415109825 */ /* 0x040fe200078e0202 */
[----:B-1----:R-:W1:Y:S03]  /*17f0*/  @!P1 LDC R9, c[0x0][0x388] ;  /* 0x0000e200ff099b82 */ /* 0x002e660000000800 */
[----:B0-----:R-:W-:Y:S01]  /*1800*/  @!P0 FMUL R6, R8, R15 ;  /* 0x0000000f08068220 */ /* 0x001fe20000400000 */
[----:B------:R-:W-:-:S04]  /*1810*/  @!P1 IMAD.WIDE R14, R21, 0x4, R4 ;  /* 0x00000004150e9825 */ /* 0x000fc800078e0204 */
[----:B--2---:R-:W-:-:S05]  /*1820*/  @!P0 FMUL R19, R6, R11 ;  /* 0x0000000b06138220 */ /* 0x004fca0000400000 */
[----:B------:R0:W-:Y:S04]  /*1830*/  @!P0 STG.E desc[UR20][R12.64], R19 ;  /* 0x000000130c008986 */ /* 0x0001e8000c101914 */
[----:B------:R-:W1:Y:S04]  /*1840*/  @!P1 LDG.E R14, desc[UR20][R14.64] ;  /* 0x000000140e0e9981 */ /* 0x000e68000c1e1900 */
[----:B------:R-:W2:Y:S01]  /*1850*/  @!P1 LDG.E R17, desc[UR20][R16.64] ;  /* 0x0000001410119981 */ /* 0x000ea2000c1e1900 */
[----:B------:R-:W-:Y:S01]  /*1860*/  HFMA2 R8, -RZ, RZ, 0, 2.384185791015625e-07 ;  /* 0x00000004ff087431 */ /* 0x000fe200000001ff */
[----:B------:R-:W-:Y:S01]  /*1870*/  IADD3 R7, PT, PT, R7, 0x2, RZ ;  /* 0x0000000207077810 */ /* 0x000fe20007ffe0ff */
[----:B-1----:R-:W-:-:S03]  /*1880*/  @!P1 FMUL R6, R14, R9 ;  /* 0x000000090e069220 */ /* 0x002fc60000400000 */
[----:B------:R-:W-:-:S04]  /*1890*/  @!P1 IMAD.WIDE R8, R21, R8, UR16 ;  /* 0x0000001015089e25 */ /* 0x000fc8000f8e0208 */
[----:B--2---:R-:W-:-:S05]  /*18a0*/  @!P1 FMUL R11, R6, R17 ;  /* 0x00000011060b9220 */ /* 0x004fca0000400000 */
[----:B------:R0:W-:Y:S02]  /*18b0*/  @!P1 STG.E desc[UR20][R8.64], R11 ;  /* 0x0000000b08009986 */ /* 0x0001e4000c101914 */
.L_x_267:
[----:B------:R-:W-:Y:S05]  /*18c0*/  @P2 EXIT ;  /* 0x000000000000294d */ /* 0x000fea0003800000 */
[----:B------:R-:W-:-:S04]  /*18d0*/  LEA R7, R7, R0, 0x7 ;  /* 0x0000000007077211 */ /* 0x000fc800078e38ff */
[----:B------:R-:W-:-:S13]  /*18e0*/  ISETP.GE.AND P0, PT, R7, UR12, PT ;  /* 0x0000000c07007c0c */ /* 0x000fda000bf06270 */
[----:B------:R-:W-:Y:S05]  /*18f0*/  @P0 EXIT ;  /* 0x000000000000094d */ /* 0x000fea0003800000 */
[C---:B------:R-:W-:Y:S01]  /*1900*/  IMAD.WIDE R4, R7.reuse, 0x4, R4 ;  /* 0x0000000407047825 */ /* 0x040fe200078e0204 */
[----:B------:R-:W3:Y:S03]  /*1910*/  LDCU UR4, c[0x0][0x388] ;  /* 0x00007100ff0477ac */ /* 0x000ee60008000800 */
[----:B------:R-:W-:Y:S02]  /*1920*/  IMAD.WIDE R2, R7, 0x4, R2 ;  /* 0x0000000407027825 */ /* 0x000fe400078e0202 */
[----:B------:R-:W3:Y:S04]  /*1930*/  LDG.E R4, desc[UR20][R4.64] ;  /* 0x0000001404047981 */ /* 0x000ee8000c1e1900 */
[----:B------:R-:W0:Y:S01]  /*1940*/  LDG.E R3, desc[UR20][R2.64] ;  /* 0x0000001402037981 */ /* 0x000e22000c1e1900 */
[----:B------:R-:W-:-:S05]  /*1950*/  MOV R6, 0x4 ;  /* 0x0000000400067802 */ /* 0x000fca0000000f00 */
[----:B------:R-:W-:-:S04]  /*1960*/  IMAD.WIDE R6, R7, R6, UR16 ;  /* 0x0000001007067e25 */ /* 0x000fc8000f8e0206 */
[----:B---3--:R-:W-:-:S04]  /*1970*/  FMUL R0, R4, UR4 ;  /* 0x0000000404007c20 */ /* 0x008fc80008400000 */
[----:B0-2---:R-:W-:-:S05]  /*1980*/  FMUL R9, R0, R3 ;  /* 0x0000000300097220 */ /* 0x005fca0000400000 */
[----:B------:R-:W-:Y:S01]  /*1990*/  STG.E desc[UR20][R6.64], R9 ;  /* 0x0000000906007986 */ /* 0x000fe2000c101914 */
[----:B------:R-:W-:Y:S05]  /*19a0*/  EXIT ;  /* 0x000000000000794d */ /* 0x000fea0003800000 */
.L_x_268:
        /* <DEDUP_REMOVED lines=13> */
.L_x_283:


//--------------------- .text._ZN3cub18CUB_300001_SM_10006detail8for_each13static_kernelINS2_12policy_hub_t12policy_500_tElN6thrust24THRUST_300001_SM_1000_NS8cuda_cub6__fill7functorINS7_6detail15normal_iteratorINS7_10device_ptrIfEEEEfEEEEvT0_T1_ --------------------------
	.section	.text._ZN3cub18CUB_300001_SM_10006detail8for_each13static_kernelINS2_12policy_hub_t12policy_500_tElN6thrust24THRUST_300001_SM_1000_NS8cuda_cub6__fill7functorINS7_6detail15normal_iteratorINS7_10device_ptrIfEEEEfEEEEvT0_T1_,"ax",@progbits
	.align	128
        .global         _ZN3cub18CUB_300001_SM_10006detail8for_each13static_kernelINS2_12policy_hub_t12policy_500_tElN6thrust24THRUST_300001_SM_1000_NS8cuda_cub6__fill7functorINS7_6detail15normal_iteratorINS7_10device_ptrIfEEEEfEEEEvT0_T1_
        .type           _ZN3cub18CUB_300001_SM_10006detail8for_each13static_kernelINS2_12policy_hub_t12policy_500_tElN6thrust24THRUST_300001_SM_1000_NS8cuda_cub6__fill7functorINS7_6detail15normal_iteratorINS7_10device_ptrIfEEEEfEEEEvT0_T1_,@function
        .size           _ZN3cub18CUB_300001_SM_10006detail8for_each13static_kernelINS2_12policy_hub_t12policy_500_tElN6thrust24THRUST_300001_SM_1000_NS8cuda_cub6__fill7functorINS7_6detail15normal_iteratorINS7_10device_ptrIfEEEEfEEEEvT0_T1_,(.L_x_284 - _ZN3cub18CUB_300001_SM_10006detail8for_each13static_kernelINS2_12policy_hub_t12policy_500_tElN6thrust24THRUST_300001_SM_1000_NS8cuda_cub6__fill7functorINS7_6detail15normal_iteratorINS7_10device_ptrIfEEEEfEEEEvT0_T1_)
        .other          _ZN3cub18CUB_300001_SM_10006detail8for_each13static_kernelINS2_12policy_hub_t12policy_500_tElN6thrust24THRUST_300001_SM_1000_NS8cuda_cub6__fill7functorINS7_6detail15normal_iteratorINS7_10device_ptrIfEEEEfEEEEvT0_T1_,@"STO_CUDA_ENTRY STV_DEFAULT"
_ZN3cub18CUB_300001_SM_10006detail8for_each13static_kernelINS2_12policy_hub_t12policy_500_tElN6thrust24THRUST_300001_SM_1000_NS8cuda_cub6__fill7functorINS7_6detail15normal_iteratorINS7_10device_ptrIfEEEEfEEEEvT0_T1_:
.text._ZN3cub18CUB_300001_SM_10006detail8for_each13static_kernelINS2_12policy_hub_t12policy_500_tElN6thrust24THRUST_300001_SM_1000_NS8cuda_cub6__fill7functorINS7_6detail15normal_iteratorINS7_10device_ptrIfEEEEfEEEEvT0_T1_:
[----:B------:R-:W-:Y:S08]  /*0000*/  LDC R1, c[0x0][0x37c] ;  /* 0x0000df00ff017b82 */ /* 0x000ff00000000800 */
[----:B------:R-:W0:Y:S01]  /*0010*/  S2UR UR4, SR_CTAID.X ;  /* 0x00000000000479c3 */ /* 0x000e220000002500 */
[----:B------:R-:W1:Y:S01]  /*0020*/  LDCU.64 UR6, c[0x0][0x380] ;  /* 0x00007000ff0677ac */ /* 0x000e620008000a00 */
[----:B------:R-:W2:Y:S01]  /*0030*/  LDCU.64 UR8, c[0x0][0x358] ;  /* 0x00006b00ff0877ac */ /* 0x000ea20008000a00 */
[----:B0-----:R-:W-:-:S04]  /*0040*/  UIMAD.WIDE.U32 UR4, UR4, 0x200, URZ ;  /* 0x00000200040478a5 */ /* 0x001fc8000f8e00ff */
[----:B-1----:R-:W-:-:S04]  /*0050*/  UIADD3 UR6, UP0, UPT, -UR4, UR6, URZ ;  /* 0x0000000604067290 */ /* 0x002fc8000ff1e1ff */
[----:B------:R-:W-:Y:S02]  /*0060*/  UIADD3.X UR7, UPT, UPT, ~UR5, UR7, URZ, UP0, !UPT ;  /* 0x0000000705077290 */ /* 0x000fe400087fe5ff */
[----:B------:R-:W-:-:S04]  /*0070*/  UISETP.GE.U32.AND UP0, UPT, UR6, 0x200, UPT ;  /* 0x000002000600788c */ /* 0x000fc8000bf06070 */
[----:B------:R-:W-:-:S09]  /*0080*/  UISETP.GE.AND.EX UP0, UPT, UR7, URZ, UPT, UP0 ;  /* 0x000000ff0700728c */ /* 0x000fd2000bf06300 */
[----:B--2---:R-:W-:Y:S05]  /*0090*/  BRA.U !UP0, `(.L_x_269) ;  /* 0x0000000108287547 */ /* 0x004fea000b800000 */
[----:B------:R-:W0:Y:S01]  /*00a0*/  S2R R0, SR_TID.X ;  /* 0x0000000000007919 */ /* 0x000e220000002100 */
[----:B------:R-:W1:Y:S01]  /*00b0*/  LDCU.64 UR6, c[0x0][0x388] ;  /* 0x00007100ff0677ac */ /* 0x000e620008000a00 */
[----:B------:R-:W2:Y:S01]  /*00c0*/  LDC R5, c[0x0][0x390] ;  /* 0x0000e400ff057b82 */ /* 0x000ea20000000800 */
[----:B0-----:R-:W-:-:S05]  /*00d0*/  IADD3 R0, P0, PT, R0, UR4, RZ ;  /* 0x0000000400007c10 */ /* 0x001fca000ff1e0ff */
[----:B------:R-:W-:Y:S01]  /*00e0*/  IMAD.X R3, RZ, RZ, UR5, P0 ;  /* 0x00000005ff037e24 */ /* 0x000fe200080e06ff */
[----:B-1----:R-:W-:-:S04]  /*00f0*/  LEA R2, P0, R0, UR6, 0x2 ;  /* 0x0000000600027c11 */ /* 0x002fc8000f8010ff */
[----:B------:R-:W-:-:S05]  /*0100*/  LEA.HI.X R3, R0, UR7, R3, 0x2, P0 ;  /* 0x0000000700037c11 */ /* 0x000fca00080f1403 */
[----:B--2---:R-:W-:Y:S04]  /*0110*/  STG.E desc[UR8][R2.64], R5 ;  /* 0x0000000502007986 */ /* 0x004fe8000c101908 */
[----:B------:R-:W-:Y:S01]  /*0120*/  STG.E desc[UR8][R2.64+0x400], R5 ;  /* 0x0004000502007986 */ /* 0x000fe2000c101908 */
[----:B------:R-:W-:Y:S05]  /*0130*/  EXIT ;  /* 0x000000000000794d */ /* 0x000fea0003800000 */
.L_x_269:
[----:B------:R-:W0:Y:S01]  /*0140*/  S2R R0, SR_TID.X ;  /* 0x0000000000007919 */ /* 0x000e220000002100 */
[----:B------:R-:W-:Y:S01]  /*0150*/  USHF.R.S32.HI UR7, URZ, 0x1f, UR6 ;  /* 0x0000001fff077899 */ /* 0x000fe20008011406 */
[----:B------:R-:W1:Y:S05]  /*0160*/  LDCU.64 UR10, c[0x0][0x388] ;  /* 0x00007100ff0a77ac */ /* 0x000e6a0008000a00 */
[----:B------:R-:W-:Y:S02]  /*0170*/  IMAD.U32 R2, RZ, RZ, UR7 ;  /* 0x00000007ff027e24 */ /* 0x000fe4000f8e00ff */
[----:B------:R-:W-:Y:S01]  /*0180*/  IMAD.U32 R4, RZ, RZ, UR7 ;  /* 0x00000007ff047e24 */ /* 0x000fe2000f8e00ff */
[----:B0-----:R-:W-:-:S04]  /*0190*/  ISETP.LT.U32.AND P0, PT, R0, UR6, PT ;  /* 0x0000000600007c0c */ /* 0x001fc8000bf01070 */
[----:B------:R-:W-:Y:S01]  /*01a0*/  ISETP.GT.AND.EX P0, PT, R2, RZ, PT, P0 ;  /* 0x000000ff0200720c */ /* 0x000fe20003f04300 */
[C---:B------:R-:W-:Y:S01]  /*01b0*/  VIADD R2, R0.reuse, 0x100 ;  /* 0x0000010000027836 */ /* 0x040fe20000000000 */
[----:B------:R-:W-:-:S04]  /*01c0*/  IADD3 R0, P2, PT, R0, UR4, RZ ;  /* 0x0000000400007c10 */ /* 0x000fc8000ff5e0ff */
[----:B------:R-:W-:Y:S01]  /*01d0*/  ISETP.LT.U32.AND P1, PT, R2, UR6, PT ;  /* 0x0000000602007c0c */ /* 0x000fe2000bf21070 */
[----:B------:R-:W-:Y:S01]  /*01e0*/  IMAD.X R3, RZ, RZ, UR5, P2 ;  /* 0x00000005ff037e24 */ /* 0x000fe200090e06ff */
[----:B-1----:R-:W-:Y:S02]  /*01f0*/  LEA R2, P2, R0, UR10, 0x2 ;  /* 0x0000000a00027c11 */ /* 0x002fe4000f8410ff */
[----:B------:R-:W-:Y:S02]  /*0200*/  ISETP.GT.AND.EX P1, PT, R4, RZ, PT, P1 ;  /* 0x000000ff0400720c */ /* 0x000fe40003f24310 */
[----:B------:R-:W-:Y:S01]  /*0210*/  LEA.HI.X R3, R0, UR11, R3, 0x2, P2 ;  /* 0x0000000b00037c11 */ /* 0x000fe200090f1403 */
[----:B------:R-:W0:Y:S04]  /*0220*/  @P0 LDC R5, c[0x0][0x390] ;  /* 0x0000e400ff050b82 */ /* 0x000e280000000800 */
[----:B0-----:R0:W-:Y:S06]  /*0230*/  @P0 STG.E desc[UR8][R2.64], R5 ;  /* 0x0000000502000986 */ /* 0x0011ec000c101908 */
[----:B------:R-:W-:Y:S05]  /*0240*/  @!P1 EXIT ;  /* 0x000000000000994d */ /* 0x000fea0003800000 */
[----:B0-----:R-:W0:Y:S02]  /*0250*/  LDC R5, c[0x0][0x390] ;  /* 0x0000e400ff057b82 */ /* 0x001e240000000800 */
[----:B0-----:R-:W-:Y:S01]  /*0260*/  STG.E desc[UR8][R2.64+0x400], R5 ;  /* 0x0004000502007986 */ /* 0x001fe2000c101908 */
[----:B------:R-:W-:Y:S05]  /*0270*/  EXIT ;  /* 0x000000000000794d */ /* 0x000fea0003800000 */
.L_x_270:
        /* <DEDUP_REMOVED lines=16> */
.L_x_284:


//--------------------- .text._ZN3cub18CUB_300001_SM_10006detail8for_each13static_kernelINS2_12policy_hub_t12policy_500_tEmN6thrust24THRUST_300001_SM_1000_NS8cuda_cub20__uninitialized_fill7functorINS7_10device_ptrIfEEfEEEEvT0_T1_ --------------------------
	.section	.text._ZN3cub18CUB_300001_SM_10006detail8for_each13static_kernelINS2_12policy_hub_t12policy_500_tEmN6thrust24THRUST_300001_SM_1000_NS8cuda_cub20__uninitialized_fill7functorINS7_10device_ptrIfEEfEEEEvT0_T1_,"ax",@progbits
	.align	128
        .global         _ZN3cub18CUB_300001_SM_10006detail8for_each13static_kernelINS2_12policy_hub_t12policy_500_tEmN6thrust24THRUST_300001_SM_1000_NS8cuda_cub20__uninitialized_fill7functorINS7_10device_ptrIfEEfEEEEvT0_T1_
        .type           _ZN3cub18CUB_300001_SM_10006detail8for_each13static_kernelINS2_12policy_hub_t12policy_500_tEmN6thrust24THRUST_300001_SM_1000_NS8cuda_cub20__uninitialized_fill7functorINS7_10device_ptrIfEEfEEEEvT0_T1_,@function
        .size           _ZN3cub18CUB_300001_SM_10006detail8for_each13static_kernelINS2_12policy_hub_t12policy_500_tEmN6thrust24THRUST_300001_SM_1000_NS8cuda_cub20__uninitialized_fill7functorINS7_10device_ptrIfEEfEEEEvT0_T1_,(.L_x_285 - _ZN3cub18CUB_300001_SM_10006detail8for_each13static_kernelINS2_12policy_hub_t12policy_500_tEmN6thrust24THRUST_300001_SM_1000_NS8cuda_cub20__uninitialized_fill7functorINS7_10device_ptrIfEEfEEEEvT0_T1_)
        .other          _ZN3cub18CUB_300001_SM_10006detail8for_each13static_kernelINS2_12policy_hub_t12policy_500_tEmN6thrust24THRUST_300001_SM_1000_NS8cuda_cub20__uninitialized_fill7functorINS7_10device_ptrIfEEfEEEEvT0_T1_,@"STO_CUDA_ENTRY STV_DEFAULT"
_ZN3cub18CUB_300001_SM_10006detail8for_each13static_kernelINS2_12policy_hub_t12policy_500_tEmN6thrust24THRUST_300001_SM_1000_NS8cuda_cub20__uninitialized_fill7functorINS7_10device_ptrIfEEfEEEEvT0_T1_:
.text._ZN3cub18CUB_300001_SM_10006detail8for_each13static_kernelINS2_12policy_hub_t12policy_500_tEmN6thrust24THRUST_300001_SM_1000_NS8cuda_cub20__uninitialized_fill7functorINS7_10device_ptrIfEEfEEEEvT0_T1_:
        /* <DEDUP_REMOVED lines=8> */
[----:B------:R-:W-:-:S09]  /*0080*/  UISETP.GE.U32.AND.EX UP0, UPT, UR7, URZ, UPT, UP0 ;  /* 0x000000ff0700728c */ /* 0x000fd2000bf06100 */
        /* <DEDUP_REMOVED lines=11> */
.L_x_271:
[----:B------:R-:W0:Y:S01]  /*0140*/  S2R R0, SR_TID.X ;  /* 0x0000000000007919 */ /* 0x000e220000002100 */
[----:B------:R-:W-:Y:S01]  /*0150*/  IMAD.U32 R2, RZ, RZ, UR7 ;  /* 0x00000007ff027e24 */ /* 0x000fe2000f8e00ff */
[----:B------:R-:W1:Y:S01]  /*0160*/  LDCU.64 UR10, c[0x0][0x388] ;  /* 0x00007100ff0a77ac */ /* 0x000e620008000a00 */
[----:B------:R-:W-:Y:S01]  /*0170*/  IMAD.U32 R4, RZ, RZ, UR7 ;  /* 0x00000007ff047e24 */ /* 0x000fe2000f8e00ff */
[----:B0-----:R-:W-:-:S04]  /*0180*/  ISETP.LT.U32.AND P0, PT, R0, UR6, PT ;  /* 0x0000000600007c0c */ /* 0x001fc8000bf01070 */
[----:B------:R-:W-:Y:S01]  /*0190*/  ISETP.GT.U32.AND.EX P0, PT, R2, RZ, PT, P0 ;  /* 0x000000ff0200720c */ /* 0x000fe20003f04100 */
[C---:B------:R-:W-:Y:S01]  /*01a0*/  VIADD R2, R0.reuse, 0x100 ;  /* 0x0000010000027836 */ /* 0x040fe20000000000 */
[----:B------:R-:W-:-:S04]  /*01b0*/  IADD3 R0, P2, PT, R0, UR4, RZ ;  /* 0x0000000400007c10 */ /* 0x000fc8000ff5e0ff */
[----:B------:R-:W-:Y:S01]  /*01c0*/  ISETP.LT.U32.AND P1, PT, R2, UR6, PT ;  /* 0x0000000602007c0c */ /* 0x000fe2000bf21070 */
[----:B------:R-:W-:Y:S01]  /*01d0*/  IMAD.X R3, RZ, RZ, UR5, P2 ;  /* 0x00000005ff037e24 */ /* 0x000fe200090e06ff */
[----:B-1----:R-:W-:Y:S02]  /*01e0*/  LEA R2, P2, R0, UR10, 0x2 ;  /* 0x0000000a00027c11 */ /* 0x002fe4000f8410ff */
[----:B------:R-:W-:Y:S02]  /*01f0*/  ISETP.GT.U32.AND.EX P1, PT, R4, RZ, PT, P1 ;  /* 0x000000ff0400720c */ /* 0x000fe40003f24110 */
[----:B------:R-:W-:Y:S01]  /*0200*/  LEA.HI.X R3, R0, UR11, R3, 0x2, P2 ;  /* 0x0000000b00037c11 */ /* 0x000fe200090f1403 */
[----:B------:R-:W0:Y:S04]  /*0210*/  @P0 LDC R5, c[0x0][0x390] ;  /* 0x0000e400ff050b82 */ /* 0x000e280000000800 */
[----:B0-----:R0:W-:Y:S06]  /*0220*/  @P0 STG.E desc[UR8][R2.64], R5 ;  /* 0x0000000502000986 */ /* 0x0011ec000c101908 */
[----:B------:R-:W-:Y:S05]  /*0230*/  @!P1 EXIT ;  /* 0x000000000000994d */ /* 0x000fea0003800000 */
[----:B0-----:R-:W0:Y:S02]  /*0240*/  LDC R5, c[0x0][0x390] ;  /* 0x0000e400ff057b82 */ /* 0x001e240000000800 */
[----:B0-----:R-:W-:Y:S01]  /*0250*/  STG.E desc[UR8][R2.64+0x400], R5 ;  /* 0x0004000502007986 */ /* 0x001fe2000c101908 */
[----:B------:R-:W-:Y:S05]  /*0260*/  EXIT ;  /* 0x000000000000794d */ /* 0x000fea0003800000 */
.L_x_272:
        /* <DEDUP_REMOVED lines=9> */
.L_x_285:


//--------------------- .text._ZN3cub18CUB_300001_SM_10006detail8for_each13static_kernelINS2_12policy_hub_t12policy_500_tEmN6thrust24THRUST_300001_SM_1000_NS8cuda_cub6__fill7functorINS7_6detail15normal_iteratorINS7_10device_ptrIfEEEEfEEEEvT0_T1_ --------------------------
	.section	.text._ZN3cub18CUB_300001_SM_10006detail8for_each13static_kernelINS2_12policy_hub_t12policy_500_tEmN6thrust24THRUST_300001_SM_1000_NS8cuda_cub6__fill7functorINS7_6detail15normal_iteratorINS7_10device_ptrIfEEEEfEEEEvT0_T1_,"ax",@progbits
	.align	128
        .global         _ZN3cub18CUB_300001_SM_10006detail8for_each13static_kernelINS2_12policy_hub_t12policy_500_tEmN6thrust24THRUST_300001_SM_1000_NS8cuda_cub6__fill7functorINS7_6detail15normal_iteratorINS7_10device_ptrIfEEEEfEEEEvT0_T1_
        .type           _ZN3cub18CUB_300001_SM_10006detail8for_each13static_kernelINS2_12policy_hub_t12policy_500_tEmN6thrust24THRUST_300001_SM_1000_NS8cuda_cub6__fill7functorINS7_6detail15normal_iteratorINS7_10device_ptrIfEEEEfEEEEvT0_T1_,@function
        .size           _ZN3cub18CUB_300001_SM_10006detail8for_each13static_kernelINS2_12policy_hub_t12policy_500_tEmN6thrust24THRUST_300001_SM_1000_NS8cuda_cub6__fill7functorINS7_6detail15normal_iteratorINS7_10device_ptrIfEEEEfEEEEvT0_T1_,(.L_x_286 - _ZN3cub18CUB_300001_SM_10006detail8for_each13static_kernelINS2_12policy_hub_t12policy_500_tEmN6thrust24THRUST_300001_SM_1000_NS8cuda_cub6__fill7functorINS7_6detail15normal_iteratorINS7_10device_ptrIfEEEEfEEEEvT0_T1_)
        .other          _ZN3cub18CUB_300001_SM_10006detail8for_each13static_kernelINS2_12policy_hub_t12policy_500_tEmN6thrust24THRUST_300001_SM_1000_NS8cuda_cub6__fill7functorINS7_6detail15normal_iteratorINS7_10device_ptrIfEEEEfEEEEvT0_T1_,@"STO_CUDA_ENTRY STV_DEFAULT"
_ZN3cub18CUB_300001_SM_10006detail8for_each13static_kernelINS2_12policy_hub_t12policy_500_tEmN6thrust24THRUST_300001_SM_1000_NS8cuda_cub6__fill7functorINS7_6detail15normal_iteratorINS7_10device_ptrIfEEEEfEEEEvT0_T1_:
.text._ZN3cub18CUB_300001_SM_10006detail8for_each13static_kernelINS2_12policy_hub_t12policy_500_tEmN6thrust24THRUST_300001_SM_1000_NS8cuda_cub6__fill7functorINS7_6detail15normal_iteratorINS7_10device_ptrIfEEEEfEEEEvT0_T1_:
        /* <DEDUP_REMOVED lines=20> */
.L_x_273:
        /* <DEDUP_REMOVED lines=19> */
.L_x_274:
        /* <DEDUP_REMOVED lines=9> */
.L_x_286:


//--------------------- .text._ZN3cub18CUB_300001_SM_10006detail11EmptyKernelIvEEvv --------------------------
	.section	.text._ZN3cub18CUB_300001_SM_10006detail11EmptyKernelIvEEvv,"ax",@progbits
	.align	128
        .global         _ZN3cub18CUB_300001_SM_10006detail11EmptyKernelIvEEvv
        .type           _ZN3cub18CUB_300001_SM_10006detail11EmptyKernelIvEEvv,@function
        .size           _ZN3cub18CUB_300001_SM_10006detail11EmptyKernelIvEEvv,(.L_x_287 - _ZN3cub18CUB_300001_SM_10006detail11EmptyKernelIvEEvv)
        .other          _ZN3cub18CUB_300001_SM_10006detail11EmptyKernelIvEEvv,@"STO_CUDA_ENTRY STV_DEFAULT"
_ZN3cub18CUB_300001_SM_10006detail11EmptyKernelIvEEvv:
.text._ZN3cub18CUB_300001_SM_10006detail11EmptyKernelIvEEvv:
[----:B------:R-:W-:Y:S01]  /*0000*/  LDC R1, c[0x0][0x37c] ;  /* 0x0000df00ff017b82 */ /* 0x000fe20000000800 */
[----:B------:R-:W-:Y:S05]  /*0010*/  EXIT ;  /* 0x000000000000794d */ /* 0x000fea0003800000 */
.L_x_275:
        /* <DEDUP_REMOVED lines=14> */
.L_x_287:


//--------------------- .nv.shared._ZN3cub18CUB_300001_SM_10006detail6reduce28DeviceReduceSingleTileKernelINS2_10policy_hubIfyN4cuda3std3__44plusIfEEE10Policy1000EPfSC_iS9_ffNS7_10__identityEEEvT0_T1_T2_T3_T4_T6_ --------------------------
	.section	.nv.shared._ZN3cub18CUB_300001_SM_10006detail6reduce28DeviceReduceSingleTileKernelINS2_10policy_hubIfyN4cuda3std3__44plusIfEEE10Policy1000EPfSC_iS9_ffNS7_10__identityEEEvT0_T1_T2_T3_T4_T6_,"aw",@nobits
	.sectionflags	@""
	.align	4
.nv.shared._ZN3cub18CUB_300001_SM_10006detail6reduce28DeviceReduceSingleTileKernelINS2_10policy_hubIfyN4cuda3std3__44plusIfEEE10Policy1000EPfSC_iS9_ffNS7_10__identityEEEvT0_T1_T2_T3_T4_T6_:
	.zero		1068


//--------------------- .nv.shared.reserved.0     --------------------------
	.section	.nv.shared.reserved.0,"aw",@nobits
	.weak		__nv_reservedSMEM_offset_0_alias
	.size		__nv_reservedSMEM_offset_0_alias, 0, 64
	.other		__nv_reservedSMEM_offset_0_alias,@"STO_CUDA_RESERVED_SHARED STV_DEFAULT"
__nv_reservedSMEM_offset_0_alias:
	.zero		0
	.zero		64


//--------------------- .nv.global                --------------------------
	.section	.nv.global,"aw",@nobits
.nv.global:
	.type		_ZN34_INTERNAL_59c3c4c5_4_k_cu_8304f0d26thrust24THRUST_300001_SM_1000_NS3seqE,@object
	.size		_ZN34_INTERNAL_59c3c4c5_4_k_cu_8304f0d26thrust24THRUST_300001_SM_1000_NS3seqE,(_ZN34_INTERNAL_59c3c4c5_4_k_cu_8304f0d24cuda3std3__48in_placeE - _ZN34_INTERNAL_59c3c4c5_4_k_cu_8304f0d26thrust24THRUST_300001_SM_1000_NS3seqE)
_ZN34_INTERNAL_59c3c4c5_4_k_cu_8304f0d26thrust24THRUST_300001_SM_1000_NS3seqE:
	.zero		1
	.type		_ZN34_INTERNAL_59c3c4c5_4_k_cu_8304f0d24cuda3std3__48in_placeE,@object
	.size		_ZN34_INTERNAL_59c3c4c5_4_k_cu_8304f0d24cuda3std3__48in_placeE,(_ZN34_INTERNAL_59c3c4c5_4_k_cu_8304f0d24cuda3std6ranges3__45__cpo4sizeE - _ZN34_INTERNAL_59c3c4c5_4_k_cu_8304f0d24cuda3std3__48in_placeE)
_ZN34_INTERNAL_59c3c4c5_4_k_cu_8304f0d24cuda3std3__48in_placeE:
	.zero		1
	.type		_ZN34_INTERNAL_59c3c4c5_4_k_cu_8304f0d24cuda3std6ranges3__45__cpo4sizeE,@object
	.size		_ZN34_INTERNAL_59c3c4c5_4_k_cu_8304f0d24cuda3std6ranges3__45__cpo4sizeE,(_ZN34_INTERNAL_59c3c4c5_4_k_cu_8304f0d26thrust24THRUST_300001_SM_1000_NS12placeholders2_3E - _ZN34_INTERNAL_59c3c4c5_4_k_cu_8304f0d24cuda3std6ranges3__45__cpo4sizeE)
_ZN34_INTERNAL_59c3c4c5_4_k_cu_8304f0d24cuda3std6ranges3__45__cpo4sizeE:
	.zero		1
	.type		_ZN34_INTERNAL_59c3c4c5_4_k_cu_8304f0d26thrust24THRUST_300001_SM_1000_NS12placeholders2_3E,@object
	.size		_ZN34_INTERNAL_59c3c4c5_4_k_cu_8304f0d26thrust24THRUST_300001_SM_1000_NS12placeholders2_3E,(_ZN34_INTERNAL_59c3c4c5_4_k_cu_8304f0d24cuda3std3__45__cpo6cbeginE - _ZN34_INTERNAL_59c3c4c5_4_k_cu_8304f0d26thrust24THRUST_300001_SM_1000_NS12placeholders2_3E)
_ZN34_INTERNAL_59c3c4c5_4_k_cu_8304f0d26thrust24THRUST_300001_SM_1000_NS12placeholders2_3E:
	.zero		1
	.type		_ZN34_INTERNAL_59c3c4c5_4_k_cu_8304f0d24cuda3std3__45__cpo6cbeginE,@object
	.size		_ZN34_INTERNAL_59c3c4c5_4_k_cu_8304f0d24cuda3std3__45__cpo6cbeginE,(_ZN34_INTERNAL_59c3c4c5_4_k_cu_8304f0d24cuda3std6ranges3__45__cpo6cbeginE - _ZN34_INTERNAL_59c3c4c5_4_k_cu_8304f0d24cuda3std3__45__cpo6cbeginE)
_ZN34_INTERNAL_59c3c4c5_4_k_cu_8304f0d24cuda3std3__45__cpo6cbeginE:
	.zero		1
	.type		_ZN34_INTERNAL_59c3c4c5_4_k_cu_8304f0d24cuda3std6ranges3__45__cpo6cbeginE,@object
	.size		_ZN34_INTERNAL_59c3c4c5_4_k_cu_8304f0d24cuda3std6ranges3__45__cpo6cbeginE,(_ZN34_INTERNAL_59c3c4c5_4_k_cu_8304f0d26thrust24THRUST_300001_SM_1000_NS12placeholders2_7E - _ZN34_INTERNAL_59c3c4c5_4_k_cu_8304f0d24cuda3std6ranges3__45__cpo6cbeginE)
_ZN34_INTERNAL_59c3c4c5_4_k_cu_8304f0d24cuda3std6ranges3__45__cpo6cbeginE:
	.zero		1
	.type		_ZN34_INTERNAL_59c3c4c5_4_k_cu_8304f0d26thrust24THRUST_300001_SM_1000_NS12placeholders2_7E,@object
	.size		_ZN34_INTERNAL_59c3c4c5_4_k_cu_8304f0d26thrust24THRUST_300001_SM_1000_NS12placeholders2_7E,(_ZN34_INTERNAL_59c3c4c5_4_k_cu_8304f0d24cuda3std3__45__cpo7crbeginE - _ZN34_INTERNAL_59c3c4c5_4_k_cu_8304f0d26thrust24THRUST_300001_SM_1000_NS12placeholders2_7E)
_ZN34_INTERNAL_59c3c4c5_4_k_cu_8304f0d26thrust24THRUST_300001_SM_1000_NS12placeholders2_7E:
	.zero		1
	.type		_ZN34_INTERNAL_59c3c4c5_4_k_cu_8304f0d24cuda3std3__45__cpo7crbeginE,@object
	.size		_ZN34_INTERNAL_59c3c4c5_4_k_cu_8304f0d24cuda3std3__45__cpo7crbeginE,(_ZN34_INTERNAL_59c3c4c5_4_k_cu_8304f0d24cuda3std6ranges3__45__cpo4nextE - _ZN34_INTERNAL_59c3c4c5_4_k_cu_8304f0d24cuda3std3__45__cpo7crbeginE)
_ZN34_INTERNAL_59c3c4c5_4_k_cu_8304f0d24cuda3std3__45__cpo7crbeginE:
	.zero		1
	.type		_ZN34_INTERNAL_59c3c4c5_4_k_cu_8304f0d24cuda3std6ranges3__45__cpo4nextE,@object
	.size		_ZN34_INTERNAL_59c3c4c5_4_k_cu_8304f0d24cuda3std6ranges3__45__cpo4nextE,(_ZN34_INTERNAL_59c3c4c5_4_k_cu_8304f0d24cuda3std6ranges3__45__cpo4swapE - _ZN34_INTERNAL_59c3c4c5_4_k_cu_8304f0d24cuda3std6ranges3__45__cpo4nextE)
_ZN34_INTERNAL_59c3c4c5_4_k_cu_8304f0d24cuda3std6ranges3__45__cpo4nextE:
	.zero		1
	.type		_ZN34_INTERNAL_59c3c4c5_4_k_cu_8304f0d24cuda3std6ranges3__45__cpo4swapE,@object
	.size		_ZN34_INTERNAL_59c3c4c5_4_k_cu_8304f0d24cuda3std6ranges3__45__cpo4swapE,(_ZN34_INTERNAL_59c3c4c5_4_k_cu_8304f0d26thrust24THRUST_300001_SM_1000_NS8cuda_cub10par_nosyncE - _ZN34_INTERNAL_59c3c4c5_4_k_cu_8304f0d24cuda3std6ranges3__45__cpo4swapE)
_ZN34_INTERNAL_59c3c4c5_4_k_cu_8304f0d24cuda3std6ranges3__45__cpo4swapE:
	.zero		1
	.type		_ZN34_INTERNAL_59c3c4c5_4_k_cu_8304f0d26thrust24THRUST_300001_SM_1000_NS8cuda_cub10par_nosyncE,@object
	.size		_ZN34_INTERNAL_59c3c4c5_4_k_cu_8304f0d26thrust24THRUST_300001_SM_1000_NS8cuda_cub10par_nosyncE,(_ZN34_INTERNAL_59c3c4c5_4_k_cu_8304f0d26thrust24THRUST_300001_SM_1000_NS12placeholders2_9E - _ZN34_INTERNAL_59c3c4c5_4_k_cu_8304f0d26thrust24THRUST_300001_SM_1000_NS8cuda_cub10par_nosyncE)
_ZN34_INTERNAL_59c3c4c5_4_k_cu_8304f0d26thrust24THRUST_300001_SM_1000_NS8cuda_cub10par_nosyncE:
	.zero		1
	.type		_ZN34_INTERNAL_59c3c4c5_4_k_cu_8304f0d26thrust24THRUST_300001_SM_1000_NS12placeholders2_9E,@object
	.size		_ZN34_INTERNAL_59c3c4c5_4_k_cu_8304f0d26thrust24THRUST_300001_SM_1000_NS12placeholders2_9E,(_ZN34_INTERNAL_59c3c4c5_4_k_cu_8304f0d24cuda3std3__436_GLOBAL__N__59c3c4c5_4_k_cu_8304f0d26ignoreE - _ZN34_INTERNAL_59c3c4c5_4_k_cu_8304f0d26thrust24THRUST_300001_SM_1000_NS12placeholders2_9E)
_ZN34_INTERNAL_59c3c4c5_4_k_cu_8304f0d26thrust24THRUST_300001_SM_1000_NS12placeholders2_9E:
	.zero		1
	.type		_ZN34_INTERNAL_59c3c4c5_4_k_cu_8304f0d24cuda3std3__436_GLOBAL__N__59c3c4c5_4_k_cu_8304f0d26ignoreE,@object
	.size		_ZN34_INTERNAL_59c3c4c5_4_k_cu_8304f0d24cuda3std3__436_GLOBAL__N__59c3c4c5_4_k_cu_8304f0d26ignoreE,(_ZN34_INTERNAL_59c3c4c5_4_k_cu_8304f0d24cuda3std6ranges3__45__cpo4dataE - _ZN34_INTERNAL_59c3c4c5_4_k_cu_8304f0d24cuda3std3__436_GLOBAL__N__59c3c4c5_4_k_cu_8304f0d26ignoreE)
_ZN34_INTERNAL_59c3c4c5_4_k_cu_8304f0d24cuda3std3__436_GLOBAL__N__59c3c4c5_4_k_cu_8304f0d26ignoreE:
	.zero		1
	.type		_ZN34_INTERNAL_59c3c4c5_4_k_cu_8304f0d24cuda3std6ranges3__45__cpo4dataE,@object
	.size		_ZN34_INTERNAL_59c3c4c5_4_k_cu_8304f0d24cuda3std6ranges3__45__cpo4dataE,(_ZN34_INTERNAL_59c3c4c5_4_k_cu_8304f0d26thrust24THRUST_300001_SM_1000_NS12placeholders2_1E - _ZN34_INTERNAL_59c3c4c5_4_k_cu_8304f0d24cuda3std6ranges3__45__cpo4dataE)
_ZN34_INTERNAL_59c3c4c5_4_k_cu_8304f0d24cuda3std6ranges3__45__cpo4dataE:
	.zero		1
	.type		_ZN34_INTERNAL_59c3c4c5_4_k_cu_8304f0d26thrust24THRUST_300001_SM_1000_NS12placeholders2_1E,@object
	.size		_ZN34_INTERNAL_59c3c4c5_4_k_cu_8304f0d26thrust24THRUST_300001_SM_1000_NS12placeholders2_1E,(_ZN34_INTERNAL_59c3c4c5_4_k_cu_8304f0d24cuda3std3__45__cpo5beginE - _ZN34_INTERNAL_59c3c4c5_4_k_cu_8304f0d26thrust24THRUST_300001_SM_1000_NS12placeholders2_1E)
_ZN34_INTERNAL_59c3c4c5_4_k_cu_8304f0d26thrust24THRUST_300001_SM_1000_NS12placeholders2_1E:
	.zero		1
	.type		_ZN34_INTERNAL_59c3c4c5_4_k_cu_8304f0d24cuda3std3__45__cpo5beginE,@object
	.size		_ZN34_INTERNAL_59c3c4c5_4_k_cu_8304f0d24cuda3std3__45__cpo5beginE,(_ZN34_INTERNAL_59c3c4c5_4_k_cu_8304f0d24cuda3std6ranges3__45__cpo5beginE - _ZN34_INTERNAL_59c3c4c5_4_k_cu_8304f0d24cuda3std3__45__cpo5beginE)
_ZN34_INTERNAL_59c3c4c5_4_k_cu_8304f0d24cuda3std3__45__cpo5beginE:
	.zero		1
	.type		_ZN34_INTERNAL_59c3c4c5_4_k_cu_8304f0d24cuda3std6ranges3__45__cpo5beginE,@object
	.size		_ZN34_INTERNAL_59c3c4c5_4_k_cu_8304f0d24cuda3std6ranges3__45__cpo5beginE,(_ZN34_INTERNAL_59c3c4c5_4_k_cu_8304f0d26thrust24THRUST_300001_SM_1000_NS12placeholders2_5E - _ZN34_INTERNAL_59c3c4c5_4_k_cu_8304f0d24cuda3std6ranges3__45__cpo5beginE)
_ZN34_INTERNAL_59c3c4c5_4_k_cu_8304f0d24cuda3std6ranges3__45__cpo5beginE:
	.zero		1
	.type		_ZN34_INTERNAL_59c3c4c5_4_k_cu_8304f0d26thrust24THRUST_300001_SM_1000_NS12placeholders2_5E,@object
	.size		_ZN34_INTERNAL_59c3c4c5_4_k_cu_8304f0d26thrust24THRUST_300001_SM_1000_NS12placeholders2_5E,(_ZN34_INTERNAL_59c3c4c5_4_k_cu_8304f0d24cuda3std3__45__cpo6rbeginE - _ZN34_INTERNAL_59c3c4c5_4_k_cu_8304f0d26thrust24THRUST_300001_SM_1000_NS12placeholders2_5E)
_ZN34_INTERNAL_59c3c4c5_4_k_cu_8304f0d26thrust24THRUST_300001_SM_1000_NS12placeholders2_5E:
	.zero		1
	.type		_ZN34_INTERNAL_59c3c4c5_4_k_cu_8304f0d24cuda3std3__45__cpo6rbeginE,@object
	.size		_ZN34_INTERNAL_59c3c4c5_4_k_cu_8304f0d24cuda3std3__45__cpo6rbeginE,(_ZN34_INTERNAL_59c3c4c5_4_k_cu_8304f0d24cuda3std6ranges3__45__cpo7advanceE - _ZN34_INTERNAL_59c3c4c5_4_k_cu_8304f0d24cuda3std3__45__cpo6rbeginE)
_ZN34_INTERNAL_59c3c4c5_4_k_cu_8304f0d24cuda3std3__45__cpo6rbeginE:
	.zero		1
	.type		_ZN34_INTERNAL_59c3c4c5_4_k_cu_8304f0d24cuda3std6ranges3__45__cpo7advanceE,@object
	.size		_ZN34_INTERNAL_59c3c4c5_4_k_cu_8304f0d24cuda3std6ranges3__45__cpo7advanceE,(_ZN34_INTERNAL_59c3c4c5_4_k_cu_8304f0d24cuda3std3__47nulloptE - _ZN34_INTERNAL_59c3c4c5_4_k_cu_8304f0d24cuda3std6ranges3__45__cpo7advanceE)
_ZN34_INTERNAL_59c3c4c5_4_k_cu_8304f0d24cuda3std6ranges3__45__cpo7advanceE:
	.zero		1
	.type		_ZN34_INTERNAL_59c3c4c5_4_k_cu_8304f0d24cuda3std3__47nulloptE,@object
	.size		_ZN34_INTERNAL_59c3c4c5_4_k_cu_8304f0d24cuda3std3__47nulloptE,(_ZN34_INTERNAL_59c3c4c5_4_k_cu_8304f0d24cuda3std6ranges3__45__cpo8distanceE - _ZN34_INTERNAL_59c3c4c5_4_k_cu_8304f0d24cuda3std3__47nulloptE)
_ZN34_INTERNAL_59c3c4c5_4_k_cu_8304f0d24cuda3std3__47nulloptE:
	.zero		1
	.type		_ZN34_INTERNAL_59c3c4c5_4_k_cu_8304f0d24cuda3std6ranges3__45__cpo8distanceE,@object
	.size		_ZN34_INTERNAL_59c3c4c5_4_k_cu_8304f0d24cuda3std6ranges3__45__cpo8distanceE,(_ZN34_INTERNAL_59c3c4c5_4_k_cu_8304f0d26thrust24THRUST_300001_SM_1000_NS12placeholders3_10E - _ZN34_INTERNAL_59c3c4c5_4_k_cu_8304f0d24cuda3std6ranges3__45__cpo8distanceE)
_ZN34_INTERNAL_59c3c4c5_4_k_cu_8304f0d24cuda3std6ranges3__45__cpo8distanceE:
	.zero		1
	.type		_ZN34_INTERNAL_59c3c4c5_4_k_cu_8304f0d26thrust24THRUST_300001_SM_1000_NS12placeholders3_10E,@object
	.size		_ZN34_INTERNAL_59c3c4c5_4_k_cu_8304f0d26thrust24THRUST_300001_SM_1000_NS12placeholders3_10E,(_ZN34_INTERNAL_59c3c4c5_4_k_cu_8304f0d24cuda3std3__419piecewise_constructE - _ZN34_INTERNAL_59c3c4c5_4_k_cu_8304f0d26thrust24THRUST_300001_SM_1000_NS12placeholders3_10E)
_ZN34_INTERNAL_59c3c4c5_4_k_cu_8304f0d26thrust24THRUST_300001_SM_1000_NS12placeholders3_10E:
	.zero		1
	.type		_ZN34_INTERNAL_59c3c4c5_4_k_cu_8304f0d24cuda3std3__419piecewise_constructE,@object
	.size		_ZN34_INTERNAL_59c3c4c5_4_k_cu_8304f0d24cuda3std3__419piecewise_constructE,(_ZN34_INTERNAL_59c3c4c5_4_k_cu_8304f0d24cuda3std6ranges3__45__cpo5cdataE - _ZN34_INTERNAL_59c3c4c5_4_k_cu_8304f0d24cuda3std3__419piecewise_constructE)
_ZN34_INTERNAL_59c3c4c5_4_k_cu_8304f0d24cuda3std3__419piecewise_constructE:
	.zero		1
	.type		_ZN34_INTERNAL_59c3c4c5_4_k_cu_8304f0d24cuda3std6ranges3__45__cpo5cdataE,@object
	.size		_ZN34_INTERNAL_59c3c4c5_4_k_cu_8304f0d24cuda3std6ranges3__45__cpo5cdataE,(_ZN34_INTERNAL_59c3c4c5_4_k_cu_8304f0d26thrust24THRUST_300001_SM_1000_NS12placeholders2_2E - _ZN34_INTERNAL_59c3c4c5_4_k_cu_8304f0d24cuda3std6ranges3__45__cpo5cdataE)
_ZN34_INTERNAL_59c3c4c5_4_k_cu_8304f0d24cuda3std6ranges3__45__cpo5cdataE:
	.zero		1
	.type		_ZN34_INTERNAL_59c3c4c5_4_k_cu_8304f0d26thrust24THRUST_300001_SM_1000_NS12placeholders2_2E,@object
	.size		_ZN34_INTERNAL_59c3c4c5_4_k_cu_8304f0d26thrust24THRUST_300001_SM_1000_NS12placeholders2_2E,(_ZN34_INTERNAL_59c3c4c5_4_k_cu_8304f0d24cuda3std3__45__cpo3endE - _ZN34_INTERNAL_59c3c4c5_4_k_cu_8304f0d26thrust24THRUST_300001_SM_1000_NS12placeholders2_2E)
_ZN34_INTERNAL_59c3c4c5_4_k_cu_8304f0d26thrust24THRUST_300001_SM_1000_NS12placeholders2_2E:
	.zero		1
	.type		_ZN34_INTERNAL_59c3c4c5_4_k_cu_8304f0d24cuda3std3__45__cpo3endE,@object
	.size		_ZN34_INTERNAL_59c3c4c5_4_k_cu_8304f0d24cuda3std3__45__cpo3endE,(_ZN34_INTERNAL_59c3c4c5_4_k_cu_8304f0d24cuda3std6ranges3__45__cpo3endE - _ZN34_INTERNAL_59c3c4c5_4_k_cu_8304f0d24cuda3std3__45__cpo3endE)
_ZN34_INTERNAL_59c3c4c5_4_k_cu_8304f0d24cuda3std3__45__cpo3endE:
	.zero		1
	.type		_ZN34_INTERNAL_59c3c4c5_4_k_cu_8304f0d24cuda3std6ranges3__45__cpo3endE,@object
	.size		_ZN34_INTERNAL_59c3c4c5_4_k_cu_8304f0d24cuda3std6ranges3__45__cpo3endE,(_ZN34_INTERNAL_59c3c4c5_4_k_cu_8304f0d26thrust24THRUST_300001_SM_1000_NS12placeholders2_6E - _ZN34_INTERNAL_59c3c4c5_4_k_cu_8304f0d24cuda3std6ranges3__45__cpo3endE)
_ZN34_INTERNAL_59c3c4c5_4_k_cu_8304f0d24cuda3std6ranges3__45__cpo3endE:
	.zero		1
	.type		_ZN34_INTERNAL_59c3c4c5_4_k_cu_8304f0d26thrust24THRUST_300001_SM_1000_NS12placeholders2_6E,@object
	.size		_ZN34_INTERNAL_59c3c4c5_4_k_cu_8304f0d26thrust24THRUST_300001_SM_1000_NS12placeholders2_6E,(_ZN34_INTERNAL_59c3c4c5_4_k_cu_8304f0d24cuda3std3__45__cpo4rendE - _ZN34_INTERNAL_59c3c4c5_4_k_cu_8304f0d26thrust24THRUST_300001_SM_1000_NS12placeholders2_6E)
_ZN34_INTERNAL_59c3c4c5_4_k_cu_8304f0d26thrust24THRUST_300001_SM_1000_NS12placeholders2_6E:
	.zero		1
	.type		_ZN34_INTERNAL_59c3c4c5_4_k_cu_8304f0d24cuda3std3__45__cpo4rendE,@object
	.size		_ZN34_INTERNAL_59c3c4c5_4_k_cu_8304f0d24cuda3std3__45__cpo4rendE,(_ZN34_INTERNAL_59c3c4c5_4_k_cu_8304f0d24cuda3std6ranges3__45__cpo9iter_swapE - _ZN34_INTERNAL_59c3c4c5_4_k_cu_8304f0d24cuda3std3__45__cpo4rendE)
_ZN34_INTERNAL_59c3c4c5_4_k_cu_8304f0d24cuda3std3__45__cpo4rendE:
	.zero		1
	.type		_ZN34_INTERNAL_59c3c4c5_4_k_cu_8304f0d24cuda3std6ranges3__45__cpo9iter_swapE,@object
	.size		_ZN34_INTERNAL_59c3c4c5_4_k_cu_8304f0d24cuda3std6ranges3__45__cpo9iter_swapE,(_ZN34_INTERNAL_59c3c4c5_4_k_cu_8304f0d24cuda3std3__48unexpectE - _ZN34_INTERNAL_59c3c4c5_4_k_cu_8304f0d24cuda3std6ranges3__45__cpo9iter_swapE)
_ZN34_INTERNAL_59c3c4c5_4_k_cu_8304f0d24cuda3std6ranges3__45__cpo9iter_swapE:
	.zero		1
	.type		_ZN34_INTERNAL_59c3c4c5_4_k_cu_8304f0d24cuda3std3__48unexpectE,@object
	.size		_ZN34_INTERNAL_59c3c4c5_4_k_cu_8304f0d24cuda3std3__48unexpectE,(_ZN34_INTERNAL_59c3c4c5_4_k_cu_8304f0d26thrust24THRUST_300001_SM_1000_NS8cuda_cub3parE - _ZN34_INTERNAL_59c3c4c5_4_k_cu_8304f0d24cuda3std3__48unexpectE)
_ZN34_INTERNAL_59c3c4c5_4_k_cu_8304f0d24cuda3std3__48unexpectE:
	.zero		1
	.type		_ZN34_INTERNAL_59c3c4c5_4_k_cu_8304f0d26thrust24THRUST_300001_SM_1000_NS8cuda_cub3parE,@object
	.size		_ZN34_INTERNAL_59c3c4c5_4_k_cu_8304f0d26thrust24THRUST_300001_SM_1000_NS8cuda_cub3parE,(_ZN34_INTERNAL_59c3c4c5_4_k_cu_8304f0d26thrust24THRUST_300001_SM_1000_NS12placeholders2_4E - _ZN34_INTERNAL_59c3c4c5_4_k_cu_8304f0d26thrust24THRUST_300001_SM_1000_NS8cuda_cub3parE)
_ZN34_INTERNAL_59c3c4c5_4_k_cu_8304f0d26thrust24THRUST_300001_SM_1000_NS8cuda_cub3parE:
	.zero		1
	.type		_ZN34_INTERNAL_59c3c4c5_4_k_cu_8304f0d26thrust24THRUST_300001_SM_1000_NS12placeholders2_4E,@object
	.size		_ZN34_INTERNAL_59c3c4c5_4_k_cu_8304f0d26thrust24THRUST_300001_SM_1000_NS12placeholders2_4E,(_ZN34_INTERNAL_59c3c4c5_4_k_cu_8304f0d24cuda3std3__45__cpo4cendE - _ZN34_INTERNAL_59c3c4c5_4_k_cu_8304f0d26thrust24THRUST_300001_SM_1000_NS12placeholders2_4E)
_ZN34_INTERNAL_59c3c4c5_4_k_cu_8304f0d26thrust24THRUST_300001_SM_1000_NS12placeholders2_4E:
	.zero		1
	.type		_ZN34_INTERNAL_59c3c4c5_4_k_cu_8304f0d24cuda3std3__45__cpo4cendE,@object
	.size		_ZN34_INTERNAL_59c3c4c5_4_k_cu_8304f0d24cuda3std3__45__cpo4cendE,(_ZN34_INTERNAL_59c3c4c5_4_k_cu_8304f0d24cuda3std6ranges3__45__cpo4cendE - _ZN34_INTERNAL_59c3c4c5_4_k_cu_8304f0d24cuda3std3__45__cpo4cendE)
_ZN34_INTERNAL_59c3c4c5_4_k_cu_8304f0d24cuda3std3__45__cpo4cendE:
	.zero		1
	.type		_ZN34_INTERNAL_59c3c4c5_4_k_cu_8304f0d24cuda3std6ranges3__45__cpo4cendE,@object
	.size		_ZN34_INTERNAL_59c3c4c5_4_k_cu_8304f0d24cuda3std6ranges3__45__cpo4cendE,(_ZN34_INTERNAL_59c3c4c5_4_k_cu_8304f0d24cuda3std3__420unreachable_sentinelE - _ZN34_INTERNAL_59c3c4c5_4_k_cu_8304f0d24cuda3std6ranges3__45__cpo4cendE)
_ZN34_INTERNAL_59c3c4c5_4_k_cu_8304f0d24cuda3std6ranges3__45__cpo4cendE:
	.zero		1
	.type		_ZN34_INTERNAL_59c3c4c5_4_k_cu_8304f0d24cuda3std3__420unreachable_sentinelE,@object
	.size		_ZN34_INTERNAL_59c3c4c5_4_k_cu_8304f0d24cuda3std3__420unreachable_sentinelE,(_ZN34_INTERNAL_59c3c4c5_4_k_cu_8304f0d24cuda3std6ranges3__45__cpo5ssizeE - _ZN34_INTERNAL_59c3c4c5_4_k_cu_8304f0d24cuda3std3__420unreachable_sentinelE)
_ZN34_INTERNAL_59c3c4c5_4_k_cu_8304f0d24cuda3std3__420unreachable_sentinelE:
	.zero		1
	.type		_ZN34_INTERNAL_59c3c4c5_4_k_cu_8304f0d24cuda3std6ranges3__45__cpo5ssizeE,@object
	.size		_ZN34_INTERNAL_59c3c4c5_4_k_cu_8304f0d24cuda3std6ranges3__45__cpo5ssizeE,(_ZN34_INTERNAL_59c3c4c5_4_k_cu_8304f0d26thrust24THRUST_300001_SM_1000_NS12placeholders2_8E - _ZN34_INTERNAL_59c3c4c5_4_k_cu_8304f0d24cuda3std6ranges3__45__cpo5ssizeE)
_ZN34_INTERNAL_59c3c4c5_4_k_cu_8304f0d24cuda3std6ranges3__45__cpo5ssizeE:
	.zero		1
	.type		_ZN34_INTERNAL_59c3c4c5_4_k_cu_8304f0d26thrust24THRUST_300001_SM_1000_NS12placeholders2_8E,@object
	.size		_ZN34_INTERNAL_59c3c4c5_4_k_cu_8304f0d26thrust24THRUST_300001_SM_1000_NS12placeholders2_8E,(_ZN34_INTERNAL_59c3c4c5_4_k_cu_8304f0d24cuda3std3__45__cpo5crendE - _ZN34_INTERNAL_59c3c4c5_4_k_cu_8304f0d26thrust24THRUST_300001_SM_1000_NS12placeholders2_8E)
_ZN34_INTERNAL_59c3c4c5_4_k_cu_8304f0d26thrust24THRUST_300001_SM_1000_NS12placeholders2_8E:
	.zero		1
	.type		_ZN34_INTERNAL_59c3c4c5_4_k_cu_8304f0d24cuda3std3__45__cpo5crendE,@object
	.size		_ZN34_INTERNAL_59c3c4c5_4_k_cu_8304f0d24cuda3std3__45__cpo5crendE,(_ZN34_INTERNAL_59c3c4c5_4_k_cu_8304f0d24cuda3std6ranges3__45__cpo4prevE - _ZN34_INTERNAL_59c3c4c5_4_k_cu_8304f0d24cuda3std3__45__cpo5crendE)
_ZN34_INTERNAL_59c3c4c5_4_k_cu_8304f0d24cuda3std3__45__cpo5crendE:
	.zero		1
	.type		_ZN34_INTERNAL_59c3c4c5_4_k_cu_8304f0d24cuda3std6ranges3__45__cpo4prevE,@object
	.size		_ZN34_INTERNAL_59c3c4c5_4_k_cu_8304f0d24cuda3std6ranges3__45__cpo4prevE,(_ZN34_INTERNAL_59c3c4c5_4_k_cu_8304f0d24cuda3std6ranges3__45__cpo9iter_moveE - _ZN34_INTERNAL_59c3c4c5_4_k_cu_8304f0d24cuda3std6ranges3__45__cpo4prevE)
_ZN34_INTERNAL_59c3c4c5_4_k_cu_8304f0d24cuda3std6ranges3__45__cpo4prevE:
	.zero		1
	.type		_ZN34_INTERNAL_59c3c4c5_4_k_cu_8304f0d24cuda3std6ranges3__45__cpo9iter_moveE,@object
	.size		_ZN34_INTERNAL_59c3c4c5_4_k_cu_8304f0d24cuda3std6ranges3__45__cpo9iter_moveE,(_ZN34_INTERNAL_59c3c4c5_4_k_cu_8304f0d26thrust24THRUST_300001_SM_1000_NS6system6detail10sequential3seqE - _ZN34_INTERNAL_59c3c4c5_4_k_cu_8304f0d24cuda3std6ranges3__45__cpo9iter_moveE)
_ZN34_INTERNAL_59c3c4c5_4_k_cu_8304f0d24cuda3std6ranges3__45__cpo9iter_moveE:
	.zero		1
	.type		_ZN34_INTERNAL_59c3c4c5_4_k_cu_8304f0d26thrust24THRUST_300001_SM_1000_NS6system6detail10sequential3seqE,@object
	.size		_ZN34_INTERNAL_59c3c4c5_4_k_cu_8304f0d26thrust24THRUST_300001_SM_1000_NS6system6detail10sequential3seqE,(.L_31 - _ZN34_INTERNAL_59c3c4c5_4_k_cu_8304f0d26thrust24THRUST_300001_SM_1000_NS6system6detail10sequential3seqE)
_ZN34_INTERNAL_59c3c4c5_4_k_cu_8304f0d26thrust24THRUST_300001_SM_1000_NS6system6detail10sequential3seqE:
	.zero		1
.L_31:


//--------------------- .nv.shared._ZN3cub18CUB_300001_SM_10006detail6reduce18DeviceReduceKernelINS2_10policy_hubIfyN4cuda3std3__44plusIfEEE10Policy1000EN6thrust24THRUST_300001_SM_1000_NS6detail15normal_iteratorINSD_10device_ptrIfEEEEyS9_fNS7_10__identityEEEvT0_PT3_T1_NS0_13GridEvenShareISN_EET2_T4_ --------------------------
	.section	.nv.shared._ZN3cub18CUB_300001_SM_10006detail6reduce18DeviceReduceKernelINS2_10policy_hubIfyN4cuda3std3__44plusIfEEE10Policy1000EN6thrust24THRUST_300001_SM_1000_NS6detail15normal_iteratorINSD_10device_ptrIfEEEEyS9_fNS7_10__identityEEEvT0_PT3_T1_NS0_13GridEvenShareISN_EET2_T4_,"aw",@nobits
	.sectionflags	@""
	.align	4
.nv.shared._ZN3cub18CUB_300001_SM_10006detail6reduce18DeviceReduceKernelINS2_10policy_hubIfyN4cuda3std3__44plusIfEEE10Policy1000EN6thrust24THRUST_300001_SM_1000_NS6detail15normal_iteratorINSD_10device_ptrIfEEEEyS9_fNS7_10__identityEEEvT0_PT3_T1_NS0_13GridEvenShareISN_EET2_T4_:
	.zero		1068


//--------------------- .nv.shared._ZN3cub18CUB_300001_SM_10006detail6reduce28DeviceReduceSingleTileKernelINS2_10policy_hubIfyN4cuda3std3__44plusIfEEE10Policy1000EN6thrust24THRUST_300001_SM_1000_NS6detail15normal_iteratorINSD_10device_ptrIfEEEEPfyS9_ffNS7_10__identityEEEvT0_T1_T2_T3_T4_T6_ --------------------------
	.section	.nv.shared._ZN3cub18CUB_300001_SM_10006detail6reduce28DeviceReduceSingleTileKernelINS2_10policy_hubIfyN4cuda3std3__44plusIfEEE10Policy1000EN6thrust24THRUST_300001_SM_1000_NS6detail15normal_iteratorINSD_10device_ptrIfEEEEPfyS9_ffNS7_10__identityEEEvT0_T1_T2_T3_T4_T6_,"aw",@nobits
	.sectionflags	@""
	.align	4
.nv.shared._ZN3cub18CUB_300001_SM_10006detail6reduce28DeviceReduceSingleTileKernelINS2_10policy_hubIfyN4cuda3std3__44plusIfEEE10Policy1000EN6thrust24THRUST_300001_SM_1000_NS6detail15normal_iteratorINSD_10device_ptrIfEEEEPfyS9_ffNS7_10__identityEEEvT0_T1_T2_T3_T4_T6_:
	.zero		1068


//--------------------- .nv.shared._ZN3cub18CUB_300001_SM_10006detail6reduce28DeviceReduceSingleTileKernelINS2_10policy_hubIfjN4cuda3std3__44plusIfEEE10Policy1000EPfSC_iS9_ffNS7_10__identityEEEvT0_T1_T2_T3_T4_T6_ --------------------------
	.section	.nv.shared._ZN3cub18CUB_300001_SM_10006detail6reduce28DeviceReduceSingleTileKernelINS2_10policy_hubIfjN4cuda3std3__44plusIfEEE10Policy1000EPfSC_iS9_ffNS7_10__identityEEEvT0_T1_T2_T3_T4_T6_,"aw",@nobits
	.sectionflags	@""
	.align	4
.nv.shared._ZN3cub18CUB_300001_SM_10006detail6reduce28DeviceReduceSingleTileKernelINS2_10policy_hubIfjN4cuda3std3__44plusIfEEE10Policy1000EPfSC_iS9_ffNS7_10__identityEEEvT0_T1_T2_T3_T4_T6_:
	.zero		1108


//--------------------- .nv.shared._ZN3cub18CUB_300001_SM_10006detail6reduce18DeviceReduceKernelINS2_10policy_hubIfjN4cuda3std3__44plusIfEEE10Policy1000EN6thrust24THRUST_300001_SM_1000_NS6detail15normal_iteratorINSD_10device_ptrIfEEEEjS9_fNS7_10__identityEEEvT0_PT3_T1_NS0_13GridEvenShareISN_EET2_T4_ --------------------------
	.section	.nv.shared._ZN3cub18CUB_300001_SM_10006detail6reduce18DeviceReduceKernelINS2_10policy_hubIfjN4cuda3std3__44plusIfEEE10Policy1000EN6thrust24THRUST_300001_SM_1000_NS6detail15normal_iteratorINSD_10device_ptrIfEEEEjS9_fNS7_10__identityEEEvT0_PT3_T1_NS0_13GridEvenShareISN_EET2_T4_,"aw",@nobits
	.sectionflags	@""
	.align	4
.nv.shared._ZN3cub18CUB_300001_SM_10006detail6reduce18DeviceReduceKernelINS2_10policy_hubIfjN4cuda3std3__44plusIfEEE10Policy1000EN6thrust24THRUST_300001_SM_1000_NS6detail15normal_iteratorINSD_10device_ptrIfEEEEjS9_fNS7_10__identityEEEvT0_PT3_T1_NS0_13GridEvenShareISN_EET2_T4_:
	.zero		1108


//--------------------- .nv.shared._ZN3cub18CUB_300001_SM_10006detail6reduce28DeviceReduceSingleTileKernelINS2_10policy_hubIfjN4cuda3std3__44plusIfEEE10Policy1000EN6thrust24THRUST_300001_SM_1000_NS6detail15normal_iteratorINSD_10device_ptrIfEEEEPfjS9_ffNS7_10__identityEEEvT0_T1_T2_T3_T4_T6_ --------------------------
	.section	.nv.shared._ZN3cub18CUB_300001_SM_10006detail6reduce28DeviceReduceSingleTileKernelINS2_10policy_hubIfjN4cuda3std3__44plusIfEEE10Policy1000EN6thrust24THRUST_300001_SM_1000_NS6detail15normal_iteratorINSD_10device_ptrIfEEEEPfjS9_ffNS7_10__identityEEEvT0_T1_T2_T3_T4_T6_,"aw",@nobits
	.sectionflags	@""
	.align	4
.nv.shared._ZN3cub18CUB_300001_SM_10006detail6reduce28DeviceReduceSingleTileKernelINS2_10policy_hubIfjN4cuda3std3__44plusIfEEE10Policy1000EN6thrust24THRUST_300001_SM_1000_NS6detail15normal_iteratorINSD_10device_ptrIfEEEEPfjS9_ffNS7_10__identityEEEvT0_T1_T2_T3_T4_T6_:
	.zero		1108


//--------------------- .nv.constant0._ZN3cub18CUB_300001_SM_10006detail6reduce28DeviceReduceSingleTileKernelINS2_10policy_hubIfyN4cuda3std3__44plusIfEEE10Policy1000EPfSC_iS9_ffNS7_10__identityEEEvT0_T1_T2_T3_T4_T6_ --------------------------
	.section	.nv.constant0._ZN3cub18CUB_300001_SM_10006detail6reduce28DeviceReduceSingleTileKernelINS2_10policy_hubIfyN4cuda3std3__44plusIfEEE10Policy1000EPfSC_iS9_ffNS7_10__identityEEEvT0_T1_T2_T3_T4_T6_,"a",@progbits
	.sectionflags	@""
	.align	4
.nv.constant0._ZN3cub18CUB_300001_SM_10006detail6reduce28DeviceReduceSingleTileKernelINS2_10policy_hubIfyN4cuda3std3__44plusIfEEE10Policy1000EPfSC_iS9_ffNS7_10__identityEEEvT0_T1_T2_T3_T4_T6_:
	.zero		925


//--------------------- .nv.constant0._ZN3cub18CUB_300001_SM_10006detail6reduce18DeviceReduceKernelINS2_10policy_hubIfyN4cuda3std3__44plusIfEEE10Policy1000EN6thrust24THRUST_300001_SM_1000_NS6detail15normal_iteratorINSD_10device_ptrIfEEEEyS9_fNS7_10__identityEEEvT0_PT3_T1_NS0_13GridEvenShareISN_EET2_T4_ --------------------------
	.section	.nv.constant0._ZN3cub18CUB_300001_SM_10006detail6reduce18DeviceReduceKernelINS2_10policy_hubIfyN4cuda3std3__44plusIfEEE10Policy1000EN6thrust24THRUST_300001_SM_1000_NS6detail15normal_iteratorINSD_10device_ptrIfEEEEyS9_fNS7_10__identityEEEvT0_PT3_T1_NS0_13GridEvenShareISN_EET2_T4_,"a",@progbits
	.sectionflags	@""
	.align	4
.nv.constant0._ZN3cub18CUB_300001_SM_10006detail6reduce18DeviceReduceKernelINS2_10policy_hubIfyN4cuda3std3__44plusIfEEE10Policy1000EN6thrust24THRUST_300001_SM_1000_NS6detail15normal_iteratorINSD_10device_ptrIfEEEEyS9_fNS7_10__identityEEEvT0_PT3_T1_NS0_13GridEvenShareISN_EET2_T4_:
	.zero		994


//--------------------- .nv.constant0._ZN3cub18CUB_300001_SM_10006detail6reduce28DeviceReduceSingleTileKernelINS2_10policy_hubIfyN4cuda3std3__44plusIfEEE10Policy1000EN6thrust24THRUST_300001_SM_1000_NS6detail15normal_iteratorINSD_10device_ptrIfEEEEPfyS9_ffNS7_10__identityEEEvT0_T1_T2_T3_T4_T6_ --------------------------
	.section	.nv.constant0._ZN3cub18CUB_300001_SM_10006detail6reduce28DeviceReduceSingleTileKernelINS2_10policy_hubIfyN4cuda3std3__44plusIfEEE10Policy1000EN6thrust24THRUST_300001_SM_1000_NS6detail15normal_iteratorINSD_10device_ptrIfEEEEPfyS9_ffNS7_10__identityEEEvT0_T1_T2_T3_T4_T6_,"a",@progbits
	.sectionflags	@""
	.align	4
.nv.constant0._ZN3cub18CUB_300001_SM_10006detail6reduce28DeviceReduceSingleTileKernelINS2_10policy_hubIfyN4cuda3std3__44plusIfEEE10Policy1000EN6thrust24THRUST_300001_SM_1000_NS6detail15normal_iteratorINSD_10device_ptrIfEEEEPfyS9_ffNS7_10__identityEEEvT0_T1_T2_T3_T4_T6_:
	.zero		929


//--------------------- .nv.constant0._ZN3cub18CUB_300001_SM_10006detail6reduce28DeviceReduceSingleTileKernelINS2_10policy_hubIfjN4cuda3std3__44plusIfEEE10Policy1000EPfSC_iS9_ffNS7_10__identityEEEvT0_T1_T2_T3_T4_T6_ --------------------------
	.section	.nv.constant0._ZN3cub18CUB_300001_SM_10006detail6reduce28DeviceReduceSingleTileKernelINS2_10policy_hubIfjN4cuda3std3__44plusIfEEE10Policy1000EPfSC_iS9_ffNS7_10__identityEEEvT0_T1_T2_T3_T4_T6_,"a",@progbits
	.sectionflags	@""
	.align	4
.nv.constant0._ZN3cub18CUB_300001_SM_10006detail6reduce28DeviceReduceSingleTileKernelINS2_10policy_hubIfjN4cuda3std3__44plusIfEEE10Policy1000EPfSC_iS9_ffNS7_10__identityEEEvT0_T1_T2_T3_T4_T6_:
	.zero		925


//--------------------- .nv.constant0._ZN3cub18CUB_300001_SM_10006detail6reduce18DeviceReduceKernelINS2_10policy_hubIfjN4cuda3std3__44plusIfEEE10Policy1000EN6thrust24THRUST_300001_SM_1000_NS6detail15normal_iteratorINSD_10device_ptrIfEEEEjS9_fNS7_10__identityEEEvT0_PT3_T1_NS0_13GridEvenShareISN_EET2_T4_ --------------------------
	.section	.nv.constant0._ZN3cub18CUB_300001_SM_10006detail6reduce18DeviceReduceKernelINS2_10policy_hubIfjN4cuda3std3__44plusIfEEE10Policy1000EN6thrust24THRUST_300001_SM_1000_NS6detail15normal_iteratorINSD_10device_ptrIfEEEEjS9_fNS7_10__identityEEEvT0_PT3_T1_NS0_13GridEvenShareISN_EET2_T4_,"a",@progbits
	.sectionflags	@""
	.align	4
.nv.constant0._ZN3cub18CUB_300001_SM_10006detail6reduce18DeviceReduceKernelINS2_10policy_hubIfjN4cuda3std3__44plusIfEEE10Policy1000EN6thrust24THRUST_300001_SM_1000_NS6detail15normal_iteratorINSD_10device_ptrIfEEEEjS9_fNS7_10__identityEEEvT0_PT3_T1_NS0_13GridEvenShareISN_EET2_T4_:
	.zero		958


//--------------------- .nv.constant0._ZN3cub18CUB_300001_SM_10006detail6reduce28DeviceReduceSingleTileKernelINS2_10policy_hubIfjN4cuda3std3__44plusIfEEE10Policy1000EN6thrust24THRUST_300001_SM_1000_NS6detail15normal_iteratorINSD_10device_ptrIfEEEEPfjS9_ffNS7_10__identityEEEvT0_T1_T2_T3_T4_T6_ --------------------------
	.section	.nv.constant0._ZN3cub18CUB_300001_SM_10006detail6reduce28DeviceReduceSingleTileKernelINS2_10policy_hubIfjN4cuda3std3__44plusIfEEE10Policy1000EN6thrust24THRUST_300001_SM_1000_NS6detail15normal_iteratorINSD_10device_ptrIfEEEEPfjS9_ffNS7_10__identityEEEvT0_T1_T2_T3_T4_T6_,"a",@progbits
	.sectionflags	@""
	.align	4
.nv.constant0._ZN3cub18CUB_300001_SM_10006detail6reduce28DeviceReduceSingleTileKernelINS2_10policy_hubIfjN4cuda3std3__44plusIfEEE10Policy1000EN6thrust24THRUST_300001_SM_1000_NS6detail15normal_iteratorINSD_10device_ptrIfEEEEPfjS9_ffNS7_10__identityEEEvT0_T1_T2_T3_T4_T6_:
	.zero		925


//--------------------- .nv.constant0._ZN3cub18CUB_300001_SM_10006detail9transform16transform_kernelINS2_10policy_hubILb1EN4cuda3std3__45tupleIJN6thrust24THRUST_300001_SM_1000_NS6detail15normal_iteratorINSA_10device_ptrIfEEEESF_EEEE10policy1000El16multiply_functorSF_JPfSK_EEEvT0_iT1_T2_DpNS2_10kernel_argIT3_EE --------------------------
	.section	.nv.constant0._ZN3cub18CUB_300001_SM_10006detail9transform16transform_kernelINS2_10policy_hubILb1EN4cuda3std3__45tupleIJN6thrust24THRUST_300001_SM_1000_NS6detail15normal_iteratorINSA_10device_ptrIfEEEESF_EEEE10policy1000El16multiply_functorSF_JPfSK_EEEvT0_iT1_T2_DpNS2_10kernel_argIT3_EE,"a",@progbits
	.sectionflags	@""
	.align	4
.nv.constant0._ZN3cub18CUB_300001_SM_10006detail9transform16transform_kernelINS2_10policy_hubILb1EN4cuda3std3__45tupleIJN6thrust24THRUST_300001_SM_1000_NS6detail15normal_iteratorINSA_10device_ptrIfEEEESF_EEEE10policy1000El16multiply_functorSF_JPfSK_EEEvT0_iT1_T2_DpNS2_10kernel_argIT3_EE:
	.zero		952


//--------------------- .nv.constant0._ZN3cub18CUB_300001_SM_10006detail9transform16transform_kernelINS2_10policy_hubILb1EN4cuda3std3__45tupleIJN6thrust24THRUST_300001_SM_1000_NS6detail15normal_iteratorINSA_10device_ptrIfEEEESF_EEEE10policy1000Ei16multiply_functorSF_JPfSK_EEEvT0_iT1_T2_DpNS2_10kernel_argIT3_EE --------------------------
	.section	.nv.constant0._ZN3cub18CUB_300001_SM_10006detail9transform16transform_kernelINS2_10policy_hubILb1EN4cuda3std3__45tupleIJN6thrust24THRUST_300001_SM_1000_NS6detail15normal_iteratorINSA_10device_ptrIfEEEESF_EEEE10policy1000Ei16multiply_functorSF_JPfSK_EEEvT0_iT1_T2_DpNS2_10kernel_argIT3_EE,"a",@progbits
	.sectionflags	@""
	.align	4
.nv.constant0._ZN3cub18CUB_300001_SM_10006detail9transform16transform_kernelINS2_10policy_hubILb1EN4cuda3std3__45tupleIJN6thrust24THRUST_300001_SM_1000_NS6detail15normal_iteratorINSA_10device_ptrIfEEEESF_EEEE10policy1000Ei16multiply_functorSF_JPfSK_EEEvT0_iT1_T2_DpNS2_10kernel_argIT3_EE:
	.zero		952


//--------------------- .nv.constant0._ZN3cub18CUB_300001_SM_10006detail8for_each13static_kernelINS2_12policy_hub_t12policy_500_tElN6thrust24THRUST_300001_SM_1000_NS8cuda_cub6__fill7functorINS7_6detail15normal_iteratorINS7_10device_ptrIfEEEEfEEEEvT0_T1_ --------------------------
	.section	.nv.constant0._ZN3cub18CUB_300001_SM_10006detail8for_each13static_kernelINS2_12policy_hub_t12policy_500_tElN6thrust24THRUST_300001_SM_1000_NS8cuda_cub6__fill7functorINS7_6detail15normal_iteratorINS7_10device_ptrIfEEEEfEEEEvT0_T1_,"a",@progbits
	.sectionflags	@""
	.align	4
.nv.constant0._ZN3cub18CUB_300001_SM_10006detail8for_each13static_kernelINS2_12policy_hub_t12policy_500_tElN6thrust24THRUST_300001_SM_1000_NS8cuda_cub6__fill7functorINS7_6detail15normal_iteratorINS7_10device_ptrIfEEEEfEEEEvT0_T1_:
	.zero		920


//--------------------- .nv.constant0._ZN3cub18CUB_300001_SM_10006detail8for_each13static_kernelINS2_12policy_hub_t12policy_500_tEmN6thrust24THRUST_300001_SM_1000_NS8cuda_cub20__uninitialized_fill7functorINS7_10device_ptrIfEEfEEEEvT0_T1_ --------------------------
	.section	.nv.constant0._ZN3cub18CUB_300001_SM_10006detail8for_each13static_kernelINS2_12policy_hub_t12policy_500_tEmN6thrust24THRUST_300001_SM_1000_NS8cuda_cub20__uninitialized_fill7functorINS7_10device_ptrIfEEfEEEEvT0_T1_,"a",@progbits
	.sectionflags	@""
	.align	4
.nv.constant0._ZN3cub18CUB_300001_SM_10006detail8for_each13static_kernelINS2_12policy_hub_t12policy_500_tEmN6thrust24THRUST_300001_SM_1000_NS8cuda_cub20__uninitialized_fill7functorINS7_10device_ptrIfEEfEEEEvT0_T1_:
	.zero		920


//--------------------- .nv.constant0._ZN3cub18CUB_300001_SM_10006detail8for_each13static_kernelINS2_12policy_hub_t12policy_500_tEmN6thrust24THRUST_300001_SM_1000_NS8cuda_cub6__fill7functorINS7_6detail15normal_iteratorINS7_10device_ptrIfEEEEfEEEEvT0_T1_ --------------------------
	.section	.nv.constant0._ZN3cub18CUB_300001_SM_10006detail8for_each13static_kernelINS2_12policy_hub_t12policy_500_tEmN6thrust24THRUST_300001_SM_1000_NS8cuda_cub6__fill7functorINS7_6detail15normal_iteratorINS7_10device_ptrIfEEEEfEEEEvT0_T1_,"a",@progbits
	.sectionflags	@""
	.align	4
.nv.constant0._ZN3cub18CUB_300001_SM_10006detail8for_each13static_kernelINS2_12policy_hub_t12policy_500_tEmN6thrust24THRUST_300001_SM_1000_NS8cuda_cub6__fill7functorINS7_6detail15normal_iteratorINS7_10device_ptrIfEEEEfEEEEvT0_T1_:
	.zero		920


//--------------------- .nv.constant0._ZN3cub18CUB_300001_SM_10006detail11EmptyKernelIvEEvv --------------------------
	.section	.nv.constant0._ZN3cub18CUB_300001_SM_10006detail11EmptyKernelIvEEvv,"a",@progbits
	.sectionflags	@""
	.align	4
.nv.constant0._ZN3cub18CUB_300001_SM_10006detail11EmptyKernelIvEEvv:
	.zero		896


//--------------------- SYMBOLS --------------------------

	.type		.nv.reservedSmem.offset0,@object
	.size		.nv.reservedSmem.offset0,0x4
	.type		.nv.reservedSmem.cap,@object
	.size		.nv.reservedSmem.cap,0x4
